# CuTe-DSL kernel — source=fa4 family=fa4_fwd_sm100
# config = {"dtype": "Float16", "causal": true, "use_2cta": true, "q_stage": 1, "head_dim": 80}


// ===== COMPILED SASS (sm_100a) =====

	.target	sm_100a

	.elftype	@"ET_EXEC"


//--------------------- .note.nv.tkinfo           --------------------------
	.section	.note.nv.tkinfo,"",@"SHT_NOTE"
	.sectionflags	@"SHF_NOTE_NV_TKINFO"
	.tkinfo
        /*0018*/ 	.word	0x00000081
        /*0030*/ 	.string	""
        /*0030*/ 	.string	"ptxas"
        /*0030*/ 	.string	"Cuda compilation tools, release 12.9, V12.9.83"
        /*0030*/ 	.string	"Build system must define TOOLS_VERSION_EXTENDED"
        /*0030*/ 	.string	"-O 3 -arch sm_100a "



//--------------------- .note.nv.cuver            --------------------------
	.section	.note.nv.cuver,"",@"SHT_NOTE"
	.sectionflags	@"SHF_NOTE_NV_CUVER"
        /*0018*/ 	.short	0x0001
        /*001a*/ 	.short	0x0064
        /*001c*/ 	.short	0x0001
        /*001e*/ 	.short	0x0000
        /*0020*/ 	.short	0x0001
        /*0022*/ 	.short	0x0000


//--------------------- .nv.info                  --------------------------
	.section	.nv.info,"",@"SHT_CUDA_INFO"
	.align	4


	//----- nvinfo : EIATTR_REGCOUNT
	.align		4
        /*0000*/ 	.byte	0x04, 0x2f
        /*0002*/ 	.short	(.L_6 - .L_5)
	.align		4
.L_5:
        /*0004*/ 	.word	index@(kernel_cutlass_kernel_flash_attncuteflash_fwd_sm100FlashAttentionForwardSm100_object_at__tensor0000o8011101213_tensor0000o8011101213_tensor0000o8010111213_tensor0000o8011101213_tensorptrf_0)
        /*0008*/ 	.word	0x00000080


	//----- nvinfo : EIATTR_FRAME_SIZE
	.align		4
.L_6:
        /*000c*/ 	.byte	0x04, 0x11
        /*000e*/ 	.short	(.L_8 - .L_7)
	.align		4
.L_7:
        /*0010*/ 	.word	index@($__internal_2_$__cuda_sm10x_tcgen05_guardrail_trap_unallocated_columns_being_dealloced)
        /*0014*/ 	.word	0x00000000


	//----- nvinfo : EIATTR_FRAME_SIZE
	.align		4
.L_8:
        /*0018*/ 	.byte	0x04, 0x11
        /*001a*/ 	.short	(.L_10 - .L_9)
	.align		4
.L_9:
        /*001c*/ 	.word	index@($__internal_1_$__cuda_sm10x_tcgen05_guardrail_trap_phase_invalid_during_alloc)
        /*0020*/ 	.word	0x00000000


	//----- nvinfo : EIATTR_FRAME_SIZE
	.align		4
.L_10:
        /*0024*/ 	.byte	0x04, 0x11
        /*0026*/ 	.short	(.L_12 - .L_11)
	.align		4
.L_11:
        /*0028*/ 	.word	index@($__internal_0_$__cuda_sm10x_tcgen05_guardrail_trap_col_being_dealloced_not_returned_by_alloc)
        /*002c*/ 	.word	0x00000000


	//----- nvinfo : EIATTR_FRAME_SIZE
	.align		4
.L_12:
        /*0030*/ 	.byte	0x04, 0x11
        /*0032*/ 	.short	(.L_14 - .L_13)
	.align		4
.L_13:
        /*0034*/ 	.word	index@(kernel_cutlass_kernel_flash_attncuteflash_fwd_sm100FlashAttentionForwardSm100_object_at__tensor0000o8011101213_tensor0000o8011101213_tensor0000o8010111213_tensor0000o8011101213_tensorptrf_0)
        /*0038*/ 	.word	0x00000000


	//----- nvinfo : EIATTR_MIN_STACK_SIZE
	.align		4
.L_14:
        /*003c*/ 	.byte	0x04, 0x12
        /*003e*/ 	.short	(.L_16 - .L_15)
	.align		4
.L_15:
        /*0040*/ 	.word	index@(kernel_cutlass_kernel_flash_attncuteflash_fwd_sm100FlashAttentionForwardSm100_object_at__tensor0000o8011101213_tensor0000o8011101213_tensor0000o8010111213_tensor0000o8011101213_tensorptrf_0)
        /*0044*/ 	.word	0x00000000
.L_16:


//--------------------- .nv.info.kernel_cutlass_kernel_flash_attncuteflash_fwd_sm100FlashAttentionForwardSm100_object_at__tensor0000o8011101213_tensor0000o8011101213_tensor0000o8010111213_tensor0000o8011101213_tensorptrf_0 --------------------------
	.section	.nv.info.kernel_cutlass_kernel_flash_attncuteflash_fwd_sm100FlashAttentionForwardSm100_object_at__tensor0000o8011101213_tensor0000o8011101213_tensor0000o8010111213_tensor0000o8011101213_tensorptrf_0,"",@"SHT_CUDA_INFO"
	.sectionflags	@""
	.align	4


	//----- nvinfo : EIATTR_CUDA_API_VERSION
	.align		4
        /*0000*/ 	.byte	0x04, 0x37
        /*0002*/ 	.short	(.L_18 - .L_17)
.L_17:
        /*0004*/ 	.word	0x00000081


	//----- nvinfo : EIATTR_KPARAM_INFO
	.align		4
.L_18:
        /*0008*/ 	.byte	0x04, 0x17
        /*000a*/ 	.short	(.L_20 - .L_19)
.L_19:
        /*000c*/ 	.word	0x00000000
        /*0010*/ 	.short	0x0018
        /*0012*/ 	.short	0x02e4
        /*0014*/ 	.byte	0x00, 0xf0, 0x11, 0x00


	//----- nvinfo : EIATTR_KPARAM_INFO
	.align		4
.L_20:
        /*0018*/ 	.byte	0x04, 0x17
        /*001a*/ 	.short	(.L_22 - .L_21)
.L_21:
        /*001c*/ 	.word	0x00000000
        /*0020*/ 	.short	0x0017
        /*0022*/ 	.short	0x02d8
        /*0024*/ 	.byte	0x00, 0xf0, 0x31, 0x00


	//----- nvinfo : EIATTR_KPARAM_INFO
	.align		4
.L_22:
        /*0028*/ 	.byte	0x04, 0x17
        /*002a*/ 	.short	(.L_24 - .L_23)
.L_23:
        /*002c*/ 	.word	0x00000000
        /*0030*/ 	.short	0x0016
        /*0032*/ 	.short	0x02d4
        /*0034*/ 	.byte	0x00, 0xf0, 0x11, 0x00


	//----- nvinfo : EIATTR_KPARAM_INFO
	.align		4
.L_24:
        /*0038*/ 	.byte	0x04, 0x17
        /*003a*/ 	.short	(.L_26 - .L_25)
.L_25:
        /*003c*/ 	.word	0x00000000
        /*0040*/ 	.short	0x0015
        /*0042*/ 	.short	0x02c8
        /*0044*/ 	.byte	0x00, 0xf0, 0x31, 0x00


	//----- nvinfo : EIATTR_KPARAM_INFO
	.align		4
.L_26:
        /*0048*/ 	.byte	0x04, 0x17
        /*004a*/ 	.short	(.L_28 - .L_27)
.L_27:
        /*004c*/ 	.word	0x00000000
        /*0050*/ 	.short	0x0014
        /*0052*/ 	.short	0x02bc
        /*0054*/ 	.byte	0x00, 0xf0, 0x31, 0x00


	//----- nvinfo : EIATTR_KPARAM_INFO
	.align		4
.L_28:
        /*0058*/ 	.byte	0x04, 0x17
        /*005a*/ 	.short	(.L_30 - .L_29)
.L_29:
        /*005c*/ 	.word	0x00000000
        /*0060*/ 	.short	0x0013
        /*0062*/ 	.short	0x02b0
        /*0064*/ 	.byte	0x00, 0xf0, 0x31, 0x00


	//----- nvinfo : EIATTR_KPARAM_INFO
	.align		4
.L_30:
        /*0068*/ 	.byte	0x04, 0x17
        /*006a*/ 	.short	(.L_32 - .L_31)
.L_31:
        /*006c*/ 	.word	0x00000000
        /*0070*/ 	.short	0x0012
        /*0072*/ 	.short	0x02a4
        /*0074*/ 	.byte	0x00, 0xf0, 0x31, 0x00


	//----- nvinfo : EIATTR_KPARAM_INFO
	.align		4
.L_32:
        /*0078*/ 	.byte	0x04, 0x17
        /*007a*/ 	.short	(.L_34 - .L_33)
.L_33:
        /*007c*/ 	.word	0x00000000
        /*0080*/ 	.short	0x0011
        /*0082*/ 	.short	0x02a0
        /*0084*/ 	.byte	0x00, 0xf0, 0x11, 0x00


	//----- nvinfo : EIATTR_KPARAM_INFO
	.align		4
.L_34:
        /*0088*/ 	.byte	0x04, 0x17
        /*008a*/ 	.short	(.L_36 - .L_35)
.L_35:
        /*008c*/ 	.word	0x00000000
        /*0090*/ 	.short	0x0010
        /*0092*/ 	.short	0x029c
        /*0094*/ 	.byte	0x00, 0xf0, 0x11, 0x00


	//----- nvinfo : EIATTR_KPARAM_INFO
	.align		4
.L_36:
        /*0098*/ 	.byte	0x04, 0x17
        /*009a*/ 	.short	(.L_38 - .L_37)
.L_37:
        /*009c*/ 	.word	0x00000000
        /*00a0*/ 	.short	0x000f
        /*00a2*/ 	.short	0x0298
        /*00a4*/ 	.byte	0x00, 0xf0, 0x11, 0x00


	//----- nvinfo : EIATTR_KPARAM_INFO
	.align		4
.L_38:
        /*00a8*/ 	.byte	0x04, 0x17
        /*00aa*/ 	.short	(.L_40 - .L_39)
.L_39:
        /*00ac*/ 	.word	0x00000000
        /*00b0*/ 	.short	0x000e
        /*00b2*/ 	.short	0x0294
        /*00b4*/ 	.byte	0x00, 0xf0, 0x11, 0x00


	//----- nvinfo : EIATTR_KPARAM_INFO
	.align		4
.L_40:
        /*00b8*/ 	.byte	0x04, 0x17
        /*00ba*/ 	.short	(.L_42 - .L_41)
.L_41:
        /*00bc*/ 	.word	0x00000000
        /*00c0*/ 	.short	0x000d
        /*00c2*/ 	.short	0x0290
        /*00c4*/ 	.byte	0x00, 0xf0, 0x11, 0x00


	//----- nvinfo : EIATTR_KPARAM_INFO
	.align		4
.L_42:
        /*00c8*/ 	.byte	0x04, 0x17
        /*00ca*/ 	.short	(.L_44 - .L_43)
.L_43:
        /*00cc*/ 	.word	0x00000000
        /*00d0*/ 	.short	0x000c
        /*00d2*/ 	.short	0x028c
        /*00d4*/ 	.byte	0x00, 0xf0, 0x11, 0x00


	//----- nvinfo : EIATTR_KPARAM_INFO
	.align		4
.L_44:
        /*00d8*/ 	.byte	0x04, 0x17
        /*00da*/ 	.short	(.L_46 - .L_45)
.L_45:
        /*00dc*/ 	.word	0x00000000
        /*00e0*/ 	.short	0x000b
        /*00e2*/ 	.short	0x0287
        /*00e4*/ 	.byte	0x00, 0xf0, 0x0d, 0x00


	//----- nvinfo : EIATTR_KPARAM_INFO
	.align		4
.L_46:
        /*00e8*/ 	.byte	0x04, 0x17
        /*00ea*/ 	.short	(.L_48 - .L_47)
.L_47:
        /*00ec*/ 	.word	0x00000000
        /*00f0*/ 	.short	0x000a
        /*00f2*/ 	.short	0x0284
        /*00f4*/ 	.byte	0x00, 0xf0, 0x0d, 0x00


	//----- nvinfo : EIATTR_KPARAM_INFO
	.align		4
.L_48:
        /*00f8*/ 	.byte	0x04, 0x17
        /*00fa*/ 	.short	(.L_50 - .L_49)
.L_49:
        /*00fc*/ 	.word	0x00000000
        /*0100*/ 	.short	0x0009
        /*0102*/ 	.short	0x0280
        /*0104*/ 	.byte	0x00, 0xf0, 0x11, 0x00


	//----- nvinfo : EIATTR_KPARAM_INFO
	.align		4
.L_50:
        /*0108*/ 	.byte	0x04, 0x17
        /*010a*/ 	.short	(.L_52 - .L_51)
.L_51:
        /*010c*/ 	.word	0x00000000
        /*0110*/ 	.short	0x0008
        /*0112*/ 	.short	0x0200
        /*0114*/ 	.byte	0x00, 0xf0, 0x01, 0x02


	//----- nvinfo : EIATTR_KPARAM_INFO
	.align		4
.L_52:
        /*0118*/ 	.byte	0x04, 0x17
        /*011a*/ 	.short	(.L_54 - .L_53)
.L_53:
        /*011c*/ 	.word	0x00000000
        /*0120*/ 	.short	0x0007
        /*0122*/ 	.short	0x0180
        /*0124*/ 	.byte	0x00, 0xf0, 0x01, 0x02


	//----- nvinfo : EIATTR_KPARAM_INFO
	.align		4
.L_54:
        /*0128*/ 	.byte	0x04, 0x17
        /*012a*/ 	.short	(.L_56 - .L_55)
.L_55:
        /*012c*/ 	.word	0x00000000
        /*0130*/ 	.short	0x0006
        /*0132*/ 	.short	0x0100
        /*0134*/ 	.byte	0x00, 0xf0, 0x01, 0x02


	//----- nvinfo : EIATTR_KPARAM_INFO
	.align		4
.L_56:
        /*0138*/ 	.byte	0x04, 0x17
        /*013a*/ 	.short	(.L_58 - .L_57)
.L_57:
        /*013c*/ 	.word	0x00000000
        /*0140*/ 	.short	0x0005
        /*0142*/ 	.short	0x0080
        /*0144*/ 	.byte	0x00, 0xf0, 0x01, 0x02


	//----- nvinfo : EIATTR_KPARAM_INFO
	.align		4
.L_58:
        /*0148*/ 	.byte	0x04, 0x17
        /*014a*/ 	.short	(.L_60 - .L_59)
.L_59:
        /*014c*/ 	.word	0x00000000
        /*0150*/ 	.short	0x0004
        /*0152*/ 	.short	0x0030
        /*0154*/ 	.byte	0x00, 0xf0, 0xa1, 0x00


	//----- nvinfo : EIATTR_KPARAM_INFO
	.align		4
.L_60:
        /*0158*/ 	.byte	0x04, 0x17
        /*015a*/ 	.short	(.L_62 - .L_61)
.L_61:
        /*015c*/ 	.word	0x00000000
        /*0160*/ 	.short	0x0003
        /*0162*/ 	.short	0x0024
        /*0164*/ 	.byte	0x00, 0xf0, 0x31, 0x00


	//----- nvinfo : EIATTR_KPARAM_INFO
	.align		4
.L_62:
        /*0168*/ 	.byte	0x04, 0x17
        /*016a*/ 	.short	(.L_64 - .L_63)
.L_63:
        /*016c*/ 	.word	0x00000000
        /*0170*/ 	.short	0x0002
        /*0172*/ 	.short	0x0018
        /*0174*/ 	.byte	0x00, 0xf0, 0x31, 0x00


	//----- nvinfo : EIATTR_KPARAM_INFO
	.align		4
.L_64:
        /*0178*/ 	.byte	0x04, 0x17
        /*017a*/ 	.short	(.L_66 - .L_65)
.L_65:
        /*017c*/ 	.word	0x00000000
        /*0180*/ 	.short	0x0001
        /*0182*/ 	.short	0x000c
        /*0184*/ 	.byte	0x00, 0xf0, 0x31, 0x00


	//----- nvinfo : EIATTR_KPARAM_INFO
	.align		4
.L_66:
        /*0188*/ 	.byte	0x04, 0x17
        /*018a*/ 	.short	(.L_68 - .L_67)
.L_67:
        /*018c*/ 	.word	0x00000000
        /*0190*/ 	.short	0x0000
        /*0192*/ 	.short	0x0000
        /*0194*/ 	.byte	0x00, 0xf0, 0x31, 0x00


	//----- nvinfo : EIATTR_AT_ENTRY_FRAGMENTS
	.align		4
.L_68:
        /*0198*/ 	.byte	0x04, 0x4f
        /*019a*/ 	.short	(.L_70 - .L_69)


	//   ....[0]....
.L_69:
        /*019c*/ 	.word	0x00000004


	//   ....[1]....
        /*01a0*/ 	.word	0x00000005


	//----- nvinfo : EIATTR_RESERVED_SMEM_USED
	.align		4
.L_70:
        /*01a4*/ 	.byte	0x01, 0x41
	.zero		2


	//----- nvinfo : EIATTR_SPARSE_MMA_MASK
	.align		4
        /*01a8*/ 	.byte	0x03, 0x50
        /*01aa*/ 	.short	0x0000


	//----- nvinfo : EIATTR_TCGEN05_2CTA_USED
	.align		4
        /*01ac*/ 	.byte	0x01, 0x52
	.zero		2


	//----- nvinfo : EIATTR_MAXREG_COUNT
	.align		4
        /*01b0*/ 	.byte	0x03, 0x1b
        /*01b2*/ 	.short	0x0080


	//----- nvinfo : EIATTR_NUM_BARRIERS
	.align		4
        /*01b4*/ 	.byte	0x02, 0x4c
        /*01b6*/ 	.byte	0x10
	.zero		1


	//----- nvinfo : EIATTR_INT_WARP_WIDE_INSTR_OFFSETS
	.align		4
        /*01b8*/ 	.byte	0x04, 0x31
        /*01ba*/ 	.short	(.L_72 - .L_71)


	//   ....[0]....
.L_71:
        /*01bc*/ 	.word	0x000052d0


	//   ....[1]....
        /*01c0*/ 	.word	0x00005300


	//----- nvinfo : EIATTR_COOP_GROUP_MASK_REGIDS
	.align		4
.L_72:
        /*01c4*/ 	.byte	0x04, 0x29
        /*01c6*/ 	.short	(.L_74 - .L_73)


	//   ....[0]....
.L_73:
        /*01c8*/ 	.word	0xffffffff


	//   ....[1]....
        /*01cc*/ 	.word	0xffffffff


	//   ....[2]....
        /*01d0*/ 	.word	0xffffffff


	//   ....[3]....
        /*01d4*/ 	.word	0xffffffff


	//   ....[4]....
        /*01d8*/ 	.word	0xffffffff


	//   ....[5]....
        /*01dc*/ 	.word	0xffffffff


	//   ....[6]....
        /*01e0*/ 	.word	0xffffffff


	//   ....[7]....
        /*01e4*/ 	.word	0xffffffff


	//   ....[8]....
        /*01e8*/ 	.word	0xffffffff


	//   ....[9]....
        /*01ec*/ 	.word	0xffffffff


	//----- nvinfo : EIATTR_COOP_GROUP_INSTR_OFFSETS
	.align		4
.L_74:
        /*01f0*/ 	.byte	0x04, 0x28
        /*01f2*/ 	.short	(.L_76 - .L_75)


	//   ....[0]....
.L_75:
        /*01f4*/ 	.word	0x000009a0


	//   ....[1]....
        /*01f8*/ 	.word	0x00003070


	//   ....[2]....
        /*01fc*/ 	.word	0x000036d0


	//   ....[3]....
        /*0200*/ 	.word	0x00003850


	//   ....[4]....
        /*0204*/ 	.word	0x00005160


	//   ....[5]....
        /*0208*/ 	.word	0x000053b0


	//   ....[6]....
        /*020c*/ 	.word	0x000086d0


	//   ....[7]....
        /*0210*/ 	.word	0x0000aab0


	//   ....[8]....
        /*0214*/ 	.word	0x0000cbb0


	//   ....[9]....
        /*0218*/ 	.word	0x0000dad0


	//----- nvinfo : EIATTR_REG_RECONFIG
	.align		4
.L_76:
        /*021c*/ 	.byte	0x01, 0x54
	.zero		2


	//----- nvinfo : EIATTR_VRC_CTA_INIT_COUNT
	.align		4
        /*0220*/ 	.byte	0x02, 0x4a
        /*0222*/ 	.byte	0x80
	.zero		1


	//----- nvinfo : EIATTR_MBARRIER_INSTR_OFFSETS
	.align		4
        /*0224*/ 	.byte	0x04, 0x39
        /*0226*/ 	.short	(.L_78 - .L_77)


	//   ....[0]....
.L_77:
        /*0228*/ 	.word	0x000003c0
        /*022c*/ 	.word	0x000000ff
        /*0230*/ 	.word	0x000001a0
        /*0234*/ 	.short	0x0100
        /*0236*/ 	.byte	0x06
	.zero		1


	//   ....[1]....
        /*0238*/ 	.word	0x00000400
        /*023c*/ 	.word	0x000000ff
        /*0240*/ 	.word	0x00000000
        /*0244*/ 	.short	0x0100
        /*0246*/ 	.byte	0x0e
	.zero		1


	//   ....[2]....
        /*0248*/ 	.word	0x00000410
        /*024c*/ 	.word	0x000000ff
        /*0250*/ 	.word	0x00000008
        /*0254*/ 	.short	0x0100
        /*0256*/ 	.byte	0x0e
	.zero		1


	//   ....[3]....
        /*0258*/ 	.word	0x000004e0
        /*025c*/ 	.word	0x000000ff
        /*0260*/ 	.word	0x00000010
        /*0264*/ 	.short	0x0100
        /*0266*/ 	.byte	0x04
	.zero		1


	//   ....[4]....
        /*0268*/ 	.word	0x000004f0
        /*026c*/ 	.word	0x000000ff
        /*0270*/ 	.word	0x00000018
        /*0274*/ 	.short	0x0100
        /*0276*/ 	.byte	0x04
	.zero		1


	//   ....[5]....
        /*0278*/ 	.word	0x00000500
        /*027c*/ 	.word	0x000000ff
        /*0280*/ 	.word	0x00000020
        /*0284*/ 	.short	0x0100
        /*0286*/ 	.byte	0x04
	.zero		1


	//   ....[6]....
        /*0288*/ 	.word	0x00000510
        /*028c*/ 	.word	0x000000ff
        /*0290*/ 	.word	0x00000028
        /*0294*/ 	.short	0x0100
        /*0296*/ 	.byte	0x04
	.zero		1


	//   ....[7]....
        /*0298*/ 	.word	0x00000520
        /*029c*/ 	.word	0x000000ff
        /*02a0*/ 	.word	0x00000030
        /*02a4*/ 	.short	0x0100
        /*02a6*/ 	.byte	0x04
	.zero		1


	//   ....[8]....
        /*02a8*/ 	.word	0x00000530
        /*02ac*/ 	.word	0x000000ff
        /*02b0*/ 	.word	0x00000038
        /*02b4*/ 	.short	0x0100
        /*02b6*/ 	.byte	0x04
	.zero		1


	//   ....[9]....
        /*02b8*/ 	.word	0x00000540
        /*02bc*/ 	.word	0x000000ff
        /*02c0*/ 	.word	0x00000040
        /*02c4*/ 	.short	0x0100
        /*02c6*/ 	.byte	0x04
	.zero		1


	//   ....[10]....
        /*02c8*/ 	.word	0x00000550
        /*02cc*/ 	.word	0x000000ff
        /*02d0*/ 	.word	0x00000048
        /*02d4*/ 	.short	0x0100
        /*02d6*/ 	.byte	0x04
	.zero		1


	//   ....[11]....
        /*02d8*/ 	.word	0x00000560
        /*02dc*/ 	.word	0x000000ff
        /*02e0*/ 	.word	0x00000050
        /*02e4*/ 	.short	0x0100
        /*02e6*/ 	.byte	0x04
	.zero		1


	//   ....[12]....
        /*02e8*/ 	.word	0x00000570
        /*02ec*/ 	.word	0x000000ff
        /*02f0*/ 	.word	0x00000058
        /*02f4*/ 	.short	0x0100
        /*02f6*/ 	.byte	0x04
	.zero		1


	//   ....[13]....
        /*02f8*/ 	.word	0x00000580
        /*02fc*/ 	.word	0x000000ff
        /*0300*/ 	.word	0x00000060
        /*0304*/ 	.short	0x0100
        /*0306*/ 	.byte	0x04
	.zero		1


	//   ....[14]....
        /*0308*/ 	.word	0x00000590
        /*030c*/ 	.word	0x000000ff
        /*0310*/ 	.word	0x00000068
        /*0314*/ 	.short	0x0100
        /*0316*/ 	.byte	0x04
	.zero		1


	//   ....[15]....
        /*0318*/ 	.word	0x000005a0
        /*031c*/ 	.word	0x000000ff
        /*0320*/ 	.word	0x00000070
        /*0324*/ 	.short	0x0100
        /*0326*/ 	.byte	0x04
	.zero		1


	//   ....[16]....
        /*0328*/ 	.word	0x000005b0
        /*032c*/ 	.word	0x000000ff
        /*0330*/ 	.word	0x00000078
        /*0334*/ 	.short	0x0100
        /*0336*/ 	.byte	0x04
	.zero		1


	//   ....[17]....
        /*0338*/ 	.word	0x000005c0
        /*033c*/ 	.word	0x000000ff
        /*0340*/ 	.word	0x00000080
        /*0344*/ 	.short	0x0100
        /*0346*/ 	.byte	0x04
	.zero		1


	//   ....[18]....
        /*0348*/ 	.word	0x000005d0
        /*034c*/ 	.word	0x000000ff
        /*0350*/ 	.word	0x00000088
        /*0354*/ 	.short	0x0100
        /*0356*/ 	.byte	0x04
	.zero		1


	//   ....[19]....
        /*0358*/ 	.word	0x000005e0
        /*035c*/ 	.word	0x000000ff
        /*0360*/ 	.word	0x00000090
        /*0364*/ 	.short	0x0100
        /*0366*/ 	.byte	0x04
	.zero		1


	//   ....[20]....
        /*0368*/ 	.word	0x000005f0
        /*036c*/ 	.word	0x000000ff
        /*0370*/ 	.word	0x00000098
        /*0374*/ 	.short	0x0100
        /*0376*/ 	.byte	0x04
	.zero		1


	//   ....[21]....
        /*0378*/ 	.word	0x00000600
        /*037c*/ 	.word	0x000000ff
        /*0380*/ 	.word	0x000000a0
        /*0384*/ 	.short	0x0100
        /*0386*/ 	.byte	0x04
	.zero		1


	//   ....[22]....
        /*0388*/ 	.word	0x00000610
        /*038c*/ 	.word	0x000000ff
        /*0390*/ 	.word	0x000000a8
        /*0394*/ 	.short	0x0100
        /*0396*/ 	.byte	0x04
	.zero		1


	//   ....[23]....
        /*0398*/ 	.word	0x00000620
        /*039c*/ 	.word	0x000000ff
        /*03a0*/ 	.word	0x000000b0
        /*03a4*/ 	.short	0x0100
        /*03a6*/ 	.byte	0x04
	.zero		1


	//   ....[24]....
        /*03a8*/ 	.word	0x00000630
        /*03ac*/ 	.word	0x000000ff
        /*03b0*/ 	.word	0x000000b8
        /*03b4*/ 	.short	0x0100
        /*03b6*/ 	.byte	0x04
	.zero		1


	//   ....[25]....
        /*03b8*/ 	.word	0x00000640
        /*03bc*/ 	.word	0x000000ff
        /*03c0*/ 	.word	0x000000c0
        /*03c4*/ 	.short	0x0100
        /*03c6*/ 	.byte	0x04
	.zero		1


	//   ....[26]....
        /*03c8*/ 	.word	0x00000650
        /*03cc*/ 	.word	0x000000ff
        /*03d0*/ 	.word	0x000000c8
        /*03d4*/ 	.short	0x0100
        /*03d6*/ 	.byte	0x04
	.zero		1


	//   ....[27]....
        /*03d8*/ 	.word	0x00000660
        /*03dc*/ 	.word	0x000000ff
        /*03e0*/ 	.word	0x000000d0
        /*03e4*/ 	.short	0x0100
        /*03e6*/ 	.byte	0x04
	.zero		1


	//   ....[28]....
        /*03e8*/ 	.word	0x00000670
        /*03ec*/ 	.word	0x000000ff
        /*03f0*/ 	.word	0x000000d8
        /*03f4*/ 	.short	0x0100
        /*03f6*/ 	.byte	0x04
	.zero		1


	//   ....[29]....
        /*03f8*/ 	.word	0x00000680
        /*03fc*/ 	.word	0x000000ff
        /*0400*/ 	.word	0x000000e0
        /*0404*/ 	.short	0x0100
        /*0406*/ 	.byte	0x04
	.zero		1


	//   ....[30]....
        /*0408*/ 	.word	0x00000690
        /*040c*/ 	.word	0x000000ff
        /*0410*/ 	.word	0x000000e8
        /*0414*/ 	.short	0x0100
        /*0416*/ 	.byte	0x04
	.zero		1


	//   ....[31]....
        /*0418*/ 	.word	0x000006a0
        /*041c*/ 	.word	0x000000ff
        /*0420*/ 	.word	0x000000f0
        /*0424*/ 	.short	0x0100
        /*0426*/ 	.byte	0x04
	.zero		1


	//   ....[32]....
        /*0428*/ 	.word	0x000006b0
        /*042c*/ 	.word	0x000000ff
        /*0430*/ 	.word	0x000000f8
        /*0434*/ 	.short	0x0100
        /*0436*/ 	.byte	0x04
	.zero		1


	//   ....[33]....
        /*0438*/ 	.word	0x000006c0
        /*043c*/ 	.word	0x000000ff
        /*0440*/ 	.word	0x00000100
        /*0444*/ 	.short	0x0100
        /*0446*/ 	.byte	0x04
	.zero		1


	//   ....[34]....
        /*0448*/ 	.word	0x000006d0
        /*044c*/ 	.word	0x000000ff
        /*0450*/ 	.word	0x00000108
        /*0454*/ 	.short	0x0100
        /*0456*/ 	.byte	0x04
	.zero		1


	//   ....[35]....
        /*0458*/ 	.word	0x000006e0
        /*045c*/ 	.word	0x000000ff
        /*0460*/ 	.word	0x00000110
        /*0464*/ 	.short	0x0100
        /*0466*/ 	.byte	0x04
	.zero		1


	//   ....[36]....
        /*0468*/ 	.word	0x000006f0
        /*046c*/ 	.word	0x000000ff
        /*0470*/ 	.word	0x00000118
        /*0474*/ 	.short	0x0100
        /*0476*/ 	.byte	0x04
	.zero		1


	//   ....[37]....
        /*0478*/ 	.word	0x00000700
        /*047c*/ 	.word	0x000000ff
        /*0480*/ 	.word	0x00000120
        /*0484*/ 	.short	0x0100
        /*0486*/ 	.byte	0x04
	.zero		1


	//   ....[38]....
        /*0488*/ 	.word	0x00000710
        /*048c*/ 	.word	0x000000ff
        /*0490*/ 	.word	0x00000128
        /*0494*/ 	.short	0x0100
        /*0496*/ 	.byte	0x04
	.zero		1


	//   ....[39]....
        /*0498*/ 	.word	0x00000720
        /*049c*/ 	.word	0x000000ff
        /*04a0*/ 	.word	0x00000130
        /*04a4*/ 	.short	0x0100
        /*04a6*/ 	.byte	0x04
	.zero		1


	//   ....[40]....
        /*04a8*/ 	.word	0x00000730
        /*04ac*/ 	.word	0x000000ff
        /*04b0*/ 	.word	0x00000138
        /*04b4*/ 	.short	0x0100
        /*04b6*/ 	.byte	0x04
	.zero		1


	//   ....[41]....
        /*04b8*/ 	.word	0x000008d0
        /*04bc*/ 	.word	0x000000ff
        /*04c0*/ 	.word	0x00000140
        /*04c4*/ 	.short	0x0100
        /*04c6*/ 	.byte	0x04
	.zero		1


	//   ....[42]....
        /*04c8*/ 	.word	0x000008e0
        /*04cc*/ 	.word	0x000000ff
        /*04d0*/ 	.word	0x00000148
        /*04d4*/ 	.short	0x0100
        /*04d6*/ 	.byte	0x04
	.zero		1


	//   ....[43]....
        /*04d8*/ 	.word	0x000008f0
        /*04dc*/ 	.word	0x000000ff
        /*04e0*/ 	.word	0x00000150
        /*04e4*/ 	.short	0x0100
        /*04e6*/ 	.byte	0x04
	.zero		1


	//   ....[44]....
        /*04e8*/ 	.word	0x00000900
        /*04ec*/ 	.word	0x000000ff
        /*04f0*/ 	.word	0x00000158
        /*04f4*/ 	.short	0x0100
        /*04f6*/ 	.byte	0x04
	.zero		1


	//   ....[45]....
        /*04f8*/ 	.word	0x00000910
        /*04fc*/ 	.word	0x000000ff
        /*0500*/ 	.word	0x00000160
        /*0504*/ 	.short	0x0100
        /*0506*/ 	.byte	0x04
	.zero		1


	//   ....[46]....
        /*0508*/ 	.word	0x00000920
        /*050c*/ 	.word	0x000000ff
        /*0510*/ 	.word	0x00000168
        /*0514*/ 	.short	0x0100
        /*0516*/ 	.byte	0x04
	.zero		1


	//   ....[47]....
        /*0518*/ 	.word	0x00000930
        /*051c*/ 	.word	0x000000ff
        /*0520*/ 	.word	0x00000170
        /*0524*/ 	.short	0x0100
        /*0526*/ 	.byte	0x04
	.zero		1


	//   ....[48]....
        /*0528*/ 	.word	0x00000940
        /*052c*/ 	.word	0x000000ff
        /*0530*/ 	.word	0x00000178
        /*0534*/ 	.short	0x0100
        /*0536*/ 	.byte	0x04
	.zero		1


	//   ....[49]....
        /*0538*/ 	.word	0x00001030
        /*053c*/ 	.word	0x000000ff
        /*0540*/ 	.word	0x000000a0
        /*0544*/ 	.short	0x010a
        /*0546*/ 	.byte	0x07
	.zero		1


	//   ....[50]....
        /*0548*/ 	.word	0x00001750
        /*054c*/ 	.word	0x000000ff
        /*0550*/ 	.word	0x00000008
        /*0554*/ 	.short	0x010a
        /*0556*/ 	.byte	0x07
	.zero		1


	//   ....[51]....
        /*0558*/ 	.word	0x00001bc0
        /*055c*/ 	.word	0x000000ff
        /*0560*/ 	.word	0x000000a8
        /*0564*/ 	.short	0x010a
        /*0566*/ 	.byte	0x07
	.zero		1


	//   ....[52]....
        /*0568*/ 	.word	0x000021d0
        /*056c*/ 	.word	0x000000ff
        /*0570*/ 	.word	0x000000a0
        /*0574*/ 	.short	0x010a
        /*0576*/ 	.byte	0x05
	.zero		1


	//   ....[53]....
        /*0578*/ 	.word	0x00002630
        /*057c*/ 	.word	0x000000ff
        /*0580*/ 	.word	0x000000a0
        /*0584*/ 	.short	0x010a
        /*0586*/ 	.byte	0x06
	.zero		1


	//   ....[54]....
        /*0588*/ 	.word	0x00002e60
        /*058c*/ 	.word	0x000000ff
        /*0590*/ 	.word	0x000000a0
        /*0594*/ 	.short	0x010a
        /*0596*/ 	.byte	0x05
	.zero		1


	//   ....[55]....
        /*0598*/ 	.word	0x00002ee0
        /*059c*/ 	.word	0x000000ff
        /*05a0*/ 	.word	0x00000008
        /*05a4*/ 	.short	0x010a
        /*05a6*/ 	.byte	0x04
	.zero		1


	//   ....[56]....
        /*05a8*/ 	.word	0x00002f60
        /*05ac*/ 	.word	0x000000ff
        /*05b0*/ 	.word	0x00000008
        /*05b4*/ 	.short	0x010a
        /*05b6*/ 	.byte	0x04
	.zero		1


	//   ....[57]....
        /*05b8*/ 	.word	0x00003040
        /*05bc*/ 	.word	0x000000ff
        /*05c0*/ 	.word	0x000001a0
        /*05c4*/ 	.short	0x0100
        /*05c6*/ 	.byte	0x06
	.zero		1


	//   ....[58]....
        /*05c8*/ 	.word	0x000032e0
        /*05cc*/ 	.word	0x00000008
        /*05d0*/ 	.word	0x00000000
        /*05d4*/ 	.short	0x010a
        /*05d6*/ 	.byte	0xff
	.zero		1


	//   ....[59]....
        /*05d8*/ 	.word	0x00003300
        /*05dc*/ 	.word	0x00000008
        /*05e0*/ 	.word	0x00000000
        /*05e4*/ 	.short	0x010a
        /*05e6*/ 	.byte	0xff
	.zero		1


	//   ....[60]....
        /*05e8*/ 	.word	0x00003530
        /*05ec*/ 	.word	0x00000005
        /*05f0*/ 	.word	0x00000000
        /*05f4*/ 	.short	0x010a
        /*05f6*/ 	.byte	0xff
	.zero		1


	//   ....[61]....
        /*05f8*/ 	.word	0x00003550
        /*05fc*/ 	.word	0x00000005
        /*0600*/ 	.word	0x00000000
        /*0604*/ 	.short	0x010a
        /*0606*/ 	.byte	0xff
	.zero		1


	//   ....[62]....
        /*0608*/ 	.word	0x00003650
        /*060c*/ 	.word	0x00000008
        /*0610*/ 	.word	0x00000000
        /*0614*/ 	.short	0x0101
        /*0616*/ 	.byte	0xff
	.zero		1


	//   ....[63]....
        /*0618*/ 	.word	0x00003c10
        /*061c*/ 	.word	0x000000ff
        /*0620*/ 	.word	0x00000000
        /*0624*/ 	.short	0x010a
        /*0626*/ 	.byte	0x04
	.zero		1


	//   ....[64]....
        /*0628*/ 	.word	0x00003c30
        /*062c*/ 	.word	0x000000ff
        /*0630*/ 	.word	0x00000010
        /*0634*/ 	.short	0x010a
        /*0636*/ 	.byte	0x04
	.zero		1


	//   ....[65]....
        /*0638*/ 	.word	0x00004250
        /*063c*/ 	.word	0x000000ff
        /*0640*/ 	.word	0x00000010
        /*0644*/ 	.short	0x010a
        /*0646*/ 	.byte	0x15
	.zero		1


	//   ....[66]....
        /*0648*/ 	.word	0x000042b0
        /*064c*/ 	.word	0x000000ff
        /*0650*/ 	.word	0x00000138
        /*0654*/ 	.short	0x010a
        /*0656*/ 	.byte	0x04
	.zero		1


	//   ....[67]....
        /*0658*/ 	.word	0x00004600
        /*065c*/ 	.word	0x000000ff
        /*0660*/ 	.word	0x00000140
        /*0664*/ 	.short	0x010a
        /*0666*/ 	.byte	0x04
	.zero		1


	//   ....[68]....
        /*0668*/ 	.word	0x00004760
        /*066c*/ 	.word	0x000000ff
        /*0670*/ 	.word	0x00000010
        /*0674*/ 	.short	0x010a
        /*0676*/ 	.byte	0x12
	.zero		1


	//   ....[69]....
        /*0678*/ 	.word	0x00004a60
        /*067c*/ 	.word	0x000000ff
        /*0680*/ 	.word	0x00000010
        /*0684*/ 	.short	0x010a
        /*0686*/ 	.byte	0x12
	.zero		1


	//   ....[70]....
        /*0688*/ 	.word	0x00004ac0
        /*068c*/ 	.word	0x000000ff
        /*0690*/ 	.word	0x00000138
        /*0694*/ 	.short	0x010a
        /*0696*/ 	.byte	0x04
	.zero		1


	//   ....[71]....
        /*0698*/ 	.word	0x00004eb0
        /*069c*/ 	.word	0x000000ff
        /*06a0*/ 	.word	0x00000140
        /*06a4*/ 	.short	0x010a
        /*06a6*/ 	.byte	0x04
	.zero		1


	//   ....[72]....
        /*06a8*/ 	.word	0x00005130
        /*06ac*/ 	.word	0x000000ff
        /*06b0*/ 	.word	0x00000000
        /*06b4*/ 	.short	0x0101
        /*06b6*/ 	.byte	0x05
	.zero		1


	//   ....[73]....
        /*06b8*/ 	.word	0x00005140
        /*06bc*/ 	.word	0x000000ff
        /*06c0*/ 	.word	0x000001a0
        /*06c4*/ 	.short	0x010a
        /*06c6*/ 	.byte	0x04
	.zero		1


	//   ....[74]....
        /*06c8*/ 	.word	0x000054b0
        /*06cc*/ 	.word	0x000000ff
        /*06d0*/ 	.word	0x000001a0
        /*06d4*/ 	.short	0x0100
        /*06d6*/ 	.byte	0x06
	.zero		1


	//   ....[75]....
        /*06d8*/ 	.word	0x000058d0
        /*06dc*/ 	.word	0x000000ff
        /*06e0*/ 	.word	0x00000170
        /*06e4*/ 	.short	0x010a
        /*06e6*/ 	.byte	0x04
	.zero		1


	//   ....[76]....
        /*06e8*/ 	.word	0x00005aa0
        /*06ec*/ 	.word	0x000000ff
        /*06f0*/ 	.word	0x00000178
        /*06f4*/ 	.short	0x0101
        /*06f6*/ 	.byte	0x04
	.zero		1


	//   ....[77]....
        /*06f8*/ 	.word	0x00005c40
        /*06fc*/ 	.word	0x000000ff
        /*0700*/ 	.word	0x00000168
        /*0704*/ 	.short	0x010a
        /*0706*/ 	.byte	0x08
	.zero		1


	//   ....[78]....
        /*0708*/ 	.word	0x00005d20
        /*070c*/ 	.word	0x000000ff
        /*0710*/ 	.word	0x00000130
        /*0714*/ 	.short	0x010a
        /*0716*/ 	.byte	0x08
	.zero		1


	//   ....[79]....
        /*0718*/ 	.word	0x00008280
        /*071c*/ 	.word	0x000000ff
        /*0720*/ 	.word	0x00000000
        /*0724*/ 	.short	0x0101
        /*0726*/ 	.byte	0x0d
	.zero		1


	//   ....[80]....
        /*0728*/ 	.word	0x000086f0
        /*072c*/ 	.word	0x000000ff
        /*0730*/ 	.word	0x00000000
        /*0734*/ 	.short	0x0101
        /*0736*/ 	.byte	0x04
	.zero		1


	//   ....[81]....
        /*0738*/ 	.word	0x00008720
        /*073c*/ 	.word	0x000000ff
        /*0740*/ 	.word	0x00000168
        /*0744*/ 	.short	0x010a
        /*0746*/ 	.byte	0x08
	.zero		1


	//   ....[82]....
        /*0748*/ 	.word	0x000088f0
        /*074c*/ 	.word	0x000000ff
        /*0750*/ 	.word	0x00000130
        /*0754*/ 	.short	0x010a
        /*0756*/ 	.byte	0x08
	.zero		1


	//   ....[83]....
        /*0758*/ 	.word	0x0000a7a0
        /*075c*/ 	.word	0x000000ff
        /*0760*/ 	.word	0x00000000
        /*0764*/ 	.short	0x0101
        /*0766*/ 	.byte	0x0d
	.zero		1


	//   ....[84]....
        /*0768*/ 	.word	0x0000aad0
        /*076c*/ 	.word	0x000000ff
        /*0770*/ 	.word	0x00000000
        /*0774*/ 	.short	0x0101
        /*0776*/ 	.byte	0x0f
	.zero		1


	//   ....[85]....
        /*0778*/ 	.word	0x0000aae0
        /*077c*/ 	.word	0x000000ff
        /*0780*/ 	.word	0x00000168
        /*0784*/ 	.short	0x010a
        /*0786*/ 	.byte	0x08
	.zero		1


	//   ....[86]....
        /*0788*/ 	.word	0x0000b120
        /*078c*/ 	.word	0x000000ff
        /*0790*/ 	.word	0x00000130
        /*0794*/ 	.short	0x010a
        /*0796*/ 	.byte	0x07
	.zero		1


	//   ....[87]....
        /*0798*/ 	.word	0x0000c920
        /*079c*/ 	.word	0x000000ff
        /*07a0*/ 	.word	0x00000000
        /*07a4*/ 	.short	0x0101
        /*07a6*/ 	.byte	0x0d
	.zero		1


	//   ....[88]....
        /*07a8*/ 	.word	0x0000cbd0
        /*07ac*/ 	.word	0x000000ff
        /*07b0*/ 	.word	0x00000000
        /*07b4*/ 	.short	0x0101
        /*07b6*/ 	.byte	0x09
	.zero		1


	//   ....[89]....
        /*07b8*/ 	.word	0x0000cbe0
        /*07bc*/ 	.word	0x000000ff
        /*07c0*/ 	.word	0x00000168
        /*07c4*/ 	.short	0x010a
        /*07c6*/ 	.byte	0x07
	.zero		1


	//   ....[90]....
        /*07c8*/ 	.word	0x0000d180
        /*07cc*/ 	.word	0x00000004
        /*07d0*/ 	.word	0x00000168
        /*07d4*/ 	.short	0x010a
        /*07d6*/ 	.byte	0xff
	.zero		1


	//   ....[91]....
        /*07d8*/ 	.word	0x0000d260
        /*07dc*/ 	.word	0x000000ff
        /*07e0*/ 	.word	0x000001a0
        /*07e4*/ 	.short	0x0100
        /*07e6*/ 	.byte	0x06
	.zero		1


	//   ....[92]....
        /*07e8*/ 	.word	0x0000d370
        /*07ec*/ 	.word	0x000000ff
        /*07f0*/ 	.word	0x000001a0
        /*07f4*/ 	.short	0x0100
        /*07f6*/ 	.byte	0x06
	.zero		1


	//   ....[93]....
        /*07f8*/ 	.word	0x0000d770
        /*07fc*/ 	.word	0x000000ff
        /*0800*/ 	.word	0x00000000
        /*0804*/ 	.short	0x0101
        /*0806*/ 	.byte	0x08
	.zero		1


	//   ....[94]....
        /*0808*/ 	.word	0x0000d990
        /*080c*/ 	.word	0x000000ff
        /*0810*/ 	.word	0x00000168
        /*0814*/ 	.short	0x0101
        /*0816*/ 	.byte	0x07
	.zero		1


	//   ....[95]....
        /*0818*/ 	.word	0x0000de40
        /*081c*/ 	.word	0x000000ff
        /*0820*/ 	.word	0x00000000
        /*0824*/ 	.short	0x0101
        /*0826*/ 	.byte	0x08
	.zero		1


	//   ....[96]....
        /*0828*/ 	.word	0x0000de70
        /*082c*/ 	.word	0x000000ff
        /*0830*/ 	.word	0x00000168
        /*0834*/ 	.short	0x0101
        /*0836*/ 	.byte	0x07
	.zero		1


	//   ....[97]....
        /*0838*/ 	.word	0x0000def0
        /*083c*/ 	.word	0x000000ff
        /*0840*/ 	.word	0x00000168
        /*0844*/ 	.short	0x0101
        /*0846*/ 	.byte	0x07
	.zero		1


	//   ....[98]....
        /*0848*/ 	.word	0x0000df00
        /*084c*/ 	.word	0x000000ff
        /*0850*/ 	.word	0x00000150
        /*0854*/ 	.short	0x010a
        /*0856*/ 	.byte	0x07
	.zero		1


	//   ....[99]....
        /*0858*/ 	.word	0x0000df20
        /*085c*/ 	.word	0x000000ff
        /*0860*/ 	.word	0x00000178
        /*0864*/ 	.short	0x010a
        /*0866*/ 	.byte	0x07
	.zero		1


	//   ....[100]....
        /*0868*/ 	.word	0x0000e6e0
        /*086c*/ 	.word	0x000000ff
        /*0870*/ 	.word	0x00000000
        /*0874*/ 	.short	0x0101
        /*0876*/ 	.byte	0x08
	.zero		1


	//   ....[101]....
        /*0878*/ 	.word	0x0000e700
        /*087c*/ 	.word	0x000000ff
        /*0880*/ 	.word	0x00000170
        /*0884*/ 	.short	0x0101
        /*0886*/ 	.byte	0x07
	.zero		1


	//   ....[102]....
        /*0888*/ 	.word	0x0000e880
        /*088c*/ 	.word	0x000000ff
        /*0890*/ 	.word	0x00000178
        /*0894*/ 	.short	0x010a
        /*0896*/ 	.byte	0x07
	.zero		1


	//   ....[103]....
        /*0898*/ 	.word	0x0000e960
        /*089c*/ 	.word	0x000000ff
        /*08a0*/ 	.word	0x000001a0
        /*08a4*/ 	.short	0x0100
        /*08a6*/ 	.byte	0x06
	.zero		1


	//   ....[104]....
        /*08a8*/ 	.word	0x0000ea50
        /*08ac*/ 	.word	0x000000ff
        /*08b0*/ 	.word	0x000001a0
        /*08b4*/ 	.short	0x0100
        /*08b6*/ 	.byte	0x06
	.zero		1


	//   ....[105]....
        /*08b8*/ 	.word	0x0000eac0
        /*08bc*/ 	.word	0x00000004
        /*08c0*/ 	.word	0x000000a0
        /*08c4*/ 	.short	0x010a
        /*08c6*/ 	.byte	0xff
	.zero		1


	//   ....[106]....
        /*08c8*/ 	.word	0x0000eb40
        /*08cc*/ 	.word	0x00000004
        /*08d0*/ 	.word	0x00000008
        /*08d4*/ 	.short	0x010a
        /*08d6*/ 	.byte	0xff
	.zero		1


	//   ....[107]....
        /*08d8*/ 	.word	0x0000ebc0
        /*08dc*/ 	.word	0x00000004
        /*08e0*/ 	.word	0x000000a8
        /*08e4*/ 	.short	0x010a
        /*08e6*/ 	.byte	0xff
	.zero		1


	//   ....[108]....
        /*08e8*/ 	.word	0x0000ec40
        /*08ec*/ 	.word	0x0000000b
        /*08f0*/ 	.word	0x000000a0
        /*08f4*/ 	.short	0x010a
        /*08f6*/ 	.byte	0xff
	.zero		1


	//   ....[109]....
        /*08f8*/ 	.word	0x0000ecc0
        /*08fc*/ 	.word	0x00000005
        /*0900*/ 	.word	0x000000a0
        /*0904*/ 	.short	0x010a
        /*0906*/ 	.byte	0xff
	.zero		1


	//   ....[110]....
        /*0908*/ 	.word	0x0000ed50
        /*090c*/ 	.word	0x00000005
        /*0910*/ 	.word	0x000000a0
        /*0914*/ 	.short	0x010a
        /*0916*/ 	.byte	0xff
	.zero		1


	//   ....[111]....
        /*0918*/ 	.word	0x0000edc0
        /*091c*/ 	.word	0x00000004
        /*0920*/ 	.word	0x00000008
        /*0924*/ 	.short	0x010a
        /*0926*/ 	.byte	0xff
	.zero		1


	//   ....[112]....
        /*0928*/ 	.word	0x0000ee30
        /*092c*/ 	.word	0x00000004
        /*0930*/ 	.word	0x00000008
        /*0934*/ 	.short	0x010a
        /*0936*/ 	.byte	0xff
	.zero		1


	//   ....[113]....
        /*0938*/ 	.word	0x0000ee90
        /*093c*/ 	.word	0x00000008
        /*0940*/ 	.word	0x00000000
        /*0944*/ 	.short	0x010a
        /*0946*/ 	.byte	0xff
	.zero		1


	//   ....[114]....
        /*0948*/ 	.word	0x0000eef0
        /*094c*/ 	.word	0x00000005
        /*0950*/ 	.word	0x00000000
        /*0954*/ 	.short	0x010a
        /*0956*/ 	.byte	0xff
	.zero		1


	//   ....[115]....
        /*0958*/ 	.word	0x0000ef50
        /*095c*/ 	.word	0x00000004
        /*0960*/ 	.word	0x00000000
        /*0964*/ 	.short	0x010a
        /*0966*/ 	.byte	0xff
	.zero		1


	//   ....[116]....
        /*0968*/ 	.word	0x0000efb0
        /*096c*/ 	.word	0x00000004
        /*0970*/ 	.word	0x00000010
        /*0974*/ 	.short	0x010a
        /*0976*/ 	.byte	0xff
	.zero		1


	//   ....[117]....
        /*0978*/ 	.word	0x0000f020
        /*097c*/ 	.word	0x0000000a
        /*0980*/ 	.word	0x00000010
        /*0984*/ 	.short	0x010a
        /*0986*/ 	.byte	0xff
	.zero		1


	//   ....[118]....
        /*0988*/ 	.word	0x0000f0a0
        /*098c*/ 	.word	0x0000000a
        /*0990*/ 	.word	0x00000138
        /*0994*/ 	.short	0x010a
        /*0996*/ 	.byte	0xff
	.zero		1


	//   ....[119]....
        /*0998*/ 	.word	0x0000f120
        /*099c*/ 	.word	0x0000000a
        /*09a0*/ 	.word	0x00000140
        /*09a4*/ 	.short	0x010a
        /*09a6*/ 	.byte	0xff
	.zero		1


	//   ....[120]....
        /*09a8*/ 	.word	0x0000f190
        /*09ac*/ 	.word	0x0000000a
        /*09b0*/ 	.word	0x00000010
        /*09b4*/ 	.short	0x010a
        /*09b6*/ 	.byte	0xff
	.zero		1


	//   ....[121]....
        /*09b8*/ 	.word	0x0000f200
        /*09bc*/ 	.word	0x00000004
        /*09c0*/ 	.word	0x00000010
        /*09c4*/ 	.short	0x010a
        /*09c6*/ 	.byte	0xff
	.zero		1


	//   ....[122]....
        /*09c8*/ 	.word	0x0000f280
        /*09cc*/ 	.word	0x00000004
        /*09d0*/ 	.word	0x00000138
        /*09d4*/ 	.short	0x010a
        /*09d6*/ 	.byte	0xff
	.zero		1


	//   ....[123]....
        /*09d8*/ 	.word	0x0000f320
        /*09dc*/ 	.word	0x00000004
        /*09e0*/ 	.word	0x00000140
        /*09e4*/ 	.short	0x010a
        /*09e6*/ 	.byte	0xff
	.zero		1


	//   ....[124]....
        /*09e8*/ 	.word	0x0000f380
        /*09ec*/ 	.word	0x00000004
        /*09f0*/ 	.word	0x000001a0
        /*09f4*/ 	.short	0x010a
        /*09f6*/ 	.byte	0xff
	.zero		1


	//   ....[125]....
        /*09f8*/ 	.word	0x0000f3e0
        /*09fc*/ 	.word	0x00000004
        /*0a00*/ 	.word	0x00000170
        /*0a04*/ 	.short	0x010a
        /*0a06*/ 	.byte	0xff
	.zero		1


	//   ....[126]....
        /*0a08*/ 	.word	0x0000f460
        /*0a0c*/ 	.word	0x00000004
        /*0a10*/ 	.word	0x00000168
        /*0a14*/ 	.short	0x010a
        /*0a16*/ 	.byte	0xff
	.zero		1


	//   ....[127]....
        /*0a18*/ 	.word	0x0000f4c0
        /*0a1c*/ 	.word	0x00000004
        /*0a20*/ 	.word	0x00000130
        /*0a24*/ 	.short	0x010a
        /*0a26*/ 	.byte	0xff
	.zero		1


	//   ....[128]....
        /*0a28*/ 	.word	0x0000f520
        /*0a2c*/ 	.word	0x00000004
        /*0a30*/ 	.word	0x00000168
        /*0a34*/ 	.short	0x010a
        /*0a36*/ 	.byte	0xff
	.zero		1


	//   ....[129]....
        /*0a38*/ 	.word	0x0000f5a0
        /*0a3c*/ 	.word	0x00000004
        /*0a40*/ 	.word	0x00000130
        /*0a44*/ 	.short	0x010a
        /*0a46*/ 	.byte	0xff
	.zero		1


	//   ....[130]....
        /*0a48*/ 	.word	0x0000f620
        /*0a4c*/ 	.word	0x00000004
        /*0a50*/ 	.word	0x00000168
        /*0a54*/ 	.short	0x010a
        /*0a56*/ 	.byte	0xff
	.zero		1


	//   ....[131]....
        /*0a58*/ 	.word	0x0000f6a0
        /*0a5c*/ 	.word	0x00000004
        /*0a60*/ 	.word	0x00000130
        /*0a64*/ 	.short	0x010a
        /*0a66*/ 	.byte	0xff
	.zero		1


	//   ....[132]....
        /*0a68*/ 	.word	0x0000f720
        /*0a6c*/ 	.word	0x00000004
        /*0a70*/ 	.word	0x00000168
        /*0a74*/ 	.short	0x010a
        /*0a76*/ 	.byte	0xff
	.zero		1


	//   ....[133]....
        /*0a78*/ 	.word	0x0000f790
        /*0a7c*/ 	.word	0x00000004
        /*0a80*/ 	.word	0x00000168
        /*0a84*/ 	.short	0x010a
        /*0a86*/ 	.byte	0xff
	.zero		1


	//   ....[134]....
        /*0a88*/ 	.word	0x0000f7e0
        /*0a8c*/ 	.word	0x00000026
        /*0a90*/ 	.word	0x00000150
        /*0a94*/ 	.short	0x010a
        /*0a96*/ 	.byte	0xff
	.zero		1


	//   ....[135]....
        /*0a98*/ 	.word	0x0000f850
        /*0a9c*/ 	.word	0x00000026
        /*0aa0*/ 	.word	0x00000178
        /*0aa4*/ 	.short	0x010a
        /*0aa6*/ 	.byte	0xff
	.zero		1


	//   ....[136]....
        /*0aa8*/ 	.word	0x0000f8c0
        /*0aac*/ 	.word	0x00000002
        /*0ab0*/ 	.word	0x00000178
        /*0ab4*/ 	.short	0x010a
        /*0ab6*/ 	.byte	0xff
	.zero		1


	//----- nvinfo : EIATTR_NUM_MBARRIERS
	.align		4
.L_78:
        /*0ab8*/ 	.byte	0x03, 0x38
        /*0aba*/ 	.short	0x0037


	//----- nvinfo : EIATTR_EXIT_INSTR_OFFSETS
	.align		4
        /*0abc*/ 	.byte	0x04, 0x1c
        /*0abe*/ 	.short	(.L_80 - .L_79)


	//   ....[0]....
.L_79:
        /*0ac0*/ 	.word	0x0000ea80


	//----- nvinfo : EIATTR_INDIRECT_BRANCH_TARGETS
	.align		4
.L_80:
        /*0ac4*/ 	.byte	0x04, 0x34
        /*0ac6*/ 	.short	(.L_82 - .L_81)


	//   ....[0]....
.L_81:
        /*0ac8*/ 	.word	.L_x_149@srel
        /*0acc*/ 	.short	0x0
        /*0ace*/ 	.short	0x0
        /*0ad0*/ 	.word	0x4
        /*0ad4*/ 	.word	.L_x_150@srel
        /*0ad8*/ 	.word	.L_x_151@srel
        /*0adc*/ 	.word	.L_x_152@srel
        /*0ae0*/ 	.word	.L_x_10@srel


	//   ....[1]....
        /* <DEDUP_REMOVED lines=13> */


	//----- nvinfo : EIATTR_REQNTID
	.align		4
.L_82:
        /*0b14*/ 	.byte	0x04, 0x10
        /*0b16*/ 	.short	(.L_84 - .L_83)
.L_83:
        /*0b18*/ 	.word	0x00000200
        /*0b1c*/ 	.word	0x00000001
        /*0b20*/ 	.word	0x00000001


	//----- nvinfo : EIATTR_CRS_STACK_SIZE
	.align		4
.L_84:
        /*0b24*/ 	.byte	0x04, 0x1e
        /*0b26*/ 	.short	(.L_86 - .L_85)
.L_85:
        /*0b28*/ 	.word	0x00000000


	//----- nvinfo : EIATTR_CBANK_PARAM_SIZE
	.align		4
.L_86:
        /*0b2c*/ 	.byte	0x03, 0x19
        /*0b2e*/ 	.short	0x02e8


	//----- nvinfo : EIATTR_PARAM_CBANK
	.align		4
        /*0b30*/ 	.byte	0x04, 0x0a
        /*0b32*/ 	.short	(.L_88 - .L_87)
	.align		4
.L_87:
        /*0b34*/ 	.word	index@(.nv.constant0.kernel_cutlass_kernel_flash_attncuteflash_fwd_sm100FlashAttentionForwardSm100_object_at__tensor0000o8011101213_tensor0000o8011101213_tensor0000o8010111213_tensor0000o8011101213_tensorptrf_0)
        /*0b38*/ 	.short	0x0380
        /*0b3a*/ 	.short	0x02e8


	//----- nvinfo : EIATTR_SW_WAR
	.align		4
.L_88:
        /*0b3c*/ 	.byte	0x04, 0x36
        /*0b3e*/ 	.short	(.L_90 - .L_89)
.L_89:
        /*0b40*/ 	.word	0x00000008
.L_90:


//--------------------- .nv.compat                --------------------------
	.section	.nv.compat,"",@"SHT_CUDA_COMPAT_INFO"
	.align	4
        /*0000*/ 	.byte	0x02, 0x02, 0x02, 0x00, 0x02, 0x05, 0x05, 0x00, 0x02, 0x03, 0x01, 0x00, 0x02, 0x06, 0x01, 0x00


//--------------------- .nv.callgraph             --------------------------
	.section	.nv.callgraph,"",@"SHT_CUDA_CALLGRAPH"
	.align	4
	.sectionentsize	8
	.align		4
        /*0000*/ 	.word	0x00000000
	.align		4
        /*0004*/ 	.word	0xffffffff
	.align		4
        /*0008*/ 	.word	0x00000000
	.align		4
        /*000c*/ 	.word	0xfffffffe
	.align		4
        /*0010*/ 	.word	0x00000000
	.align		4
        /*0014*/ 	.word	0xfffffffd
	.align		4
        /*0018*/ 	.word	0x00000000
	.align		4
        /*001c*/ 	.word	0xfffffffc


//--------------------- .nv.constant2.kernel_cutlass_kernel_flash_attncuteflash_fwd_sm100FlashAttentionForwardSm100_object_at__tensor0000o8011101213_tensor0000o8011101213_tensor0000o8010111213_tensor0000o8011101213_tensorptrf_0 --------------------------
	.section	.nv.constant2.kernel_cutlass_kernel_flash_attncuteflash_fwd_sm100FlashAttentionForwardSm100_object_at__tensor0000o8011101213_tensor0000o8011101213_tensor0000o8010111213_tensor0000o8011101213_tensorptrf_0,"a",@progbits
	.sectionflags	@""
	.align	4
.nv.constant2.kernel_cutlass_kernel_flash_attncuteflash_fwd_sm100FlashAttentionForwardSm100_object_at__tensor0000o8011101213_tensor0000o8011101213_tensor0000o8010111213_tensor0000o8011101213_tensorptrf_0:
        /*0000*/ 	.byte	0x10, 0x0b, 0x00, 0x00, 0xe0, 0x0a, 0x00, 0x00, 0xb0, 0x0a, 0x00, 0x00, 0x90, 0x2f, 0x00, 0x00
        /*0010*/ 	.byte	0x20, 0x0c, 0x00, 0x00, 0xc0, 0x0b, 0x00, 0x00, 0xc0, 0x0b, 0x00, 0x00, 0xc0, 0x0b, 0x00, 0x00
        /*0020*/ 	.byte	0xc0, 0x0b, 0x00, 0x00, 0xc0, 0x0b, 0x00, 0x00, 0xc0, 0x0b, 0x00, 0x00, 0x50, 0x0c, 0x00, 0x00
        /*0030*/ 	.byte	0xc0, 0x0b, 0x00, 0x00


//--------------------- .text.kernel_cutlass_kernel_flash_attncuteflash_fwd_sm100FlashAttentionForwardSm100_object_at__tensor0000o8011101213_tensor0000o8011101213_tensor0000o8010111213_tensor0000o8011101213_tensorptrf_0 --------------------------
	.section	.text.kernel_cutlass_kernel_flash_attncuteflash_fwd_sm100FlashAttentionForwardSm100_object_at__tensor0000o8011101213_tensor0000o8011101213_tensor0000o8010111213_tensor0000o8011101213_tensorptrf_0,"ax",@progbits
	.align	128
        .global         kernel_cutlass_kernel_flash_attncuteflash_fwd_sm100FlashAttentionForwardSm100_object_at__tensor0000o8011101213_tensor0000o8011101213_tensor0000o8010111213_tensor0000o8011101213_tensorptrf_0
        .type           kernel_cutlass_kernel_flash_attncuteflash_fwd_sm100FlashAttentionForwardSm100_object_at__tensor0000o8011101213_tensor0000o8011101213_tensor0000o8010111213_tensor0000o8011101213_tensorptrf_0,@function
        .size           kernel_cutlass_kernel_flash_attncuteflash_fwd_sm100FlashAttentionForwardSm100_object_at__tensor0000o8011101213_tensor0000o8011101213_tensor0000o8010111213_tensor0000o8011101213_tensorptrf_0,(.L_x_166 - kernel_cutlass_kernel_flash_attncuteflash_fwd_sm100FlashAttentionForwardSm100_object_at__tensor0000o8011101213_tensor0000o8011101213_tensor0000o8010111213_tensor0000o8011101213_tensorptrf_0)
        .other          kernel_cutlass_kernel_flash_attncuteflash_fwd_sm100FlashAttentionForwardSm100_object_at__tensor0000o8011101213_tensor0000o8011101213_tensor0000o8010111213_tensor0000o8011101213_tensorptrf_0,@"STO_CUDA_ENTRY STV_DEFAULT"
kernel_cutlass_kernel_flash_attncuteflash_fwd_sm100FlashAttentionForwardSm100_object_at__tensor0000o8011101213_tensor0000o8011101213_tensor0000o8010111213_tensor0000o8011101213_tensorptrf_0:
.text.kernel_cutlass_kernel_flash_attncuteflash_fwd_sm100FlashAttentionForwardSm100_object_at__tensor0000o8011101213_tensor0000o8011101213_tensor0000o8010111213_tensor0000o8011101213_tensorptrf_0:
[----:B------:R-:W1:Y:S01]  /*0000*/  LDC R1, c[0x0][0x37c] ;  /* 0x0000df00ff017b82 */ /* 0x000e620000000800 */
[----:B------:R-:W2:Y:S07]  /*0010*/  S2R R3, SR_TID.X ;  /* 0x0000000000037919 */ /* 0x000eae0000002100 */
[----:B------:R-:W3:Y:S01]  /*0020*/  S2UR UR16, SR_CgaCtaId ;  /* 0x00000000001079c3 */ /* 0x000ee20000008800 */
[----:B------:R-:W4:Y:S01]  /*0030*/  LDCU UR7, c[0x0][0x36c] ;  /* 0x00006d80ff0777ac */ /* 0x000f220008000800 */
[----:B------:R-:W-:Y:S01]  /*0040*/  UMOV UR10, 0x1 ;  /* 0x00000001000a7882 */ /* 0x000fe20000000000 */
[----:B------:R-:W-:-:S05]  /*0050*/  UMOV UR12, 0x1 ;  /* 0x00000001000c7882 */ /* 0x000fca0000000000 */
[----:B------:R-:W5:Y:S01]  /*0060*/  S2UR UR6, SR_CTAID.X ;  /* 0x00000000000679c3 */ /* 0x000f620000002500 */
[----:B----4-:R-:W-:Y:S02]  /*0070*/  UISETP.EQ.U32.AND UP4, UPT, UR7, 0x1, UPT ;  /* 0x000000010700788c */ /* 0x010fe4000bf82070 */
[----:B---3--:R-:W-:-:S04]  /*0080*/  ULEA.HI UR5, UR16, UR16, URZ, 0x1 ;  /* 0x0000001010057291 */ /* 0x008fc8000f8f08ff */
[----:B------:R-:W-:Y:S02]  /*0090*/  ULOP3.LUT UR4, UR5, 0xfffffffe, URZ, 0xc0, !UPT ;  /* 0xfffffffe05047892 */ /* 0x000fe4000f8ec0ff */
[----:B------:R-:W-:Y:S01]  /*00a0*/  USHF.R.U32.HI UR5, URZ, 0x1, UR5 ;  /* 0x00000001ff057899 */ /* 0x000fe20008011605 */
[----:B--2---:R-:W-:Y:S01]  /*00b0*/  SHF.R.U32.HI R0, RZ, 0x5, R3 ;  /* 0x00000005ff007819 */ /* 0x004fe20000011603 */
[----:B------:R-:W-:Y:S02]  /*00c0*/  UISETP.NE.AND UP0, UPT, UR16, UR4, UPT ;  /* 0x000000041000728c */ /* 0x000fe4000bf05270 */
[----:B-----5:R-:W-:Y:S01]  /*00d0*/  ULOP3.LUT UR8, UR6, 0x1, URZ, 0xc0, !UPT ;  /* 0x0000000106087892 */ /* 0x020fe2000f8ec0ff */
[----:B------:R-:W-:Y:S01]  /*00e0*/  R2UR UR11, R0 ;  /* 0x00000000000b72ca */ /* 0x000fe200000e0000 */
[----:B------:R-:W-:Y:S02]  /*00f0*/  UISETP.LT.AND UP0, UPT, UR16, URZ, UP0 ;  /* 0x000000ff1000728c */ /* 0x000fe40008701270 */
[----:B------:R-:W-:-:S02]  /*0100*/  UIADD3 UR6, UPT, UPT, -UR4, UR16, URZ ;  /* 0x0000001004067290 */ /* 0x000fc4000fffe1ff */
[----:B------:R-:W-:Y:S02]  /*0110*/  UIADD3 UR4, UPT, UPT, UR5, -0x1, URZ ;  /* 0xffffffff05047890 */ /* 0x000fe4000fffe0ff */
[----:B------:R-:W-:-:S05]  /*0120*/  ULOP3.LUT UR7, UR6, 0x1, URZ, 0x3c, !UPT ;  /* 0x0000000106077892 */ /* 0x000fca000f8e3cff */
[----:B------:R-:W-:Y:S01]  /*0130*/  @!UP0 UIADD3 UR4, UPT, UPT, UR5, URZ, URZ ;  /* 0x000000ff05048290 */ /* 0x000fe2000fffe0ff */
[----:B------:R-:W-:Y:S01]  /*0140*/  IMAD.U32 R2, RZ, RZ, UR11 ;  /* 0x0000000bff027e24 */ /* 0x000fe2000f8e00ff */
[----:B------:R-:W-:Y:S01]  /*0150*/  UISETP.NE.AND UP6, UPT, UR11, URZ, UPT ;  /* 0x000000ff0b00728c */ /* 0x000fe2000bfc5270 */
[----:B------:R-:W-:Y:S01]  /*0160*/  IMAD.U32 R2, RZ, RZ, UR8 ;  /* 0x00000008ff027e24 */ /* 0x000fe2000f8e00ff */
[----:B------:R-:W-:Y:S02]  /*0170*/  USHF.L.U32 UR8, UR10, UR6, URZ ;  /* 0x000000060a087299 */ /* 0x000fe400080006ff */
[----:B------:R-:W-:Y:S02]  /*0180*/  USHF.L.U32 UR6, UR10, UR7, URZ ;  /* 0x000000070a067299 */ /* 0x000fe400080006ff */
[----:B------:R-:W-:Y:S02]  /*0190*/  UIADD3 UR4, UPT, UPT, UR4, UR4, URZ ;  /* 0x0000000404047290 */ /* 0x000fe4000fffe0ff */
[----:B------:R-:W-:-:S02]  /*01a0*/  ULOP3.LUT UR5, UR6, UR8, URZ, 0xfc, !UPT ;  /* 0x0000000806057292 */ /* 0x000fc4000f8efcff */
[----:B------:R-:W-:Y:S02]  /*01b0*/  UISETP.NE.AND UP5, UPT, UR11, 0xc, UPT ;  /* 0x0000000c0b00788c */ /* 0x000fe4000bfa5270 */
[----:B------:R-:W-:-:S04]  /*01c0*/  @!UP6 UIADD3 UR12, UPT, UPT, -UR12, 0x100000, URZ ;  /* 0x001000000c0ce890 */ /* 0x000fc8000fffe1ff */
[----:B------:R-:W-:Y:S02]  /*01d0*/  @!UP6 USHF.L.U32 UR13, UR12, 0xb, URZ ;  /* 0x0000000b0c0de899 */ /* 0x000fe400080006ff */
[----:B------:R-:W-:Y:S01]  /*01e0*/  @!UP6 USHF.L.U32 UR12, UR12, 0x1, URZ ;  /* 0x000000010c0ce899 */ /* 0x000fe200080006ff */
[----:B------:R-:W-:Y:S01]  /*01f0*/  IMAD.U32 R2, RZ, RZ, UR4 ;  /* 0x00000004ff027e24 */ /* 0x000fe2000f8e00ff */
[----:B------:R-:W-:Y:S01]  /*0200*/  @!UP6 UMOV UR9, 0x400 ;  /* 0x000004000009e882 */ /* 0x000fe20000000000 */
[----:B------:R-:W-:Y:S01]  /*0210*/  MOV R6, UR5 ;  /* 0x0000000500067c02 */ /* 0x000fe20008000f00 */
[----:B------:R-:W-:Y:S01]  /*0220*/  @!UP6 ULEA UR14, UR16, UR9, 0x18 ;  /* 0x00000009100ee291 */ /* 0x000fe2000f8ec0ff */
[----:B-1----:R-:W-:Y:S11]  /*0230*/  BRA.U UP6, `(.L_x_0) ;  /* 0x0000000106387547 */ /* 0x002ff6000b800000 */
[----:B------:R-:W1:Y:S02]  /*0240*/  LDCU.64 UR4, c[0x0][0x348] ;  /* 0x00006900ff0477ac */ /* 0x000e640008000a00 */
[----:B-1----:R-:W-:Y:S02]  /*0250*/  UIADD3 UR10, UP3, UPT, UR4, 0x80, URZ ;  /* 0x00000080040a7890 */ /* 0x002fe4000ff7e0ff */
[----:B------:R-:W-:Y:S02]  /*0260*/  UIADD3 UR8, UP2, UPT, UR4, 0x100, URZ ;  /* 0x0000010004087890 */ /* 0x000fe4000ff5e0ff */
[----:B------:R-:W-:Y:S02]  /*0270*/  UIADD3 UR6, UP1, UPT, UR4, 0x180, URZ ;  /* 0x0000018004067890 */ /* 0x000fe4000ff3e0ff */
[----:B------:R-:W-:Y:S02]  /*0280*/  UIADD3 UR4, UP0, UPT, UR4, 0x200, URZ ;  /* 0x0000020004047890 */ /* 0x000fe4000ff1e0ff */
[----:B------:R-:W-:-:S02]  /*0290*/  UIADD3.X UR11, UPT, UPT, URZ, UR5, URZ, UP3, !UPT ;  /* 0x00000005ff0b7290 */ /* 0x000fc40009ffe4ff */
[----:B------:R-:W-:Y:S02]  /*02a0*/  UIADD3.X UR9, UPT, UPT, URZ, UR5, URZ, UP2, !UPT ;  /* 0x00000005ff097290 */ /* 0x000fe400097fe4ff */
[----:B------:R-:W-:Y:S02]  /*02b0*/  UIADD3.X UR7, UPT, UPT, URZ, UR5, URZ, UP1, !UPT ;  /* 0x00000005ff077290 */ /* 0x000fe40008ffe4ff */
[----:B------:R-:W-:-:S03]  /*02c0*/  UIADD3.X UR5, UPT, UPT, URZ, UR5, URZ, UP0, !UPT ;  /* 0x00000005ff057290 */ /* 0x000fc600087fe4ff */
[----:B------:R1:W-:Y:S02]  /*02d0*/  UTMACCTL.PF [UR10] ;  /* 0x000000000a0079b9 */ /* 0x0003e40008040000 */
[----:B------:R1:W-:Y:S02]  /*02e0*/  UTMACCTL.PF [UR8] ;  /* 0x00000000080079b9 */ /* 0x0003e40008040000 */
[----:B------:R1:W-:Y:S02]  /*02f0*/  UTMACCTL.PF [UR6] ;  /* 0x00000000060079b9 */ /* 0x0003e40008040000 */
[----:B------:R1:W-:Y:S02]  /*0300*/  UTMACCTL.PF [UR4] ;  /* 0x00000000040079b9 */ /* 0x0003e40008040000 */
[----:B-1----:R-:W-:Y:S01]  /*0310*/  NOP ;  /* 0x0000000000007918 */ /* 0x002fe20000000000 */
.L_x_0:
[----:B------:R-:W-:Y:S05]  /*0320*/  BRA.U UP5, `(.L_x_1) ;  /* 0x00000001052c7547 */ /* 0x000fea000b800000 */
[----:B------:R-:W1:Y:S01]  /*0330*/  S2UR UR6, SR_CgaCtaId ;  /* 0x00000000000679c3 */ /* 0x000e620000008800 */
[----:B------:R-:W-:Y:S01]  /*0340*/  UMOV UR4, 0x400 ;  /* 0x0000040000047882 */ /* 0x000fe20000000000 */
[----:B------:R-:W-:Y:S01]  /*0350*/  UMOV UR5, 0x20 ;  /* 0x0000002000057882 */ /* 0x000fe20000000000 */
[----:B------:R-:W-:Y:S01]  /*0360*/  ELECT P0, URZ, PT ;  /* 0x0000000000ff782f */ /* 0x000fe20003800000 */
[----:B-1----:R-:W-:Y:S02]  /*0370*/  ULEA UR6, UR6, UR4, 0x18 ;  /* 0x0000000406067291 */ /* 0x002fe4000f8ec0ff */
[----:B------:R-:W-:-:S04]  /*0380*/  UIADD3 UR4, UPT, UPT, -UR5, 0x100000, URZ ;  /* 0x0010000005047890 */ /* 0x000fc8000fffe1ff */
[----:B------:R-:W-:Y:S02]  /*0390*/  USHF.L.U32 UR5, UR4, 0xb, URZ ;  /* 0x0000000b04057899 */ /* 0x000fe400080006ff */
[----:B------:R-:W-:Y:S01]  /*03a0*/  USHF.L.U32 UR4, UR4, 0x1, URZ ;  /* 0x0000000104047899 */ /* 0x000fe200080006ff */
[----:B------:R-:W1:Y:S11]  /*03b0*/  FENCE.VIEW.ASYNC.S ;  /* 0x00000000000073c6 */ /* 0x000e760000000000 */
[----:B-1----:R1:W2:Y:S01]  /*03c0*/  SYNCS.EXCH.64 URZ, [UR6+0x1a0], UR4 ;  /* 0x0001a00406ff75b2 */ /* 0x0022a20008000100 */
[----:B------:R-:W-:Y:S01]  /*03d0*/  NOP ;  /* 0x0000000000007918 */ /* 0x000fe20000000000 */
.L_x_1:
[----:B------:R-:W-:Y:S01]  /*03e0*/  NOP ;  /* 0x0000000000007918 */ /* 0x000fe20000000000 */
[----:B------:R-:W3:Y:S02]  /*03f0*/  FENCE.VIEW.ASYNC.S ;  /* 0x00000000000073c6 */ /* 0x000ee40000000000 */
[----:B---3--:R3:W4:Y:S01]  /*0400*/  @!UP6 SYNCS.EXCH.64 URZ, [UR14], UR12 ;  /* 0x0000000c0effe5b2 */ /* 0x0087220008000100 */
[----:B------:R3:W5:Y:S01]  /*0410*/  @!UP6 SYNCS.EXCH.64 URZ, [UR14+0x8], UR12 ;  /* 0x0000080c0effe5b2 */ /* 0x0007620008000100 */
[----:B------:R-:W-:Y:S05]  /*0420*/  BRA.U UP6, `(.L_x_2) ;  /* 0x0000000106c87547 */ /* 0x000fea000b800000 */
[----:B-1----:R-:W-:Y:S01]  /*0430*/  UMOV UR4, 0x400 ;  /* 0x0000040000047882 */ /* 0x002fe20000000000 */
[----:B------:R-:W-:Y:S01]  /*0440*/  UMOV UR6, 0x1 ;  /* 0x0000000100067882 */ /* 0x000fe20000000000 */
[----:B------:R-:W-:Y:S02]  /*0450*/  ULEA UR4, UR16, UR4, 0x18 ;  /* 0x0000000410047291 */ /* 0x000fe4000f8ec0ff */
[----:B------:R-:W-:-:S04]  /*0460*/  UIADD3 UR6, UPT, UPT, -UR6, 0x100000, URZ ;  /* 0x0010000006067890 */ /* 0x000fc8000fffe1ff */
[----:B------:R-:W-:Y:S02]  /*0470*/  USHF.L.U32 UR7, UR6, 0xb, URZ ;  /* 0x0000000b06077899 */ /* 0x000fe400080006ff */
[----:B------:R-:W-:Y:S01]  /*0480*/  USHF.L.U32 UR6, UR6, 0x1, URZ ;  /* 0x0000000106067899 */ /* 0x000fe200080006ff */
[----:B------:R-:W-:Y:S02]  /*0490*/  UMOV UR8, 0x200 ;  /* 0x0000020000087882 */ /* 0x000fe40000000000 */
[----:B------:R-:W-:-:S04]  /*04a0*/  UIADD3 UR8, UPT, UPT, -UR8, 0x100000, URZ ;  /* 0x0010000008087890 */ /* 0x000fc8000fffe1ff */
[----:B------:R-:W-:Y:S02]  /*04b0*/  USHF.L.U32 UR9, UR8, 0xb, URZ ;  /* 0x0000000b08097899 */ /* 0x000fe400080006ff */
[----:B------:R-:W-:Y:S01]  /*04c0*/  USHF.L.U32 UR8, UR8, 0x1, URZ ;  /* 0x0000000108087899 */ /* 0x000fe200080006ff */
[----:B------:R-:W1:Y:S02]  /*04d0*/  FENCE.VIEW.ASYNC.S ;  /* 0x00000000000073c6 */ /* 0x000e640000000000 */
[----:B-1----:R1:W3:Y:S01]  /*04e0*/  SYNCS.EXCH.64 URZ, [UR4+0x10], UR6 ;  /* 0x0000100604ff75b2 */ /* 0x0022e20008000100 */
[----:B------:R1:W5:Y:S01]  /*04f0*/  SYNCS.EXCH.64 URZ, [UR4+0x18], UR6 ;  /* 0x0000180604ff75b2 */ /* 0x0003620008000100 */
[----:B------:R1:W4:Y:S01]  /*0500*/  SYNCS.EXCH.64 URZ, [UR4+0x20], UR6 ;  /* 0x0000200604ff75b2 */ /* 0x0003220008000100 */
[----:B------:R1:W2:Y:S01]  /*0510*/  SYNCS.EXCH.64 URZ, [UR4+0x28], UR6 ;  /* 0x0000280604ff75b2 */ /* 0x0002a20008000100 */
[----:B------:R1:W1:Y:S01]  /*0520*/  SYNCS.EXCH.64 URZ, [UR4+0x30], UR6 ;  /* 0x0000300604ff75b2 */ /* 0x0002620008000100 */
        /* <DEDUP_REMOVED lines=33> */
[----:B--2345:R-:W-:Y:S01]  /*0740*/  NOP ;  /* 0x0000000000007918 */ /* 0x03cfe20000000000 */
.L_x_2:
[----:B------:R-:W-:Y:S05]  /*0750*/  BRA.U UP6, `(.L_x_3) ;  /* 0x0000000106807547 */ /* 0x000fea000b800000 */
[----:B-1----:R-:W-:Y:S01]  /*0760*/  UMOV UR4, 0x400 ;  /* 0x0000040000047882 */ /* 0x002fe20000000000 */
[----:B---3--:R-:W-:Y:S01]  /*0770*/  UMOV UR14, 0x8 ;  /* 0x00000008000e7882 */ /* 0x008fe20000000000 */
[----:B------:R-:W-:Y:S01]  /*0780*/  UMOV UR8, 0x1 ;  /* 0x0000000100087882 */ /* 0x000fe20000000000 */
[----:B------:R-:W-:Y:S02]  /*0790*/  ULEA UR4, UR16, UR4, 0x18 ;  /* 0x0000000410047291 */ /* 0x000fe4000f8ec0ff */
[----:B------:R-:W-:-:S04]  /*07a0*/  UIADD3 UR14, UPT, UPT, -UR14, 0x100000, URZ ;  /* 0x001000000e0e7890 */ /* 0x000fc8000fffe1ff */
[----:B------:R-:W-:Y:S02]  /*07b0*/  USHF.L.U32 UR15, UR14, 0xb, URZ ;  /* 0x0000000b0e0f7899 */ /* 0x000fe400080006ff */
[----:B------:R-:W-:Y:S01]  /*07c0*/  USHF.L.U32 UR14, UR14, 0x1, URZ ;  /* 0x000000010e0e7899 */ /* 0x000fe200080006ff */
[----:B------:R-:W-:Y:S01]  /*07d0*/  UMOV UR12, 0x100 ;  /* 0x00000100000c7882 */ /* 0x000fe20000000000 */
        /* <DEDUP_REMOVED lines=10> */
[----:B------:R-:W-:Y:S02]  /*0880*/  USHF.L.U32 UR6, UR6, 0x1, URZ ;  /* 0x0000000106067899 */ /* 0x000fe400080006ff */
        /* <DEDUP_REMOVED lines=10> */
[----:B------:R1:W1:Y:S03]  /*0930*/  SYNCS.EXCH.64 URZ, [UR4+0x170], UR6 ;  /* 0x0001700604ff75b2 */ /* 0x0002660008000100 */
[----:B------:R1:W1:Y:S01]  /*0940*/  SYNCS.EXCH.64 URZ, [UR4+0x178], UR10 ;  /* 0x0001780a04ff75b2 */ /* 0x0002620008000100 */
[----:B------:R-:W-:Y:S01]  /*0950*/  NOP ;  /* 0x0000000000007918 */ /* 0x000fe20000000000 */
.L_x_3:
[----:B------:R-:W-:Y:S01]  /*0960*/  NOP ;  /* 0x0000000000007918 */ /* 0x000fe20000000000 */
[----:B------:R-:W-:Y:S05]  /*0970*/  BRA.U !UP4, `(.L_x_4) ;  /* 0x000000010c087547 */ /* 0x000fea000b800000 */
[----:B-12345:R-:W-:Y:S01]  /*0980*/  UCGABAR_ARV ;  /* 0x00000000000079c7 */ /* 0x03efe20008000000 */
[----:B------:R-:W-:Y:S05]  /*0990*/  BRA `(.L_x_5) ;  /* 0x0000000000047947 */ /* 0x000fea0003800000 */
.L_x_4:
[----:B-12345:R-:W-:Y:S01]  /*09a0*/  NOP ;  /* 0x0000000000007918 */ /* 0x03efe20000000000 */
.L_x_5:
[----:B------:R-:W-:Y:S05]  /*09b0*/  BRA.U !UP4, `(.L_x_6) ;  /* 0x000000010c0c7547 */ /* 0x000fea000b800000 */
[----:B------:R-:W-:Y:S01]  /*09c0*/  UCGABAR_WAIT ;  /* 0x0000000000007dc7 */ /* 0x000fe20008000000 */
[----:B------:R-:W-:Y:S01]  /*09d0*/  CCTL.IVALL ;  /* 0x00000000ff00798f */ /* 0x000fe20002000000 */
[----:B------:R-:W-:Y:S05]  /*09e0*/  BRA `(.L_x_7) ;  /* 0x0000000000047947 */ /* 0x000fea0003800000 */
.L_x_6:
[----:B------:R-:W-:Y:S06]  /*09f0*/  BAR.SYNC.DEFER_BLOCKING 0x0 ;  /* 0x0000000000007b1d */ /* 0x000fec0000010000 */
.L_x_7:
[----:B------:R-:W-:-:S13]  /*0a00*/  R2UR UR4, R0 ;  /* 0x00000000000472ca */ /* 0x000fda00000e0000 */
[----:B------:R-:W-:-:S09]  /*0a10*/  UISETP.GT.AND UP0, UPT, UR4, 0x6, UPT ;  /* 0x000000060400788c */ /* 0x000fd2000bf04270 */
[----:B------:R-:W-:Y:S05]  /*0a20*/  BRA.U UP0, `(.L_x_8) ;  /* 0x0000000100447547 */ /* 0x000fea000b800000 */
[----:B------:R-:W-:Y:S01]  /*0a30*/  R2UR UR4, R0 ;  /* 0x00000000000472ca */ /* 0x000fe200000e0000 */
[----:B------:R-:W-:-:S12]  /*0a40*/  IMAD.MOV.U32 R5, RZ, RZ, -0x4 ;  /* 0xfffffffcff057424 */ /* 0x000fd800078e00ff */
[----:B------:R-:W-:-:S05]  /*0a50*/  IMAD.U32 R4, RZ, RZ, UR4 ;  /* 0x00000004ff047e24 */ /* 0x000fca000f8e00ff */
[----:B------:R-:W-:-:S05]  /*0a60*/  VIADDMNMX.U32 R4, R5, R4, 0x3, PT ;  /* 0x0000000305047446 */ /* 0x000fca0003800004 */
[----:B------:R-:W-:-:S04]  /*0a70*/  IMAD.SHL.U32 R7, R4, 0x4, RZ ;  /* 0x0000000404077824 */ /* 0x000fc800078e00ff */
[----:B------:R-:W1:Y:S02]  /*0a80*/  LDC R4, c[0x2][R7] ;  /* 0x0080000007047b82 */ /* 0x000e640000000800 */
[----:B-1----:R-:W-:-:S04]  /*0a90*/  SHF.R.S32.HI R5, RZ, 0x1f, R4 ;  /* 0x0000001fff057819 */ /* 0x002fc80000011404 */
.L_x_149:
[----:B------:R-:W-:Y:S05]  /*0aa0*/  BRX R4 -0xab0                                                                                                                                                                                                      (*"BRANCH_TARGETS .L_x_150,.L_x_151,.L_x_152,.L_x_10"*) ;  /* 0xfffffff404547949 */ /* 0x000fea000383ffff */
.L_x_152:
[----:B------:R-:W-:-:S08]  /*0ab0*/  NOP ;  /* 0x0000000000007918 */ /* 0x000fd00000000000 */
[----:B------:R-:W1:-:S00]  /*0ac0*/  USETMAXREG.DEALLOC.CTAPOOL 0x30 ;  /* 0x00000030000079c8 */ /* 0x000e4000080e0500 */
[----:B-1----:R-:W-:Y:S05]  /*0ad0*/  BRA `(.L_x_9) ;  /* 0x00000048003c7947 */ /* 0x002fea0003800000 */
.L_x_151:
[----:B------:R-:W-:-:S08]  /*0ae0*/  NOP ;  /* 0x0000000000007918 */ /* 0x000fd00000000000 */
[----:B------:R-:W1:-:S00]  /*0af0*/  USETMAXREG.DEALLOC.CTAPOOL 0x30 ;  /* 0x00000030000079c8 */ /* 0x000e4000080e0500 */
[----:B-1----:R-:W-:Y:S05]  /*0b00*/  BRA `(.L_x_9) ;  /* 0x0000004800307947 */ /* 0x002fea0003800000 */
.L_x_150:
[----:B------:R-:W-:-:S08]  /*0b10*/  NOP ;  /* 0x0000000000007918 */ /* 0x000fd00000000000 */
[----:B------:R-:W1:-:S00]  /*0b20*/  USETMAXREG.DEALLOC.CTAPOOL 0x30 ;  /* 0x00000030000079c8 */ /* 0x000e4000080e0500 */
[----:B-1----:R-:W-:Y:S05]  /*0b30*/  BRA `(.L_x_9) ;  /* 0x0000004800247947 */ /* 0x002fea0003800000 */
.L_x_8:
[----:B------:R-:W-:Y:S01]  /*0b40*/  R2UR UR4, R0 ;  /* 0x00000000000472ca */ /* 0x000fe200000e0000 */
[----:B------:R-:W-:-:S12]  /*0b50*/  IMAD.MOV.U32 R5, RZ, RZ, -0x7 ;  /* 0xfffffff9ff057424 */ /* 0x000fd800078e00ff */
[----:B------:R-:W-:-:S05]  /*0b60*/  IMAD.U32 R4, RZ, RZ, UR4 ;  /* 0x00000004ff047e24 */ /* 0x000fca000f8e00ff */
[----:B------:R-:W-:-:S05]  /*0b70*/  VIADDMNMX.U32 R4, R5, R4, 0x8, PT ;  /* 0x0000000805047446 */ /* 0x000fca0003800004 */
[----:B------:R-:W-:-:S04]  /*0b80*/  IMAD.SHL.U32 R7, R4, 0x4, RZ ;  /* 0x0000000404077824 */ /* 0x000fc800078e00ff */
[----:B------:R-:W1:Y:S02]  /*0b90*/  LDC R4, c[0x2][R7+0x10] ;  /* 0x0080040007047b82 */ /* 0x000e640000000800 */
[----:B-1----:R-:W-:-:S04]  /*0ba0*/  SHF.R.S32.HI R5, RZ, 0x1f, R4 ;  /* 0x0000001fff057819 */ /* 0x002fc80000011404 */
.L_x_154:
[----:B------:R-:W-:Y:S05]  /*0bb0*/  BRX R4 -0xbc0                                                                                                                                                                                                      (*"BRANCH_TARGETS .L_x_155,.L_x_156,.L_x_162"*) ;  /* 0xfffffff404107949 */ /* 0x000fea000383ffff */
.L_x_156:
[----:B------:R-:W-:-:S13]  /*0bc0*/  R2UR UR4, R0 ;  /* 0x00000000000472ca */ /* 0x000fda00000e0000 */
[----:B------:R-:W-:-:S09]  /*0bd0*/  UISETP.NE.AND UP0, UPT, UR4, 0xf, UPT ;  /* 0x0000000f0400788c */ /* 0x000fd2000bf05270 */
[----:B------:R-:W-:Y:S05]  /*0be0*/  BRA.U UP0, `(.L_x_10) ;  /* 0x0000002100e87547 */ /* 0x000fea000b800000 */
[----:B------:R-:W-:-:S08]  /*0bf0*/  NOP ;  /* 0x0000000000007918 */ /* 0x000fd00000000000 */
[----:B------:R-:W1:-:S00]  /*0c00*/  USETMAXREG.DEALLOC.CTAPOOL 0x30 ;  /* 0x00000030000079c8 */ /* 0x000e4000080e0500 */
[----:B-1----:R-:W-:Y:S05]  /*0c10*/  BRA `(.L_x_9) ;  /* 0x0000004400ec7947 */ /* 0x002fea0003800000 */
.L_x_155:
[----:B------:R-:W-:-:S08]  /*0c20*/  NOP ;  /* 0x0000000000007918 */ /* 0x000fd00000000000 */
[----:B------:R-:W1:-:S00]  /*0c30*/  USETMAXREG.DEALLOC.CTAPOOL 0x30 ;  /* 0x00000030000079c8 */ /* 0x000e4000080e0500 */
[----:B-1----:R-:W-:Y:S05]  /*0c40*/  BRA `(.L_x_9) ;  /* 0x0000004400e07947 */ /* 0x002fea0003800000 */
.L_x_162:
[----:B------:R-:W-:-:S08]  /*0c50*/  NOP ;  /* 0x0000000000007918 */ /* 0x000fd00000000000 */
[----:B------:R-:W1:-:S00]  /*0c60*/  USETMAXREG.DEALLOC.CTAPOOL 0x30 ;  /* 0x00000030000079c8 */ /* 0x000e4000080e0500 */
[----:B------:R-:W2:Y:S01]  /*0c70*/  S2UR UR11, SR_CTAID.X ;  /* 0x00000000000b79c3 */ /* 0x000ea20000002500 */
[----:B------:R-:W2:Y:S01]  /*0c80*/  LDCU UR4, c[0x0][0x640] ;  /* 0x0000c800ff0477ac */ /* 0x000ea20008000800 */
[----:B-1----:R-:W-:Y:S01]  /*0c90*/  HFMA2 R4, -RZ, RZ, 0, 5.9604644775390625e-08 ;  /* 0x00000001ff047431 */ /* 0x002fe200000001ff */
[----:B------:R-:W1:Y:S01]  /*0ca0*/  LDCU.U8 UR8, c[0x0][0x644] ;  /* 0x0000c880ff0877ac */ /* 0x000e620008000000 */
[----:B------:R-:W3:Y:S01]  /*0cb0*/  LDCU.U8 UR7, c[0x0][0x645] ;  /* 0x0000c8a0ff0777ac */ /* 0x000ee20008000000 */
[----:B------:R-:W4:Y:S01]  /*0cc0*/  LDCU UR6, c[0x0][0x654] ;  /* 0x0000ca80ff0677ac */ /* 0x000f220008000800 */
[----:B------:R-:W5:Y:S01]  /*0cd0*/  LDCU.U8 UR14, c[0x0][0x638] ;  /* 0x0000c700ff0e77ac */ /* 0x000f620008000000 */
[----:B------:R-:W5:Y:S01]  /*0ce0*/  LDCU.U8 UR15, c[0x0][0x650] ;  /* 0x0000ca00ff0f77ac */ /* 0x000f620008000000 */
[----:B--2---:R-:W-:Y:S01]  /*0cf0*/  UIMAD.WIDE.U32 UR4, UR11, UR4, URZ ;  /* 0x000000040b0472a5 */ /* 0x004fe2000f8e00ff */
[----:B------:R-:W2:Y:S03]  /*0d00*/  LDCU.U8 UR12, c[0x0][0x639] ;  /* 0x0000c720ff0c77ac */ /* 0x000ea60008000000 */
[----:B------:R-:W-:Y:S01]  /*0d10*/  UIADD3 UR4, UPT, UPT, -UR5, UR11, URZ ;  /* 0x0000000b05047290 */ /* 0x000fe2000fffe1ff */
[----:B------:R-:W2:Y:S03]  /*0d20*/  LDCU.U8 UR13, c[0x0][0x651] ;  /* 0x0000ca20ff0d77ac */ /* 0x000ea60008000000 */
[----:B-1----:R-:W-:Y:S01]  /*0d30*/  USHF.R.U32.HI UR4, URZ, UR8, UR4 ;  /* 0x00000008ff047299 */ /* 0x002fe20008011604 */
[----:B------:R-:W1:Y:S03]  /*0d40*/  LDCU.64 UR8, c[0x0][0x630] ;  /* 0x0000c600ff0877ac */ /* 0x000e660008000a00 */
[----:B------:R-:W-:-:S04]  /*0d50*/  UIADD3 UR4, UPT, UPT, UR5, UR4, URZ ;  /* 0x0000000405047290 */ /* 0x000fc8000fffe0ff */
[----:B---3--:R-:W-:Y:S01]  /*0d60*/  USHF.R.U32.HI UR10, URZ, UR7, UR4 ;  /* 0x00000007ff0a7299 */ /* 0x008fe20008011604 */
[----:B------:R-:W3:Y:S03]  /*0d70*/  LDCU UR7, c[0x0][0x63c] ;  /* 0x0000c780ff0777ac */ /* 0x000ee60008000800 */
[----:B----4-:R-:W-:Y:S02]  /*0d80*/  UISETP.GE.AND UP0, UPT, UR10, UR6, UPT ;  /* 0x000000060a00728c */ /* 0x010fe4000bf06270 */
[----:B------:R-:W-:Y:S02]  /*0d90*/  UIADD3 UR4, UPT, UPT, -UR10, URZ, URZ ;  /* 0x000000ff0a047290 */ /* 0x000fe4000fffe1ff */
[----:B-----5:R-:W-:Y:S01]  /*0da0*/  USEL UR6, UR14, UR15, !UP0 ;  /* 0x0000000f0e067287 */ /* 0x020fe2000c000000 */
[----:B------:R-:W4:Y:S03]  /*0db0*/  LDCU.U8 UR15, c[0x0][0x62c] ;  /* 0x0000c580ff0f77ac */ /* 0x000f260008000000 */
[----:B------:R-:W-:-:S03]  /*0dc0*/  ULOP3.LUT UR6, UR6, 0xff, URZ, 0xc0, !UPT ;  /* 0x000000ff06067892 */ /* 0x000fc6000f8ec0ff */
[----:B-1----:R-:W1:Y:S01]  /*0dd0*/  @UP0 LDCU UR9, c[0x0][0x64c] ;  /* 0x0000c980ff0907ac */ /* 0x002e620008000800 */
[----:B---3--:R-:W-:Y:S01]  /*0de0*/  UIMAD UR7, UR4, UR7, UR11 ;  /* 0x00000007040772a4 */ /* 0x008fe2000f8e020b */
[----:B------:R-:W3:Y:S01]  /*0df0*/  @UP0 LDCU UR8, c[0x0][0x648] ;  /* 0x0000c900ff0807ac */ /* 0x000ee20008000800 */
[----:B------:R-:W5:Y:S02]  /*0e00*/  LDCU.U8 UR14, c[0x0][0x62d] ;  /* 0x0000c5a0ff0e77ac */ /* 0x000f640008000000 */
[----:B-1----:R-:W-:Y:S02]  /*0e10*/  UIMAD.WIDE.U32 UR4, UR7, UR9, URZ ;  /* 0x00000009070472a5 */ /* 0x002fe4000f8e00ff */
[----:B--2---:R-:W-:Y:S02]  /*0e20*/  USEL UR9, UR12, UR13, !UP0 ;  /* 0x0000000d0c097287 */ /* 0x004fe4000c000000 */
[----:B------:R-:W-:Y:S01]  /*0e30*/  UIADD3 UR4, UPT, UPT, UR7, -UR5, URZ ;  /* 0x8000000507047290 */ /* 0x000fe2000fffe0ff */
[----:B------:R-:W1:Y:S03]  /*0e40*/  LDCU.64 UR12, c[0x0][0x620] ;  /* 0x0000c400ff0c77ac */ /* 0x000e660008000a00 */
[----:B------:R-:W-:-:S02]  /*0e50*/  USHF.R.U32.HI UR4, URZ, UR6, UR4 ;  /* 0x00000006ff047299 */ /* 0x000fc40008011604 */
[----:B------:R-:W-:Y:S02]  /*0e60*/  ULOP3.LUT UR6, UR9, 0xff, URZ, 0xc0, !UPT ;  /* 0x000000ff09067892 */ /* 0x000fe4000f8ec0ff */
[----:B------:R-:W-:Y:S01]  /*0e70*/  UIADD3 UR4, UPT, UPT, UR5, UR4, URZ ;  /* 0x0000000405047290 */ /* 0x000fe2000fffe0ff */
[----:B------:R-:W2:Y:S03]  /*0e80*/  LDCU UR5, c[0x0][0x628] ;  /* 0x0000c500ff0577ac */ /* 0x000ea60008000800 */
[----:B------:R-:W-:Y:S01]  /*0e90*/  USHF.R.U32.HI UR22, URZ, UR6, UR4 ;  /* 0x00000006ff167299 */ /* 0x000fe20008011604 */
[----:B------:R-:W-:-:S03]  /*0ea0*/  UMOV UR9, 0x1 ;  /* 0x0000000100097882 */ /* 0x000fc60000000000 */
[----:B------:R-:W-:-:S04]  /*0eb0*/  UIADD3 UR4, UPT, UPT, -UR22, URZ, URZ ;  /* 0x000000ff16047290 */ /* 0x000fc8000fffe1ff */
[----:B---3--:R-:W-:Y:S01]  /*0ec0*/  UIMAD UR4, UR8, UR4, UR7 ;  /* 0x00000004080472a4 */ /* 0x008fe2000f8e0207 */
[----:B------:R-:W3:Y:S03]  /*0ed0*/  LDCU UR7, c[0x0][0x60c] ;  /* 0x0000c180ff0777ac */ /* 0x000ee60008000800 */
[----:B-1----:R-:W-:-:S04]  /*0ee0*/  UIMAD UR6, UR10, UR12, UR4 ;  /* 0x0000000c0a0672a4 */ /* 0x002fc8000f8e0204 */
[----:B--2---:R-:W-:-:S04]  /*0ef0*/  UIMAD.WIDE.U32 UR4, UR6, UR5, URZ ;  /* 0x00000005060472a5 */ /* 0x004fc8000f8e00ff */
[----:B------:R-:W-:-:S04]  /*0f00*/  UIADD3 UR4, UPT, UPT, UR6, -UR5, URZ ;  /* 0x8000000506047290 */ /* 0x000fc8000fffe0ff */
[----:B----4-:R-:W-:Y:S02]  /*0f10*/  USHF.R.U32.HI UR4, URZ, UR15, UR4 ;  /* 0x0000000fff047299 */ /* 0x010fe40008011604 */
[----:B---3--:R-:W-:Y:S02]  /*0f20*/  UISETP.GE.AND UP0, UPT, UR11, UR7, UPT ;  /* 0x000000070b00728c */ /* 0x008fe4000bf06270 */
[----:B------:R-:W-:-:S04]  /*0f30*/  UIADD3 UR4, UPT, UPT, UR5, UR4, URZ ;  /* 0x0000000405047290 */ /* 0x000fc8000fffe0ff */
[----:B-----5:R-:W-:-:S04]  /*0f40*/  USHF.R.U32.HI UR8, URZ, UR14, UR4 ;  /* 0x0000000eff087299 */ /* 0x020fc80008011604 */
[----:B------:R-:W-:Y:S02]  /*0f50*/  UIADD3 UR4, UPT, UPT, -UR8, URZ, URZ ;  /* 0x000000ff08047290 */ /* 0x000fe4000fffe1ff */
[----:B------:R-:W-:Y:S02]  /*0f60*/  MOV R10, UR8 ;  /* 0x00000008000a7c02 */ /* 0x000fe40008000f00 */
[----:B------:R-:W-:-:S03]  /*0f70*/  UIMAD UR5, UR4, UR13, UR6 ;  /* 0x0000000d040572a4 */ /* 0x000fc6000f8e0206 */
[----:B------:R-:W-:-:S03]  /*0f80*/  UMOV UR4, URZ ;  /* 0x000000ff00047c82 */ /* 0x000fc60008000000 */
[----:B------:R-:W-:Y:S01]  /*0f90*/  MOV R9, UR5 ;  /* 0x0000000500097c02 */ /* 0x000fe20008000f00 */
[----:B------:R-:W-:Y:S06]  /*0fa0*/  BRA.U UP0, `(.L_x_11) ;  /* 0x0000001900787547 */ /* 0x000fec000b800000 */
[----:B------:R-:W-:Y:S01]  /*0fb0*/  UMOV UR7, 0x400 ;  /* 0x0000040000077882 */ /* 0x000fe20000000000 */
[----:B------:R-:W1:Y:S01]  /*0fc0*/  S2UR UR4, SR_CTAID.X ;  /* 0x00000000000479c3 */ /* 0x000e620000002500 */
[----:B------:R-:W-:Y:S01]  /*0fd0*/  ULEA UR7, UR16, UR7, 0x18 ;  /* 0x0000000710077291 */ /* 0x000fe2000f8ec0ff */
[----:B------:R-:W-:Y:S01]  /*0fe0*/  IMAD.MOV.U32 R5, RZ, RZ, -0x80000000 ;  /* 0x80000000ff057424 */ /* 0x000fe200078e00ff */
[----:B------:R-:W2:Y:S01]  /*0ff0*/  LDCU UR44, c[0x0][0x614] ;  /* 0x0000c280ff2c77ac */ /* 0x000ea20008000800 */
[----:B------:R-:W-:Y:S02]  /*1000*/  R2UR UR45, R9 ;  /* 0x00000000092d72ca */ /* 0x000fe400000e0000 */
[----:B------:R-:W-:Y:S01]  /*1010*/  R2UR UR27, R10 ;  /* 0x000000000a1b72ca */ /* 0x000fe200000e0000 */
[----:B------:R-:W3:Y:S03]  /*1020*/  LDCU UR15, c[0x0][0x38c] ;  /* 0x00007180ff0f77ac */ /* 0x000ee60008000800 */
[----:B------:R-:W4:Y:S01]  /*1030*/  SYNCS.PHASECHK.TRANS64.TRYWAIT P0, [UR7+0xa0], R5 ;  /* 0x0000a005ff0075a7 */ /* 0x000f220008001107 */
[----:B------:R-:W5:Y:S01]  /*1040*/  LDCU.64 UR20, c[0x0][0x348] ;  /* 0x00006900ff1477ac */ /* 0x000f620008000a00 */
[----:B------:R-:W2:Y:S01]  /*1050*/  LDCU.64 UR38, c[0x0][0x348] ;  /* 0x00006900ff2677ac */ /* 0x000ea20008000a00 */
[----:B------:R-:W2:Y:S01]  /*1060*/  LDCU.64 UR40, c[0x0][0x348] ;  /* 0x00006900ff2877ac */ /* 0x000ea20008000a00 */
[----:B------:R-:W-:Y:S01]  /*1070*/  UMOV UR32, 0x0 ;  /* 0x0000000000207882 */ /* 0x000fe20000000000 */
[----:B-1----:R-:W-:Y:S01]  /*1080*/  ULOP3.LUT UR5, UR4, 0x1, URZ, 0xc0, !UPT ;  /* 0x0000000104057892 */ /* 0x002fe2000f8ec0ff */
[----:B------:R-:W1:Y:S03]  /*1090*/  LDCU UR4, c[0x0][0x380] ;  /* 0x00007000ff0477ac */ /* 0x000e660008000800 */
[----:B------:R-:W-:-:S02]  /*10a0*/  USHF.L.U32 UR47, UR5, 0x6, URZ ;  /* 0x00000006052f7899 */ /* 0x000fc400080006ff */
[----:B------:R-:W-:Y:S02]  /*10b0*/  UISETP.NE.AND UP6, UPT, UR5, URZ, UPT ;  /* 0x000000ff0500728c */ /* 0x000fe4000bfc5270 */
[----:B--2---:R-:W-:Y:S02]  /*10c0*/  UIADD3 UR5, UPT, UPT, -UR22, UR44, URZ ;  /* 0x0000002c16057290 */ /* 0x004fe4000fffe1ff */
[----:B---3--:R-:W-:Y:S02]  /*10d0*/  UIADD3 UR9, UPT, UPT, -UR15, URZ, URZ ;  /* 0x000000ff0f097290 */ /* 0x008fe4000fffe1ff */
[----:B------:R-:W-:Y:S02]  /*10e0*/  UIADD3 UR17, UPT, UPT, UR15, -0x1, URZ ;  /* 0xffffffff0f117890 */ /* 0x000fe4000fffe0ff */
[----:B------:R-:W-:Y:S02]  /*10f0*/  USHF.R.S32.HI UR9, URZ, 0x1f, UR9 ;  /* 0x0000001fff097899 */ /* 0x000fe40008011409 */
[----:B------:R-:W-:-:S02]  /*1100*/  UISETP.GT.AND UP5, UPT, UR15, URZ, UPT ;  /* 0x000000ff0f00728c */ /* 0x000fc4000bfa4270 */
[----:B-1----:R-:W-:Y:S02]  /*1110*/  UIADD3 UR4, UPT, UPT, UR15, -UR4, URZ ;  /* 0x800000040f047290 */ /* 0x002fe4000fffe0ff */
[----:B------:R-:W-:Y:S02]  /*1120*/  USHF.R.S32.HI UR11, URZ, 0x1f, UR17 ;  /* 0x0000001fff0b7899 */ /* 0x000fe40008011411 */
[----:B------:R-:W-:Y:S02]  /*1130*/  ULEA UR4, UR5, UR4, 0x7 ;  /* 0x0000000405047291 */ /* 0x000fe4000f8e38ff */
[----:B------:R-:W-:Y:S02]  /*1140*/  ULEA.HI UR9, UR9, -UR15, URZ, 0x7 ;  /* 0x8000000f09097291 */ /* 0x000fe4000f8f38ff */
[----:B------:R-:W-:Y:S02]  /*1150*/  UIADD3 UR6, UPT, UPT, -UR4, URZ, URZ ;  /* 0x000000ff04067290 */ /* 0x000fe4000fffe1ff */
[----:B------:R-:W-:-:S02]  /*1160*/  UIADD3 UR5, UPT, UPT, UR4, -0x1, URZ ;  /* 0xffffffff04057890 */ /* 0x000fc4000fffe0ff */
[----:B------:R-:W-:Y:S02]  /*1170*/  USHF.R.S32.HI UR6, URZ, 0x1f, UR6 ;  /* 0x0000001fff067899 */ /* 0x000fe40008011406 */
[----:B------:R-:W-:Y:S02]  /*1180*/  UISETP.GT.AND UP0, UPT, UR4, URZ, UPT ;  /* 0x000000ff0400728c */ /* 0x000fe4000bf04270 */
[----:B------:R-:W-:Y:S02]  /*1190*/  ULEA.HI UR4, UR6, -UR4, URZ, 0x7 ;  /* 0x8000000406047291 */ /* 0x000fe4000f8f38ff */
[----:B------:R-:W-:Y:S02]  /*11a0*/  USHF.R.S32.HI UR8, URZ, 0x1f, UR5 ;  /* 0x0000001fff087899 */ /* 0x000fe40008011405 */
[----:B------:R-:W-:Y:S02]  /*11b0*/  USHF.R.S32.HI UR4, URZ, 0x7, UR4 ;  /* 0x00000007ff047899 */ /* 0x000fe40008011404 */
[----:B------:R-:W-:-:S02]  /*11c0*/  ULEA.HI UR5, UR8, UR5, URZ, 0x7 ;  /* 0x0000000508057291 */ /* 0x000fc4000f8f38ff */
[----:B------:R-:W-:Y:S02]  /*11d0*/  UIADD3 UR6, UPT, UPT, -UR4, URZ, URZ ;  /* 0x000000ff04067290 */ /* 0x000fe4000fffe1ff */
[----:B------:R-:W-:Y:S02]  /*11e0*/  ULEA.HI UR8, UR11, UR17, URZ, 0x7 ;  /* 0x000000110b087291 */ /* 0x000fe4000f8f38ff */
[----:B------:R-:W-:Y:S01]  /*11f0*/  USHF.R.S32.HI UR4, URZ, 0x7, UR9 ;  /* 0x00000007ff047899 */ /* 0x000fe20008011409 */
[----:B------:R-:W-:Y:S01]  /*1200*/  UMOV UR33, 0x1 ;  /* 0x0000000100217882 */ /* 0x000fe20000000000 */
[----:B------:R-:W1:Y:S01]  /*1210*/  LDCU.64 UR42, c[0x0][0x348] ;  /* 0x00006900ff2a77ac */ /* 0x000e620008000a00 */
[----:B------:R-:W-:Y:S02]  /*1220*/  ULEA.HI.SX32 UR5, UR5, 0x1, 0x19 ;  /* 0x0000000105057891 */ /* 0x000fe4000f8fcaff */
[----:B------:R-:W-:Y:S02]  /*1230*/  @UP5 UIMAD.WIDE UR18, UR8, 0x2000000, UR32 ;  /* 0x02000000081258a5 */ /* 0x000fe4000f8e0220 */
[----:B------:R-:W-:Y:S01]  /*1240*/  UIADD3 UR4, UPT, UPT, -UR4, URZ, URZ ;  /* 0x000000ff04047290 */ /* 0x000fe2000fffe1ff */
[----:B------:R-:W2:Y:S01]  /*1250*/  LDCU.64 UR24, c[0x0][0x348] ;  /* 0x00006900ff1877ac */ /* 0x000ea20008000a00 */
[----:B-----5:R-:W-:Y:S01]  /*1260*/  UIADD3 UR16, UP4, UPT, UR20, 0x100, URZ ;  /* 0x0000010014107890 */ /* 0x020fe2000ff9e0ff */
[----:B------:R-:W-:-:S04]  /*1270*/  @!UP0 UMOV UR5, UR6 ;  /* 0x0000000600058c82 */ /* 0x000fc80008000000 */
[----:B------:R-:W-:Y:S01]  /*1280*/  @UP5 UMOV UR4, UR19 ;  /* 0x0000001300045c82 */ /* 0x000fe20008000000 */
[----:B------:R-:W-:Y:S02]  /*1290*/  UIADD3.X UR17, UPT, UPT, URZ, UR21, URZ, UP4, !UPT ;  /* 0x00000015ff117290 */ /* 0x000fe4000a7fe4ff */
[----:B------:R-:W-:Y:S02]  /*12a0*/  UISETP.LT.AND UP4, UPT, UR5, UR4, UPT ;  /* 0x000000040500728c */ /* 0x000fe4000bf81270 */
[----:B------:R-:W-:Y:S02]  /*12b0*/  UIADD3 UR31, UP2, UPT, UR38, 0x100, URZ ;  /* 0x00000100261f7890 */ /* 0x000fe4000ff5e0ff */
[----:B------:R-:W-:Y:S02]  /*12c0*/  USEL UR46, UR5, UR4, UP4 ;  /* 0x00000004052e7287 */ /* 0x000fe4000a000000 */
[----:B------:R-:W-:Y:S02]  /*12d0*/  UIADD3 UR33, UPT, UPT, UR7, 0x10, URZ ;  /* 0x0000001007217890 */ /* 0x000fe4000fffe0ff */
[----:B------:R-:W-:-:S02]  /*12e0*/  UIADD3 UR38, UP1, UPT, UR40, 0x100, URZ ;  /* 0x0000010028267890 */ /* 0x000fc4000ff3e0ff */
[----:B-1----:R-:W-:Y:S02]  /*12f0*/  UIADD3 UR40, UP0, UPT, UR42, 0x100, URZ ;  /* 0x000001002a287890 */ /* 0x002fe4000ff1e0ff */
[----:B------:R-:W-:Y:S02]  /*1300*/  USHF.L.U32 UR23, UR46, 0x7, URZ ;  /* 0x000000072e177899 */ /* 0x000fe400080006ff */
[----:B------:R-:W-:Y:S02]  /*1310*/  ULOP3.LUT UR33, UR33, 0xfefffc10, URZ, 0xc0, !UPT ;  /* 0xfefffc1021217892 */ /* 0x000fe4000f8ec0ff */
[----:B------:R-:W-:Y:S02]  /*1320*/  UIADD3.X UR6, UPT, UPT, URZ, UR39, URZ, UP2, !UPT ;  /* 0x00000027ff067290 */ /* 0x000fe400097fe4ff */
[----:B------:R-:W-:Y:S02]  /*1330*/  UIADD3.X UR39, UPT, UPT, URZ, UR43, URZ, UP0, !UPT ;  /* 0x0000002bff277290 */ /* 0x000fe400087fe4ff */
[----:B--2---:R-:W-:-:S02]  /*1340*/  UIADD3 UR14, UP3, UPT, UR24, 0x100, URZ ;  /* 0x00000100180e7890 */ /* 0x004fc4000ff7e0ff */
[----:B------:R-:W-:Y:S01]  /*1350*/  UIADD3 UR43, UPT, UPT, UR23, -0x80, URZ ;  /* 0xffffff80172b7890 */ /* 0x000fe2000fffe0ff */
[----:B------:R-:W-:Y:S01]  /*1360*/  UMOV UR34, URZ ;  /* 0x000000ff00227c82 */ /* 0x000fe20008000000 */
[----:B------:R-:W-:Y:S01]  /*1370*/  UMOV UR36, UR45 ;  /* 0x0000002d00247c82 */ /* 0x000fe20008000000 */
[----:B------:R-:W-:Y:S01]  /*1380*/  UMOV UR37, UR27 ;  /* 0x0000001b00257c82 */ /* 0x000fe20008000000 */
[----:B------:R-:W-:Y:S01]  /*1390*/  UMOV UR10, 0x10 ;  /* 0x00000010000a7882 */ /* 0x000fe20000000000 */
[----:B------:R-:W-:Y:S01]  /*13a0*/  UMOV UR12, UR45 ;  /* 0x0000002d000c7c82 */ /* 0x000fe20008000000 */
[----:B------:R-:W-:Y:S01]  /*13b0*/  UMOV UR13, UR27 ;  /* 0x0000001b000d7c82 */ /* 0x000fe20008000000 */
[----:B------:R-:W-:Y:S01]  /*13c0*/  UMOV UR26, 0x20 ;  /* 0x00000020001a7882 */ /* 0x000fe20000000000 */
[----:B------:R-:W-:Y:S01]  /*13d0*/  UMOV UR28, UR45 ;  /* 0x0000002d001c7c82 */ /* 0x000fe20008000000 */
[----:B------:R-:W-:Y:S01]  /*13e0*/  UMOV UR29, UR27 ;  /* 0x0000001b001d7c82 */ /* 0x000fe20008000000 */
[----:B------:R-:W-:-:S02]  /*13f0*/  UIADD3.X UR15, UPT, UPT, URZ, UR25, URZ, UP3, !UPT ;  /* 0x00000019ff0f7290 */ /* 0x000fc40009ffe4ff */
[----:B------:R-:W-:Y:S02]  /*1400*/  UIADD3.X UR30, UPT, UPT, URZ, UR41, URZ, UP1, !UPT ;  /* 0x00000029ff1e7290 */ /* 0x000fe40008ffe4ff */
[----:B------:R-:W-:Y:S02]  /*1410*/  UIADD3 UR32, UPT, UPT, UR7, 0xa800, URZ ;  /* 0x0000a80007207890 */ /* 0x000fe4000fffe0ff */
[----:B------:R-:W-:Y:S02]  /*1420*/  UIADD3 UR8, UPT, UPT, UR7, 0xb000, URZ ;  /* 0x0000b00007087890 */ /* 0x000fe4000fffe0ff */
[----:B------:R-:W-:Y:S02]  /*1430*/  UIADD3 UR24, UPT, UPT, UR7, 0xb800, URZ ;  /* 0x0000b80007187890 */ /* 0x000fe4000fffe0ff */
[----:B------:R-:W-:Y:S01]  /*1440*/  UIADD3 UR35, UPT, UPT, UR47, UR43, URZ ;  /* 0x0000002b2f237290 */ /* 0x000fe2000fffe0ff */
[----:B------:R-:W-:Y:S01]  /*1450*/  UMOV UR18, 0x30 ;  /* 0x0000003000127882 */ /* 0x000fe20000000000 */
[----:B------:R-:W-:Y:S01]  /*1460*/  UMOV UR20, UR45 ;  /* 0x0000002d00147c82 */ /* 0x000fe20008000000 */
[----:B------:R-:W-:Y:S01]  /*1470*/  UMOV UR21, UR27 ;  /* 0x0000001b00157c82 */ /* 0x000fe20008000000 */
[----:B------:R-:W-:Y:S01]  /*1480*/  UMOV UR9, UR33 ;  /* 0x0000002100097c82 */ /* 0x000fe20008000000 */
[----:B----4-:R-:W-:Y:S07]  /*1490*/  @!P0 BRA `(.L_x_12) ;  /* 0x000000d4007c8947 */ /* 0x010fee0003800000 */
.L_x_89:
[----:B------:R-:W-:Y:S05]  /*14a0*/  BRA.U UP6, `(.L_x_13) ;  /* 0x00000001060c7547 */ /* 0x000fea000b800000 */
[----:B------:R-:W-:-:S13]  /*14b0*/  ELECT P0, URZ, PT ;  /* 0x0000000000ff782f */ /* 0x000fda0003800000 */
[----:B-1----:R-:W-:-:S04]  /*14c0*/  @P0 MOV R4, 0x5000 ;  /* 0x0000500000040802 */ /* 0x002fc80000000f00 */
[----:B------:R2:W-:Y:S03]  /*14d0*/  @P0 SYNCS.ARRIVE.TRANS64 RZ, [UR7+0x10], R4 ;  /* 0x00001004ffff09a7 */ /* 0x0005e60008000007 */
.L_x_13:
[----:B------:R-:W-:Y:S01]  /*14e0*/  R2UR UR42, R9 ;  /* 0x00000000092a72ca */ /* 0x000fe200000e0000 */
[----:B------:R3:W-:Y:S01]  /*14f0*/  UTMALDG.4D.2CTA [UR32], [UR16], desc[URZ] ;  /* 0x0000ff20100075b4 */ /* 0x0007e20008219000 */
[----:B------:R-:W-:Y:S01]  /*1500*/  R2UR UR41, R10 ;  /* 0x000000000a2972ca */ /* 0x000fe200000e0000 */
[----:B------:R-:W-:Y:S01]  /*1510*/  UMOV UR11, UR35 ;  /* 0x00000023000b7c82 */ /* 0x000fe20008000000 */
[----:B------:R-:W-:Y:S01]  /*1520*/  UMOV UR25, UR33 ;  /* 0x0000002100197c82 */ /* 0x000fe20008000000 */
[----:B------:R-:W-:Y:S01]  /*1530*/  UMOV UR27, UR35 ;  /* 0x00000023001b7c82 */ /* 0x000fe20008000000 */
[----:B------:R-:W-:Y:S01]  /*1540*/  UMOV UR4, UR31 ;  /* 0x0000001f00047c82 */ /* 0x000fe20008000000 */
[----:B------:R-:W-:Y:S01]  /*1550*/  UMOV UR5, UR6 ;  /* 0x0000000600057c82 */ /* 0x000fe20008000000 */
[----:B------:R-:W-:Y:S01]  /*1560*/  UMOV UR19, UR35 ;  /* 0x0000002300137c82 */ /* 0x000fe20008000000 */
[----:B------:R4:W-:Y:S01]  /*1570*/  UTMALDG.4D.2CTA [UR8], [UR14], desc[URZ] ;  /* 0x0000ff080e0075b4 */ /* 0x0009e20008219000 */
[----:B------:R-:W5:Y:S01]  /*1580*/  S2UR UR45, SR_CTAID.X ;  /* 0x00000000002d79c3 */ /* 0x000f620000002500 */
[----:B------:R1:W-:Y:S01]  /*1590*/  UTMALDG.4D.2CTA [UR24], [UR4], desc[URZ] ;  /* 0x0000ff18040075b4 */ /* 0x0003e20008219000 */
[----:B-----5:R-:W-:-:S02]  /*15a0*/  ULOP3.LUT UR45, UR45, 0x1, URZ, 0xc0, !UPT ;  /* 0x000000012d2d7892 */ /* 0x020fc4000f8ec0ff */
[----:B---3--:R-:W-:Y:S01]  /*15b0*/  UIADD3 UR16, UPT, UPT, UR7, 0xc000, URZ ;  /* 0x0000c00007107890 */ /* 0x008fe2000fffe0ff */
[----:B------:R-:W-:Y:S01]  /*15c0*/  UMOV UR17, UR33 ;  /* 0x0000002100117c82 */ /* 0x000fe20008000000 */
[----:B------:R-:W-:Y:S01]  /*15d0*/  UMOV UR34, URZ ;  /* 0x000000ff00227c82 */ /* 0x000fe20008000000 */
[----:B------:R-:W-:Y:S01]  /*15e0*/  UMOV UR36, UR42 ;  /* 0x0000002a00247c82 */ /* 0x000fe20008000000 */
[----:B------:R-:W-:Y:S01]  /*15f0*/  UMOV UR37, UR41 ;  /* 0x0000002900257c82 */ /* 0x000fe20008000000 */
[----:B----4-:R-:W-:Y:S01]  /*1600*/  UIADD3 UR8, UPT, UPT, UR7, 0xc800, URZ ;  /* 0x0000c80007087890 */ /* 0x010fe2000fffe0ff */
[----:B------:R-:W-:Y:S01]  /*1610*/  UMOV UR10, 0x40 ;  /* 0x00000040000a7882 */ /* 0x000fe20000000000 */
[----:B------:R-:W-:Y:S01]  /*1620*/  UMOV UR12, UR42 ;  /* 0x0000002a000c7c82 */ /* 0x000fe20008000000 */
[----:B------:R-:W-:Y:S01]  /*1630*/  UMOV UR13, UR41 ;  /* 0x00000029000d7c82 */ /* 0x000fe20008000000 */
[----:B------:R-:W-:Y:S01]  /*1640*/  UMOV UR9, UR33 ;  /* 0x0000002100097c82 */ /* 0x000fe20008000000 */
[----:B------:R-:W3:Y:S01]  /*1650*/  LDCU.64 UR32, c[0x0][0x348] ;  /* 0x00006900ff2077ac */ /* 0x000ee20008000a00 */
[----:B-1----:R-:W-:Y:S01]  /*1660*/  UMOV UR4, UR38 ;  /* 0x0000002600047c82 */ /* 0x002fe20008000000 */
[----:B------:R-:W-:Y:S01]  /*1670*/  UMOV UR5, UR30 ;  /* 0x0000001e00057c82 */ /* 0x000fe20008000000 */
[----:B------:R-:W1:Y:S01]  /*1680*/  LDCU.64 UR30, c[0x0][0x348] ;  /* 0x00006900ff1e77ac */ /* 0x000e620008000a00 */
[----:B------:R4:W-:Y:S01]  /*1690*/  UTMALDG.4D.2CTA [UR16], [UR4], desc[URZ] ;  /* 0x0000ff10040075b4 */ /* 0x0009e20008219000 */
[----:B------:R-:W5:Y:S01]  /*16a0*/  LDCU.64 UR24, c[0x0][0x348] ;  /* 0x00006900ff1877ac */ /* 0x000f620008000a00 */
[----:B------:R-:W-:Y:S01]  /*16b0*/  UMOV UR26, 0x20 ;  /* 0x00000020001a7882 */ /* 0x000fe20000000000 */
[----:B------:R-:W-:Y:S01]  /*16c0*/  UMOV UR28, UR42 ;  /* 0x0000002a001c7c82 */ /* 0x000fe20008000000 */
[----:B------:R-:W-:Y:S01]  /*16d0*/  UMOV UR29, UR41 ;  /* 0x00000029001d7c82 */ /* 0x000fe20008000000 */
[----:B---3--:R-:W-:-:S02]  /*16e0*/  UIADD3 UR38, UP0, UPT, UR32, 0x80, URZ ;  /* 0x0000008020267890 */ /* 0x008fc4000ff1e0ff */
[----:B------:R-:W-:Y:S02]  /*16f0*/  UIADD3 UR32, UPT, UPT, UR7, 0x5800, URZ ;  /* 0x0000580007207890 */ /* 0x000fe4000fffe0ff */
[----:B-1----:R-:W-:Y:S01]  /*1700*/  UIADD3 UR30, UP1, UPT, UR30, 0x80, URZ ;  /* 0x000000801e1e7890 */ /* 0x002fe2000ff3e0ff */
[----:B----4-:R-:W-:Y:S01]  /*1710*/  UMOV UR4, UR40 ;  /* 0x0000002800047c82 */ /* 0x010fe20008000000 */
[----:B------:R-:W-:Y:S01]  /*1720*/  UMOV UR5, UR39 ;  /* 0x0000002700057c82 */ /* 0x000fe20008000000 */
[----:B------:R-:W1:Y:S01]  /*1730*/  LDCU.64 UR20, c[0x0][0x348] ;  /* 0x00006900ff1477ac */ /* 0x000e620008000a00 */
[----:B------:R3:W-:Y:S01]  /*1740*/  UTMALDG.4D.2CTA [UR8], [UR4], desc[URZ] ;  /* 0x0000ff08040075b4 */ /* 0x0007e20008219000 */
[----:B------:R-:W4:Y:S01]  /*1750*/  SYNCS.PHASECHK.TRANS64.TRYWAIT P0, [UR7+0x8], R5 ;  /* 0x00000805ff0075a7 */ /* 0x000f220008001107 */
[----:B-----5:R-:W-:Y:S01]  /*1760*/  UIADD3 UR17, UP2, UPT, UR24, 0x80, URZ ;  /* 0x0000008018117890 */ /* 0x020fe2000ff5e0ff */
[----:B------:R-:W-:Y:S01]  /*1770*/  UMOV UR18, 0x30 ;  /* 0x0000003000127882 */ /* 0x000fe20000000000 */
[----:B------:R-:W-:-:S02]  /*1780*/  UIADD3 UR24, UPT, UPT, UR7, 0x7800, URZ ;  /* 0x0000780007187890 */ /* 0x000fc4000fffe0ff */
[----:B------:R-:W-:Y:S01]  /*1790*/  UIADD3.X UR6, UPT, UPT, URZ, UR25, URZ, UP2, !UPT ;  /* 0x00000019ff067290 */ /* 0x000fe200097fe4ff */
[----:B---3--:R-:W3:Y:S01]  /*17a0*/  LDCU.64 UR8, c[0x0][0x348] ;  /* 0x00006900ff0877ac */ /* 0x008ee20008000a00 */
[----:B------:R-:W-:Y:S02]  /*17b0*/  ULOP3.LUT UR4, URZ, UR22, URZ, 0x33, !UPT ;  /* 0x00000016ff047292 */ /* 0x000fe4000f8e33ff */
[----:B------:R-:W-:Y:S02]  /*17c0*/  UIADD3.X UR22, UPT, UPT, URZ, UR31, URZ, UP1, !UPT ;  /* 0x0000001fff167290 */ /* 0x000fe40008ffe4ff */
[----:B------:R-:W-:Y:S02]  /*17d0*/  UIADD3 UR5, UPT, UPT, UR4, UR44, URZ ;  /* 0x0000002c04057290 */ /* 0x000fe4000fffe0ff */
[----:B------:R-:W-:Y:S02]  /*17e0*/  UIADD3.X UR31, UPT, UPT, URZ, UR33, URZ, UP0, !UPT ;  /* 0x00000021ff1f7290 */ /* 0x000fe400087fe4ff */
[----:B------:R-:W-:-:S02]  /*17f0*/  ULEA UR35, UR5, UR45, 0x1 ;  /* 0x0000002d05237291 */ /* 0x000fc4000f8e08ff */
[----:B------:R-:W-:Y:S02]  /*1800*/  ULOP3.LUT UR33, UR7, 0xfefffc00, URZ, 0xc0, !UPT ;  /* 0xfefffc0007217892 */ /* 0x000fe4000f8ec0ff */
[----:B------:R-:W-:Y:S02]  /*1810*/  USHF.L.U32 UR35, UR35, 0x7, URZ ;  /* 0x0000000723237899 */ /* 0x000fe400080006ff */
[----:B---3--:R-:W-:Y:S02]  /*1820*/  UIADD3 UR14, UP4, UPT, UR8, 0x80, URZ ;  /* 0x00000080080e7890 */ /* 0x008fe4000ff9e0ff */
[----:B-1----:R-:W-:Y:S02]  /*1830*/  UIADD3 UR4, UP3, UPT, UR20, 0x80, URZ ;  /* 0x0000008014047890 */ /* 0x002fe4000ff7e0ff */
[----:B------:R-:W-:Y:S02]  /*1840*/  UIADD3.X UR15, UPT, UPT, URZ, UR9, URZ, UP4, !UPT ;  /* 0x00000009ff0f7290 */ /* 0x000fe4000a7fe4ff */
[----:B------:R-:W-:Y:S01]  /*1850*/  UIADD3.X UR5, UPT, UPT, URZ, UR21, URZ, UP3, !UPT ;  /* 0x00000015ff057290 */ /* 0x000fe20009ffe4ff */
[----:B------:R-:W-:Y:S01]  /*1860*/  UMOV UR10, 0x10 ;  /* 0x00000010000a7882 */ /* 0x000fe20000000000 */
[----:B------:R-:W-:Y:S01]  /*1870*/  UIADD3 UR8, UPT, UPT, UR7, 0x6800, URZ ;  /* 0x0000680007087890 */ /* 0x000fe2000fffe0ff */
[----:B------:R-:W-:Y:S01]  /*1880*/  UMOV UR20, UR42 ;  /* 0x0000002a00147c82 */ /* 0x000fe20008000000 */
[----:B------:R-:W-:Y:S01]  /*1890*/  UMOV UR21, UR41 ;  /* 0x0000002900157c82 */ /* 0x000fe20008000000 */
[----:B------:R-:W-:Y:S01]  /*18a0*/  UMOV UR9, UR33 ;  /* 0x0000002100097c82 */ /* 0x000fe20008000000 */
[----:B------:R-:W-:Y:S01]  /*18b0*/  UMOV UR11, UR35 ;  /* 0x00000023000b7c82 */ /* 0x000fe20008000000 */
[----:B----4-:R-:W-:Y:S06]  /*18c0*/  @!P0 BRA `(.L_x_14) ;  /* 0x000000d000908947 */ /* 0x010fec0003800000 */
.L_x_91:
[----:B------:R-:W-:Y:S05]  /*18d0*/  BRA.U UP6, `(.L_x_15) ;  /* 0x00000001060c7547 */ /* 0x000fea000b800000 */
[----:B------:R-:W-:-:S13]  /*18e0*/  ELECT P0, URZ, PT ;  /* 0x0000000000ff782f */ /* 0x000fda0003800000 */
[----:B-12---:R-:W-:-:S04]  /*18f0*/  @P0 MOV R4, 0xa000 ;  /* 0x0000a00000040802 */ /* 0x006fc80000000f00 */
[----:B------:R3:W-:Y:S03]  /*1900*/  @P0 SYNCS.ARRIVE.TRANS64 RZ, [UR7], R4 ;  /* 0x00000004ffff09a7 */ /* 0x0007e60008000007 */
.L_x_15:
[----:B------:R-:W-:Y:S01]  /*1910*/  R2UR UR40, R9 ;  /* 0x00000000092872ca */ /* 0x000fe200000e0000 */
[----:B------:R-:W-:Y:S01]  /*1920*/  UIADD3 UR16, UPT, UPT, UR7, 0x8800, URZ ;  /* 0x0000880007107890 */ /* 0x000fe2000fffe0ff */
[----:B------:R-:W-:Y:S01]  /*1930*/  R2UR UR39, R10 ;  /* 0x000000000a2772ca */ /* 0x000fe200000e0000 */
[----:B------:R4:W-:Y:S01]  /*1940*/  UTMALDG.4D.2CTA [UR32], [UR14], desc[URZ] ;  /* 0x0000ff200e0075b4 */ /* 0x0009e20008219000 */
[----:B------:R-:W-:Y:S01]  /*1950*/  UMOV UR25, UR33 ;  /* 0x0000002100197c82 */ /* 0x000fe20008000000 */
[----:B------:R-:W-:Y:S01]  /*1960*/  UMOV UR27, UR35 ;  /* 0x00000023001b7c82 */ /* 0x000fe20008000000 */
[----:B------:R-:W-:Y:S01]  /*1970*/  UMOV UR19, UR35 ;  /* 0x0000002300137c82 */ /* 0x000fe20008000000 */
[----:B------:R-:W5:Y:S01]  /*1980*/  S2UR UR41, SR_CTAID.X ;  /* 0x00000000002979c3 */ /* 0x000f620000002500 */
[----:B------:R1:W-:Y:S05]  /*1990*/  UTMALDG.4D.2CTA [UR8], [UR4], desc[URZ] ;  /* 0x0000ff08040075b4 */ /* 0x0003ea0008219000 */
[----:B------:R-:W-:-:S02]  /*19a0*/  UMOV UR44, UR40 ;  /* 0x00000028002c7c82 */ /* 0x000fc40008000000 */
[----:B------:R-:W-:Y:S01]  /*19b0*/  UMOV UR45, UR39 ;  /* 0x00000027002d7c82 */ /* 0x000fe20008000000 */
[----:B-----5:R-:W-:-:S04]  /*19c0*/  ULOP3.LUT UR41, UR41, 0x1, URZ, 0xc0, !UPT ;  /* 0x0000000129297892 */ /* 0x020fc8000f8ec0ff */
[----:B------:R-:W-:Y:S02]  /*19d0*/  UIMAD UR42, UR41, 0x28, URZ ;  /* 0x00000028292a78a4 */ /* 0x000fe4000f8e02ff */
[----:B------:R-:W-:Y:S01]  /*19e0*/  UIADD3 UR41, UPT, UPT, UR7, 0x18, URZ ;  /* 0x0000001807297890 */ /* 0x000fe2000fffe0ff */
[----:B----4-:R-:W4:Y:S03]  /*19f0*/  LDCU.64 UR14, c[0x0][0x348] ;  /* 0x00006900ff0e77ac */ /* 0x010f260008000a00 */
[----:B------:R-:W-:Y:S01]  /*1a00*/  ULOP3.LUT UR41, UR41, 0xfefffc18, URZ, 0xc0, !UPT ;  /* 0xfefffc1829297892 */ /* 0x000fe2000f8ec0ff */
[----:B------:R-:W-:Y:S01]  /*1a10*/  UMOV UR36, UR40 ;  /* 0x0000002800247c82 */ /* 0x000fe20008000000 */
[----:B------:R-:W-:Y:S01]  /*1a20*/  UMOV UR37, UR39 ;  /* 0x0000002700257c82 */ /* 0x000fe20008000000 */
[----:B-1----:R-:W-:Y:S01]  /*1a30*/  UIADD3 UR8, UPT, UPT, UR7, 0x9800, URZ ;  /* 0x0000980007087890 */ /* 0x002fe2000fffe0ff */
[----:B------:R-:W-:Y:S01]  /*1a40*/  UMOV UR4, UR17 ;  /* 0x0000001100047c82 */ /* 0x000fe20008000000 */
[----:B------:R-:W-:Y:S01]  /*1a50*/  UMOV UR5, UR6 ;  /* 0x0000000600057c82 */ /* 0x000fe20008000000 */
[----:B------:R-:W-:Y:S01]  /*1a60*/  UMOV UR17, UR33 ;  /* 0x0000002100117c82 */ /* 0x000fe20008000000 */
[----:B------:R1:W-:Y:S01]  /*1a70*/  UTMALDG.4D.2CTA [UR24], [UR4], desc[URZ] ;  /* 0x0000ff18040075b4 */ /* 0x0003e20008219000 */
[----:B------:R-:W-:Y:S01]  /*1a80*/  UMOV UR10, 0x40 ;  /* 0x00000040000a7882 */ /* 0x000fe20000000000 */
[----:B------:R-:W-:Y:S01]  /*1a90*/  UMOV UR12, UR40 ;  /* 0x00000028000c7c82 */ /* 0x000fe20008000000 */
[----:B------:R-:W-:Y:S01]  /*1aa0*/  UMOV UR13, UR39 ;  /* 0x00000027000d7c82 */ /* 0x000fe20008000000 */
[----:B------:R-:W-:Y:S01]  /*1ab0*/  UMOV UR9, UR33 ;  /* 0x0000002100097c82 */ /* 0x000fe20008000000 */
[----:B------:R-:W-:Y:S01]  /*1ac0*/  UMOV UR11, UR35 ;  /* 0x00000023000b7c82 */ /* 0x000fe20008000000 */
[----:B------:R-:W-:-:S02]  /*1ad0*/  UIADD3 UR34, UPT, UPT, UR42, 0x8, URZ ;  /* 0x000000082a227890 */ /* 0x000fc4000fffe0ff */
[----:B------:R-:W-:Y:S01]  /*1ae0*/  UIADD3 UR32, UPT, UPT, UR7, 0xd800, URZ ;  /* 0x0000d80007207890 */ /* 0x000fe2000fffe0ff */
[----:B------:R-:W-:Y:S01]  /*1af0*/  UMOV UR33, UR41 ;  /* 0x0000002900217c82 */ /* 0x000fe20008000000 */
[----:B------:R-:W-:Y:S01]  /*1b00*/  UMOV UR35, UR43 ;  /* 0x0000002b00237c82 */ /* 0x000fe20008000000 */
[----:B-1----:R-:W-:Y:S01]  /*1b10*/  UMOV UR4, UR30 ;  /* 0x0000001e00047c82 */ /* 0x002fe20008000000 */
[----:B------:R-:W-:Y:S01]  /*1b20*/  UMOV UR5, UR22 ;  /* 0x0000001600057c82 */ /* 0x000fe20008000000 */
[----:B------:R-:W-:Y:S01]  /*1b30*/  UMOV UR28, UR40 ;  /* 0x00000028001c7c82 */ /* 0x000fe20008000000 */
[----:B------:R1:W-:Y:S01]  /*1b40*/  UTMALDG.4D.2CTA [UR16], [UR4], desc[URZ] ;  /* 0x0000ff10040075b4 */ /* 0x0003e20008219000 */
[----:B------:R-:W-:Y:S01]  /*1b50*/  UMOV UR29, UR39 ;  /* 0x00000027001d7c82 */ /* 0x000fe20008000000 */
[----:B------:R-:W-:Y:S02]  /*1b60*/  UIADD3 UR26, UPT, UPT, UR42, 0x10, URZ ;  /* 0x000000102a1a7890 */ /* 0x000fe4000fffe0ff */
[----:B------:R-:W-:Y:S01]  /*1b70*/  UIADD3 UR24, UPT, UPT, UR7, 0xe000, URZ ;  /* 0x0000e00007187890 */ /* 0x000fe2000fffe0ff */
[----:B-1----:R-:W-:Y:S01]  /*1b80*/  UMOV UR4, UR38 ;  /* 0x0000002600047c82 */ /* 0x002fe20008000000 */
[----:B------:R-:W-:Y:S01]  /*1b90*/  UMOV UR5, UR31 ;  /* 0x0000001f00057c82 */ /* 0x000fe20008000000 */
[----:B------:R-:W1:Y:S01]  /*1ba0*/  LDCU.64 UR16, c[0x0][0x348] ;  /* 0x00006900ff1077ac */ /* 0x000e620008000a00 */
[----:B------:R5:W-:Y:S01]  /*1bb0*/  UTMALDG.4D.2CTA [UR8], [UR4], desc[URZ] ;  /* 0x0000ff08040075b4 */ /* 0x000be20008219000 */
[----:B------:R-:W2:Y:S01]  /*1bc0*/  SYNCS.PHASECHK.TRANS64.TRYWAIT P0, [UR7+0xa8], R5 ;  /* 0x0000a805ff0075a7 */ /* 0x000ea20008001107 */
[----:B------:R-:W3:Y:S01]  /*1bd0*/  LDCU.64 UR18, c[0x0][0x348] ;  /* 0x00006900ff1277ac */ /* 0x000ee20008000a00 */
[----:B------:R-:W4:Y:S01]  /*1be0*/  LDCU.64 UR30, c[0x0][0x348] ;  /* 0x00006900ff1e77ac */ /* 0x000f220008000a00 */
[----:B------:R-:W-:Y:S01]  /*1bf0*/  UMOV UR20, UR40 ;  /* 0x0000002800147c82 */ /* 0x000fe20008000000 */
[----:B------:R-:W-:Y:S01]  /*1c00*/  UMOV UR21, UR39 ;  /* 0x0000002700157c82 */ /* 0x000fe20008000000 */
[----:B------:R-:W-:Y:S01]  /*1c10*/  UIADD3 UR40, UPT, UPT, UR7, 0xd000, URZ ;  /* 0x0000d00007287890 */ /* 0x000fe2000fffe0ff */
[----:B-----5:R-:W5:Y:S01]  /*1c20*/  LDCU.64 UR4, c[0x0][0x348] ;  /* 0x00006900ff0477ac */ /* 0x020f620008000a00 */
[----:B-1----:R-:W-:-:S02]  /*1c30*/  UIADD3 UR11, UP2, UPT, UR16, 0x180, URZ ;  /* 0x00000180100b7890 */ /* 0x002fc4000ff5e0ff */
[----:B---3--:R-:W-:Y:S02]  /*1c40*/  UIADD3 UR13, UP1, UPT, UR18, 0x180, URZ ;  /* 0x00000180120d7890 */ /* 0x008fe4000ff3e0ff */
[----:B------:R-:W-:Y:S02]  /*1c50*/  UIADD3 UR18, UPT, UPT, UR42, 0x18, URZ ;  /* 0x000000182a127890 */ /* 0x000fe4000fffe0ff */
[----:B------:R-:W-:Y:S02]  /*1c60*/  UIADD3 UR10, UPT, UPT, UR42, 0x20, URZ ;  /* 0x000000202a0a7890 */ /* 0x000fe4000fffe0ff */
[----:B------:R-:W-:Y:S02]  /*1c70*/  UIADD3.X UR6, UPT, UPT, URZ, UR17, URZ, UP2, !UPT ;  /* 0x00000011ff067290 */ /* 0x000fe400097fe4ff */
[----:B------:R-:W-:Y:S02]  /*1c80*/  UIADD3.X UR12, UPT, UPT, URZ, UR19, URZ, UP1, !UPT ;  /* 0x00000013ff0c7290 */ /* 0x000fe40008ffe4ff */
[----:B-----5:R-:W-:-:S02]  /*1c90*/  UIADD3 UR8, UP4, UPT, UR4, 0x180, URZ ;  /* 0x0000018004087890 */ /* 0x020fc4000ff9e0ff */
[----:B----4-:R-:W-:Y:S02]  /*1ca0*/  UIADD3 UR4, UP3, UPT, UR14, 0x180, URZ ;  /* 0x000001800e047890 */ /* 0x010fe4000ff7e0ff */
[----:B------:R-:W-:Y:S02]  /*1cb0*/  UIADD3.X UR9, UPT, UPT, URZ, UR5, URZ, UP4, !UPT ;  /* 0x00000005ff097290 */ /* 0x000fe4000a7fe4ff */
[----:B------:R-:W-:Y:S02]  /*1cc0*/  UIADD3 UR14, UP0, UPT, UR30, 0x180, URZ ;  /* 0x000001801e0e7890 */ /* 0x000fe4000ff1e0ff */
[----:B------:R-:W-:Y:S01]  /*1cd0*/  UIADD3.X UR5, UPT, UPT, URZ, UR15, URZ, UP3, !UPT ;  /* 0x0000000fff057290 */ /* 0x000fe20009ffe4ff */
[----:B--2---:R-:W-:Y:S11]  /*1ce0*/  @!P0 BRA `(.L_x_16) ;  /* 0x000000cc00a88947 */ /* 0x004ff60003800000 */
.L_x_93:
[----:B------:R-:W-:Y:S05]  /*1cf0*/  BRA.U UP6, `(.L_x_17) ;  /* 0x00000001060c7547 */ /* 0x000fea000b800000 */
[----:B------:R-:W-:-:S13]  /*1d00*/  ELECT P0, URZ, PT ;  /* 0x0000000000ff782f */ /* 0x000fda0003800000 */
[----:B-1----:R-:W-:-:S04]  /*1d10*/  @P0 MOV R4, 0x5000 ;  /* 0x0000500000040802 */ /* 0x002fc80000000f00 */
[----:B------:R2:W-:Y:S03]  /*1d20*/  @P0 SYNCS.ARRIVE.TRANS64 RZ, [UR7+0x18], R4 ;  /* 0x00001804ffff09a7 */ /* 0x0005e60008000007 */
.L_x_17:
[----:B------:R-:W-:Y:S01]  /*1d30*/  UIADD3 UR16, UPT, UPT, UR7, 0xe800, URZ ;  /* 0x0000e80007107890 */ /* 0x000fe2000fffe0ff */
[----:B------:R3:W-:Y:S01]  /*1d40*/  UTMALDG.4D.2CTA [UR40], [UR8], desc[URZ] ;  /* 0x0000ff28080075b4 */ /* 0x0007e20008219000 */
[----:B------:R-:W-:Y:S01]  /*1d50*/  UMOV UR25, UR41 ;  /* 0x0000002900197c82 */ /* 0x000fe20008000000 */
[----:B------:R-:W-:Y:S01]  /*1d60*/  UMOV UR27, UR43 ;  /* 0x0000002b001b7c82 */ /* 0x000fe20008000000 */
[----:B------:R-:W-:Y:S01]  /*1d70*/  UMOV UR17, UR41 ;  /* 0x0000002900117c82 */ /* 0x000fe20008000000 */
[----:B------:R-:W-:Y:S01]  /*1d80*/  UMOV UR19, UR43 ;  /* 0x0000002b00137c82 */ /* 0x000fe20008000000 */
[----:B-12---:R-:W-:Y:S01]  /*1d90*/  IMAD.MOV.U32 R4, RZ, RZ, RZ ;  /* 0x000000ffff047224 */ /* 0x006fe200078e00ff */
[----:B------:R1:W-:Y:S01]  /*1da0*/  UTMALDG.4D.2CTA [UR32], [UR4], desc[URZ] ;  /* 0x0000ff20040075b4 */ /* 0x0003e20008219000 */
[----:B---3--:R-:W-:Y:S01]  /*1db0*/  UIADD3 UR8, UPT, UPT, UR7, 0xf000, URZ ;  /* 0x0000f00007087890 */ /* 0x008fe2000fffe0ff */
[----:B------:R-:W-:Y:S01]  /*1dc0*/  UMOV UR9, UR41 ;  /* 0x0000002900097c82 */ /* 0x000fe20008000000 */
[----:B-1----:R-:W-:Y:S01]  /*1dd0*/  UMOV UR4, UR11 ;  /* 0x0000000b00047c82 */ /* 0x002fe20008000000 */
[----:B------:R-:W-:Y:S01]  /*1de0*/  UMOV UR5, UR6 ;  /* 0x0000000600057c82 */ /* 0x000fe20008000000 */
[----:B------:R-:W-:Y:S01]  /*1df0*/  UMOV UR11, UR43 ;  /* 0x0000002b000b7c82 */ /* 0x000fe20008000000 */
[----:B------:R1:W-:Y:S02]  /*1e00*/  UTMALDG.4D.2CTA [UR24], [UR4], desc[URZ] ;  /* 0x0000ff18040075b4 */ /* 0x0003e40008219000 */
[----:B-1----:R-:W-:Y:S01]  /*1e10*/  UMOV UR4, UR13 ;  /* 0x0000000d00047c82 */ /* 0x002fe20008000000 */
[----:B------:R-:W-:Y:S01]  /*1e20*/  UMOV UR5, UR12 ;  /* 0x0000000c00057c82 */ /* 0x000fe20008000000 */
[----:B------:R-:W-:Y:S01]  /*1e30*/  R2UR UR12, R9 ;  /* 0x00000000090c72ca */ /* 0x000fe200000e0000 */
[----:B------:R1:W-:Y:S01]  /*1e40*/  UTMALDG.4D.2CTA [UR16], [UR4], desc[URZ] ;  /* 0x0000ff10040075b4 */ /* 0x0003e20008219000 */
[----:B------:R-:W-:Y:S01]  /*1e50*/  R2UR UR13, R10 ;  /* 0x000000000a0d72ca */ /* 0x000fe200000e0000 */
[----:B-1----:R-:W-:-:S02]  /*1e60*/  UIADD3.X UR5, UPT, UPT, URZ, UR31, URZ, UP0, !UPT ;  /* 0x0000001fff057290 */ /* 0x002fc400087fe4ff */
[----:B------:R-:W-:Y:S01]  /*1e70*/  UISETP.GE.AND UP0, UPT, UR46, 0x2, UPT ;  /* 0x000000022e00788c */ /* 0x000fe2000bf06270 */
[----:B------:R-:W-:-:S09]  /*1e80*/  UMOV UR4, UR14 ;  /* 0x0000000e00047c82 */ /* 0x000fd20008000000 */
[----:B------:R1:W-:Y:S02]  /*1e90*/  UTMALDG.4D.2CTA [UR8], [UR4], desc[URZ] ;  /* 0x0000ff08040075b4 */ /* 0x0003e40008219000 */
[----:B-1----:R-:W-:Y:S01]  /*1ea0*/  UMOV UR9, 0x1 ;  /* 0x0000000100097882 */ /* 0x002fe20000000000 */
[----:B------:R-:W-:Y:S01]  /*1eb0*/  UMOV UR4, 0x2 ;  /* 0x0000000200047882 */ /* 0x000fe20000000000 */
[----:B------:R-:W-:Y:S05]  /*1ec0*/  BRA.U !UP0, `(.L_x_11) ;  /* 0x0000000908b07547 */ /* 0x000fea000b800000 */
[----:B------:R-:W1:Y:S01]  /*1ed0*/  LDCU.64 UR12, c[0x0][0x348] ;  /* 0x00006900ff0c77ac */ /* 0x000e620008000a00 */
[----:B------:R-:W2:Y:S01]  /*1ee0*/  S2UR UR4, SR_CTAID.X ;  /* 0x00000000000479c3 */ /* 0x000ea20000002500 */
[----:B------:R-:W-:Y:S02]  /*1ef0*/  UIADD3 UR15, UPT, UPT, -UR46, URZ, URZ ;  /* 0x000000ff2e0f7290 */ /* 0x000fe4000fffe1ff */
[----:B------:R-:W-:Y:S01]  /*1f00*/  ULOP3.LUT UR22, UR23, UR47, URZ, 0xfc, !UPT ;  /* 0x0000002f17167292 */ /* 0x000fe2000f8efcff */
[----:B------:R-:W-:Y:S01]  /*1f10*/  UMOV UR9, 0x1 ;  /* 0x0000000100097882 */ /* 0x000fe20000000000 */
[----:B------:R-:W-:Y:S01]  /*1f20*/  UMOV UR74, 0x10 ;  /* 0x00000010004a7882 */ /* 0x000fe20000000000 */
[----:B------:R-:W-:Y:S01]  /*1f30*/  UMOV UR66, 0x20 ;  /* 0x0000002000427882 */ /* 0x000fe20000000000 */
[----:B------:R-:W-:Y:S01]  /*1f40*/  UMOV UR58, 0x30 ;  /* 0x00000030003a7882 */ /* 0x000fe20000000000 */
[----:B------:R-:W-:Y:S01]  /*1f50*/  UMOV UR50, 0x40 ;  /* 0x0000004000327882 */ /* 0x000fe20000000000 */
[----:B-1----:R-:W-:-:S02]  /*1f60*/  UIADD3 UR28, UP5, UPT, UR12, 0x100, URZ ;  /* 0x000001000c1c7890 */ /* 0x002fc4000ffbe0ff */
[----:B------:R-:W-:Y:S02]  /*1f70*/  UIADD3 UR24, UP4, UPT, UR12, 0x100, URZ ;  /* 0x000001000c187890 */ /* 0x000fe4000ff9e0ff */
[----:B------:R-:W-:Y:S02]  /*1f80*/  UIADD3 UR20, UP3, UPT, UR12, 0x100, URZ ;  /* 0x000001000c147890 */ /* 0x000fe4000ff7e0ff */
[----:B------:R-:W-:Y:S01]  /*1f90*/  UIADD3 UR16, UP2, UPT, UR12, 0x100, URZ ;  /* 0x000001000c107890 */ /* 0x000fe2000ff5e0ff */
[----:B------:R-:W-:Y:S01]  /*1fa0*/  IMAD.U32 R20, RZ, RZ, UR28 ;  /* 0x0000001cff147e24 */ /* 0x000fe2000f8e00ff */
[----:B------:R-:W-:Y:S01]  /*1fb0*/  UIADD3 UR70, UP1, UPT, UR12, 0x100, URZ ;  /* 0x000001000c467890 */ /* 0x000fe2000ff3e0ff */
[----:B------:R-:W-:Y:S01]  /*1fc0*/  MOV R18, UR24 ;  /* 0x0000001800127c02 */ /* 0x000fe20008000f00 */
[----:B------:R-:W-:Y:S01]  /*1fd0*/  UIADD3.X UR29, UPT, UPT, URZ, UR13, URZ, UP5, !UPT ;  /* 0x0000000dff1d7290 */ /* 0x000fe2000affe4ff */
[----:B------:R-:W-:Y:S01]  /*1fe0*/  MOV R16, UR20 ;  /* 0x0000001400107c02 */ /* 0x000fe20008000f00 */
[----:B------:R-:W-:Y:S01]  /*1ff0*/  UIADD3.X UR25, UPT, UPT, URZ, UR13, URZ, UP4, !UPT ;  /* 0x0000000dff197290 */ /* 0x000fe2000a7fe4ff */
[----:B------:R-:W-:Y:S01]  /*2000*/  MOV R14, UR16 ;  /* 0x00000010000e7c02 */ /* 0x000fe20008000f00 */
[----:B------:R-:W-:-:S02]  /*2010*/  UIADD3.X UR21, UPT, UPT, URZ, UR13, URZ, UP3, !UPT ;  /* 0x0000000dff157290 */ /* 0x000fc40009ffe4ff */
[----:B------:R-:W-:Y:S01]  /*2020*/  UIADD3.X UR17, UPT, UPT, URZ, UR13, URZ, UP2, !UPT ;  /* 0x0000000dff117290 */ /* 0x000fe200097fe4ff */
[----:B------:R-:W-:Y:S01]  /*2030*/  IMAD.U32 R21, RZ, RZ, UR29 ;  /* 0x0000001dff157e24 */ /* 0x000fe2000f8e00ff */
[----:B------:R-:W-:Y:S01]  /*2040*/  UIADD3.X UR71, UPT, UPT, URZ, UR13, URZ, UP1, !UPT ;  /* 0x0000000dff477290 */ /* 0x000fe20008ffe4ff */
[----:B------:R-:W-:Y:S01]  /*2050*/  IMAD.U32 R19, RZ, RZ, UR25 ;  /* 0x00000019ff137e24 */ /* 0x000fe2000f8e00ff */
[----:B--2---:R-:W-:Y:S01]  /*2060*/  ULOP3.LUT UR5, UR4, 0x1, URZ, 0xc0, !UPT ;  /* 0x0000000104057892 */ /* 0x004fe2000f8ec0ff */
[----:B------:R-:W-:Y:S01]  /*2070*/  IMAD.U32 R17, RZ, RZ, UR21 ;  /* 0x00000015ff117e24 */ /* 0x000fe2000f8e00ff */
[----:B------:R-:W-:Y:S01]  /*2080*/  UIADD3 UR62, UP5, UPT, UR12, 0x180, URZ ;  /* 0x000001800c3e7890 */ /* 0x000fe2000ffbe0ff */
[----:B------:R-:W-:Y:S01]  /*2090*/  MOV R15, UR17 ;  /* 0x00000011000f7c02 */ /* 0x000fe20008000f00 */
[----:B------:R-:W-:Y:S02]  /*20a0*/  UIADD3 UR54, UP4, UPT, UR12, 0x180, URZ ;  /* 0x000001800c367890 */ /* 0x000fe4000ff9e0ff */
[----:B------:R-:W-:-:S02]  /*20b0*/  UIADD3 UR46, UP3, UPT, UR12, 0x180, URZ ;  /* 0x000001800c2e7890 */ /* 0x000fc4000ff7e0ff */
[----:B------:R-:W-:Y:S02]  /*20c0*/  UIADD3 UR38, UP2, UPT, UR12, 0x180, URZ ;  /* 0x000001800c267890 */ /* 0x000fe4000ff5e0ff */
[----:B------:R-:W-:Y:S01]  /*20d0*/  UIADD3 UR30, UP1, UPT, UR12, 0x180, URZ ;  /* 0x000001800c1e7890 */ /* 0x000fe2000ff3e0ff */
[----:B------:R-:W-:Y:S01]  /*20e0*/  UMOV UR4, 0x2 ;  /* 0x0000000200047882 */ /* 0x000fe20000000000 */
[----:B------:R-:W-:Y:S02]  /*20f0*/  UISETP.NE.AND UP0, UPT, UR5, URZ, UPT ;  /* 0x000000ff0500728c */ /* 0x000fe4000bf05270 */
[----:B------:R-:W-:Y:S02]  /*2100*/  UIADD3.X UR63, UPT, UPT, URZ, UR13, URZ, UP5, !UPT ;  /* 0x0000000dff3f7290 */ /* 0x000fe4000affe4ff */
[----:B------:R-:W-:Y:S02]  /*2110*/  UIADD3.X UR55, UPT, UPT, URZ, UR13, URZ, UP4, !UPT ;  /* 0x0000000dff377290 */ /* 0x000fe4000a7fe4ff */
[----:B------:R-:W-:-:S02]  /*2120*/  UIADD3.X UR47, UPT, UPT, URZ, UR13, URZ, UP3, !UPT ;  /* 0x0000000dff2f7290 */ /* 0x000fc40009ffe4ff */
[----:B------:R-:W-:Y:S02]  /*2130*/  UIADD3.X UR39, UPT, UPT, URZ, UR13, URZ, UP2, !UPT ;  /* 0x0000000dff277290 */ /* 0x000fe400097fe4ff */
[----:B------:R-:W-:-:S12]  /*2140*/  UIADD3.X UR31, UPT, UPT, URZ, UR13, URZ, UP1, !UPT ;  /* 0x0000000dff1f7290 */ /* 0x000fd80008ffe4ff */
.L_x_22:
[----:B------:R-:W-:Y:S01]  /*2150*/  USHF.L.U32 UR8, UR9, 0x1f, URZ ;  /* 0x0000001f09087899 */ /* 0x000fe200080006ff */
[----:B------:R-:W-:Y:S01]  /*2160*/  R2UR UR16, R9 ;  /* 0x00000000091072ca */ /* 0x000fe200000e0000 */
[----:B------:R-:W-:Y:S01]  /*2170*/  ULEA UR5, UR4, UR7, 0x3 ;  /* 0x0000000704057291 */ /* 0x000fe2000f8e18ff */
[----:B------:R-:W-:Y:S01]  /*2180*/  R2UR UR13, R10 ;  /* 0x000000000a0d72ca */ /* 0x000fe200000e0000 */
[----:B------:R-:W-:Y:S02]  /*2190*/  UIMAD UR6, UR4, 0x2800, UR7 ;  /* 0x00002800040678a4 */ /* 0x000fe4000f8e0207 */
[----:B-12---:R-:W-:Y:S01]  /*21a0*/  IMAD.U32 R5, RZ, RZ, UR8 ;  /* 0x00000008ff057e24 */ /* 0x006fe2000f8e00ff */
[----:B------:R-:W-:Y:S02]  /*21b0*/  UIMAD UR72, UR4, 0x2800, UR7 ;  /* 0x00002800044878a4 */ /* 0x000fe4000f8e0207 */
[----:B------:R-:W-:Y:S02]  /*21c0*/  UIMAD UR64, UR4, 0x2800, UR7 ;  /* 0x00002800044078a4 */ /* 0x000fe4000f8e0207 */
[----:B------:R1:W2:Y:S01]  /*21d0*/  SYNCS.PHASECHK.TRANS64.TRYWAIT P0, [UR5+0xa0], R5 ;  /* 0x0000a005ff0075a7 */ /* 0x0002a20008001105 */
[----:B------:R-:W-:-:S02]  /*21e0*/  UIMAD UR56, UR4, 0x2800, UR7 ;  /* 0x00002800043878a4 */ /* 0x000fc4000f8e0207 */
[----:B------:R-:W-:Y:S02]  /*21f0*/  UIMAD UR48, UR4, 0x2800, UR7 ;  /* 0x00002800043078a4 */ /* 0x000fe4000f8e0207 */
[----:B------:R-:W-:Y:S02]  /*2200*/  UIADD3 UR4, UPT, UPT, UR4, 0x1, URZ ;  /* 0x0000000104047890 */ /* 0x000fe4000fffe0ff */
[----:B------:R-:W-:Y:S02]  /*2210*/  UIADD3 UR6, UPT, UPT, UR6, 0xa800, URZ ;  /* 0x0000a80006067890 */ /* 0x000fe4000fffe0ff */
[----:B------:R-:W-:Y:S02]  /*2220*/  UIADD3 UR11, UPT, UPT, UR5, 0x10, URZ ;  /* 0x00000010050b7890 */ /* 0x000fe4000fffe0ff */
[----:B------:R-:W-:Y:S02]  /*2230*/  UISETP.NE.AND UP1, UPT, UR4, 0x12, UPT ;  /* 0x000000120400788c */ /* 0x000fe4000bf25270 */
[----:B------:R-:W-:Y:S01]  /*2240*/  UIADD3 UR12, UPT, UPT, UR22, -0x100, URZ ;  /* 0xffffff00160c7890 */ /* 0x000fe2000fffe0ff */
[----:B------:R-:W-:Y:S01]  /*2250*/  MOV R8, UR6 ;  /* 0x0000000600087c02 */ /* 0x000fe20008000f00 */
[----:B------:R-:W-:-:S02]  /*2260*/  ULOP3.LUT UR11, UR11, 0xfefffff8, URZ, 0xc0, !UPT ;  /* 0xfefffff80b0b7892 */ /* 0x000fc4000f8ec0ff */
[----:B------:R-:W-:Y:S02]  /*2270*/  USEL UR6, URZ, 0x1, UP1 ;  /* 0x00000001ff067887 */ /* 0x000fe40008800000 */
[----:B------:R-:W-:Y:S01]  /*2280*/  USEL UR4, UR4, URZ, UP1 ;  /* 0x000000ff04047287 */ /* 0x000fe20008800000 */
[----:B------:R-:W-:Y:S01]  /*2290*/  IMAD.U32 R7, RZ, RZ, UR12 ;  /* 0x0000000cff077e24 */ /* 0x000fe2000f8e00ff */
[----:B------:R-:W-:Y:S01]  /*22a0*/  ULOP3.LUT UR14, UR9, UR6, URZ, 0x3c, !UPT ;  /* 0x00000006090e7292 */ /* 0x000fe2000f8e3cff */
[----:B------:R-:W-:Y:S01]  /*22b0*/  UMOV UR76, UR16 ;  /* 0x00000010004c7c82 */ /* 0x000fe20008000000 */
[----:B------:R-:W-:Y:S01]  /*22c0*/  UMOV UR77, UR13 ;  /* 0x0000000d004d7c82 */ /* 0x000fe20008000000 */
[----:B------:R-:W-:Y:S01]  /*22d0*/  UMOV UR68, UR16 ;  /* 0x0000001000447c82 */ /* 0x000fe20008000000 */
[----:B------:R-:W-:Y:S01]  /*22e0*/  UMOV UR69, UR13 ;  /* 0x0000000d00457c82 */ /* 0x000fe20008000000 */
[----:B------:R-:W-:Y:S01]  /*22f0*/  UMOV UR60, UR16 ;  /* 0x00000010003c7c82 */ /* 0x000fe20008000000 */
[----:B------:R-:W-:Y:S01]  /*2300*/  UMOV UR61, UR13 ;  /* 0x0000000d003d7c82 */ /* 0x000fe20008000000 */
[----:B------:R-:W-:Y:S01]  /*2310*/  UIADD3 UR72, UPT, UPT, UR72, 0xb000, URZ ;  /* 0x0000b00048487890 */ /* 0x000fe2000fffe0ff */
[----:B-1----:R-:W-:Y:S01]  /*2320*/  IMAD.U32 R5, RZ, RZ, UR11 ;  /* 0x0000000bff057e24 */ /* 0x002fe2000f8e00ff */
[----:B------:R-:W-:-:S02]  /*2330*/  UIADD3 UR64, UPT, UPT, UR64, 0xb800, URZ ;  /* 0x0000b80040407890 */ /* 0x000fc4000fffe0ff */
[----:B------:R-:W-:Y:S02]  /*2340*/  UIADD3 UR56, UPT, UPT, UR56, 0xc000, URZ ;  /* 0x0000c00038387890 */ /* 0x000fe4000fffe0ff */
[----:B------:R-:W-:Y:S02]  /*2350*/  UIADD3 UR48, UPT, UPT, UR48, 0xc800, URZ ;  /* 0x0000c80030307890 */ /* 0x000fe4000fffe0ff */
[----:B------:R-:W-:Y:S01]  /*2360*/  ULEA UR6, UR4, UR7, 0x3 ;  /* 0x0000000704067291 */ /* 0x000fe2000f8e18ff */
[----:B------:R-:W-:Y:S01]  /*2370*/  UMOV UR52, UR16 ;  /* 0x0000001000347c82 */ /* 0x000fe20008000000 */
[----:B------:R-:W-:Y:S01]  /*2380*/  UMOV UR53, UR13 ;  /* 0x0000000d00357c82 */ /* 0x000fe20008000000 */
[----:B------:R-:W-:Y:S01]  /*2390*/  UMOV UR75, UR12 ;  /* 0x0000000c004b7c82 */ /* 0x000fe20008000000 */
[----:B------:R-:W-:Y:S01]  /*23a0*/  UMOV UR67, UR12 ;  /* 0x0000000c00437c82 */ /* 0x000fe20008000000 */
[----:B------:R-:W-:Y:S01]  /*23b0*/  UMOV UR59, UR12 ;  /* 0x0000000c003b7c82 */ /* 0x000fe20008000000 */
[----:B------:R-:W-:Y:S01]  /*23c0*/  UMOV UR51, UR12 ;  /* 0x0000000c00337c82 */ /* 0x000fe20008000000 */
[----:B--2---:R-:W-:Y:S05]  /*23d0*/  @!P0 BRA `(.L_x_18) ;  /* 0x000000c8000c8947 */ /* 0x004fea0003800000 */
.L_x_95:
[----:B------:R-:W-:Y:S01]  /*23e0*/  R2UR UR73, R5 ;  /* 0x00000000054972ca */ /* 0x000fe200000e0000 */
[----:B------:R-:W-:-:S14]  /*23f0*/  BRA.U UP6, `(.L_x_19) ;  /* 0x00000001060c7547 */ /* 0x000fdc000b800000 */
[----:B------:R-:W-:-:S13]  /*2400*/  ELECT P0, URZ, PT ;  /* 0x0000000000ff782f */ /* 0x000fda0003800000 */
[----:B-1----:R-:W-:-:S04]  /*2410*/  @P0 MOV R11, 0x5000 ;  /* 0x00005000000b0802 */ /* 0x002fc80000000f00 */
[----:B------:R2:W-:Y:S03]  /*2420*/  @P0 SYNCS.ARRIVE.TRANS64 RZ, [UR5+0x10], R11 ;  /* 0x0000100bffff09a7 */ /* 0x0005e60008000005 */
.L_x_19:
[----:B------:R-:W-:Y:S01]  /*2430*/  R2UR UR25, R5 ;  /* 0x00000000051972ca */ /* 0x000fe200000e0000 */
[----:B------:R-:W-:Y:S01]  /*2440*/  USHF.L.U32 UR5, UR14, 0x1f, URZ ;  /* 0x0000001f0e057899 */ /* 0x000fe200080006ff */
[----:B------:R-:W-:Y:S01]  /*2450*/  R2UR UR20, R20 ;  /* 0x00000000141472ca */ /* 0x000fe200000e0000 */
[----:B------:R-:W-:Y:S01]  /*2460*/  UIADD3 UR43, UPT, UPT, UR23, -0x100, URZ ;  /* 0xffffff00172b7890 */ /* 0x000fe2000fffe0ff */
[----:B------:R-:W-:Y:S01]  /*2470*/  R2UR UR21, R21 ;  /* 0x00000000151572ca */ /* 0x000fe200000e0000 */
[----:B------:R-:W-:Y:S01]  /*2480*/  UPLOP3.LUT UP6, UPT, UPT, UPT, UP0, 0x80, 0x8 ;  /* 0x000000000008789c */ /* 0x000fe20003fcf000 */
[----:B------:R-:W-:Y:S01]  /*2490*/  R2UR UR24, R8 ;  /* 0x00000000081872ca */ /* 0x000fe200000e0000 */
[----:B------:R-:W-:Y:S01]  /*24a0*/  IMAD.U32 R5, RZ, RZ, UR5 ;  /* 0x00000005ff057e24 */ /* 0x000fe2000f8e00ff */
[----:B------:R-:W-:Y:S02]  /*24b0*/  R2UR UR27, R7 ;  /* 0x00000000071b72ca */ /* 0x000fe400000e0000 */
[----:B------:R-:W-:-:S02]  /*24c0*/  R2UR UR28, R9 ;  /* 0x00000000091c72ca */ /* 0x000fc400000e0000 */
[----:B------:R-:W-:Y:S01]  /*24d0*/  R2UR UR29, R10 ;  /* 0x000000000a1d72ca */ /* 0x000fe200000e0000 */
[----:B------:R-:W-:Y:S01]  /*24e0*/  UMOV UR11, UR25 ;  /* 0x00000019000b7c82 */ /* 0x000fe20008000000 */
[----:B------:R-:W-:Y:S01]  /*24f0*/  R2UR UR16, R18 ;  /* 0x00000000121072ca */ /* 0x000fe200000e0000 */
[----:B------:R-:W-:Y:S01]  /*2500*/  UMOV UR65, UR25 ;  /* 0x0000001900417c82 */ /* 0x000fe20008000000 */
[----:B------:R-:W-:Y:S01]  /*2510*/  R2UR UR17, R19 ;  /* 0x00000000131172ca */ /* 0x000fe200000e0000 */
[----:B------:R-:W-:Y:S01]  /*2520*/  UMOV UR57, UR11 ;  /* 0x0000000b00397c82 */ /* 0x000fe20008000000 */
[----:B------:R-:W-:Y:S01]  /*2530*/  R2UR UR12, R16 ;  /* 0x00000000100c72ca */ /* 0x000fe200000e0000 */
[----:B------:R-:W-:Y:S01]  /*2540*/  UMOV UR49, UR11 ;  /* 0x0000000b00317c82 */ /* 0x000fe20008000000 */
[----:B------:R-:W-:Y:S02]  /*2550*/  R2UR UR13, R17 ;  /* 0x00000000110d72ca */ /* 0x000fe400000e0000 */
[----:B------:R-:W-:-:S02]  /*2560*/  R2UR UR8, R14 ;  /* 0x000000000e0872ca */ /* 0x000fc400000e0000 */
[----:B------:R-:W-:Y:S02]  /*2570*/  R2UR UR9, R15 ;  /* 0x000000000f0972ca */ /* 0x000fe400000e0000 */
[----:B-12---:R-:W-:Y:S01]  /*2580*/  MOV.SPILL R11, UR26 ;  /* 0x0000001a000b7c02 */ /* 0x006fe20009000f00 */
[----:B------:R-:W-:Y:S01]  /*2590*/  UMOV UR26, URZ ;  /* 0x000000ff001a7c82 */ /* 0x000fe20008000000 */
[----:B------:R-:W-:Y:S01]  /*25a0*/  MOV.SPILL R13, UR31 ;  /* 0x0000001f000d7c02 */ /* 0x000fe20009000f00 */
[----:B------:R1:W-:Y:S01]  /*25b0*/  UTMALDG.4D.2CTA [UR24], [UR20], desc[URZ] ;  /* 0x0000ff18140075b4 */ /* 0x0003e20008219000 */
[----:B------:R-:W-:Y:S02]  /*25c0*/  MOV.SPILL R12, UR30 ;  /* 0x0000001e000c7c02 */ /* 0x000fe40009000f00 */
[----:B------:R-:W-:Y:S02]  /*25d0*/  R2UR.FILL UR31, R13 ;  /* 0x000000000d1f72ca */ /* 0x000fe400004e0000 */
[----:B------:R-:W-:Y:S01]  /*25e0*/  R2UR.FILL UR30, R12 ;  /* 0x000000000c1e72ca */ /* 0x000fe200004e0000 */
[----:B------:R2:W-:Y:S01]  /*25f0*/  UTMALDG.4D.2CTA [UR72], [UR16], desc[URZ] ;  /* 0x0000ff48100075b4 */ /* 0x0005e20008219000 */
[----:B------:R2:W-:Y:S01]  /*2600*/  UTMALDG.4D.2CTA [UR64], [UR12], desc[URZ] ;  /* 0x0000ff400c0075b4 */ /* 0x0005e20008219000 */
[----:B------:R2:W-:Y:S01]  /*2610*/  UTMALDG.4D.2CTA [UR56], [UR8], desc[URZ] ;  /* 0x0000ff38080075b4 */ /* 0x0005e20008219000 */
[----:B------:R2:W-:Y:S01]  /*2620*/  UTMALDG.4D.2CTA [UR48], [UR70], desc[URZ] ;  /* 0x0000ff30460075b4 */ /* 0x0005e20008219000 */
[----:B------:R-:W3:Y:S01]  /*2630*/  SYNCS.PHASECHK.TRANS64.TRYWAIT P0, [UR6+0xa0], R5 ;  /* 0x0000a005ff0075a7 */ /* 0x000ee20008001106 */
[----:B-1----:R-:W-:Y:S01]  /*2640*/  R2UR.FILL UR26, R11 ;  /* 0x000000000b1a72ca */ /* 0x002fe200004e0000 */
[----:B--23--:R-:W-:-:S14]  /*2650*/  @!P0 BRA `(.L_x_20) ;  /* 0x000000c4008c8947 */ /* 0x00cfdc0003800000 */
.L_x_97:
[----:B------:R-:W-:Y:S05]  /*2660*/  BRA.U UP6, `(.L_x_21) ;  /* 0x00000001060c7547 */ /* 0x000fea000b800000 */
[----:B------:R-:W-:-:S13]  /*2670*/  ELECT P0, URZ, PT ;  /* 0x0000000000ff782f */ /* 0x000fda0003800000 */
[----:B-1----:R-:W-:-:S04]  /*2680*/  @P0 MOV R5, 0x5000 ;  /* 0x0000500000050802 */ /* 0x002fc80000000f00 */
[----:B------:R2:W-:Y:S03]  /*2690*/  @P0 SYNCS.ARRIVE.TRANS64 RZ, [UR6+0x10], R5 ;  /* 0x00001005ffff09a7 */ /* 0x0005e60008000006 */
.L_x_21:
[----:B------:R-:W-:Y:S01]  /*26a0*/  R2UR UR5, R10 ;  /* 0x000000000a0572ca */ /* 0x000fe200000e0000 */
[----:B------:R-:W-:Y:S01]  /*26b0*/  UIMAD UR40, UR4, 0x2800, UR7 ;  /* 0x00002800042878a4 */ /* 0x000fe2000f8e0207 */
[----:B------:R-:W-:Y:S01]  /*26c0*/  R2UR UR9, R9 ;  /* 0x00000000090972ca */ /* 0x000fe200000e0000 */
[----:B------:R-:W-:Y:S02]  /*26d0*/  UIMAD UR32, UR4, 0x2800, UR7 ;  /* 0x00002800042078a4 */ /* 0x000fe4000f8e0207 */
[----:B------:R-:W-:Y:S02]  /*26e0*/  UIMAD UR24, UR4, 0x2800, UR7 ;  /* 0x00002800041878a4 */ /* 0x000fe4000f8e0207 */
[----:B------:R-:W-:Y:S02]  /*26f0*/  UIMAD UR16, UR4, 0x2800, UR7 ;  /* 0x00002800041078a4 */ /* 0x000fe4000f8e0207 */
[----:B------:R-:W-:Y:S02]  /*2700*/  UIMAD UR8, UR4, 0x2800, UR7 ;  /* 0x00002800040878a4 */ /* 0x000fe4000f8e0207 */
[----:B------:R-:W-:-:S02]  /*2710*/  UIADD3 UR4, UPT, UPT, UR4, 0x1, URZ ;  /* 0x0000000104047890 */ /* 0x000fc4000fffe0ff */
[----:B------:R-:W-:Y:S02]  /*2720*/  UIADD3 UR41, UPT, UPT, UR6, 0x10, URZ ;  /* 0x0000001006297890 */ /* 0x000fe4000fffe0ff */
[----:B------:R-:W-:Y:S02]  /*2730*/  UISETP.NE.AND UP1, UPT, UR4, 0x12, UPT ;  /* 0x000000120400788c */ /* 0x000fe4000bf25270 */
[----:B------:R-:W-:Y:S01]  /*2740*/  UIADD3 UR15, UPT, UPT, UR15, 0x1, URZ ;  /* 0x000000010f0f7890 */ /* 0x000fe2000fffe0ff */
[----:B------:R-:W-:Y:S01]  /*2750*/  UMOV UR45, UR5 ;  /* 0x00000005002d7c82 */ /* 0x000fe20008000000 */
[----:B------:R-:W-:Y:S01]  /*2760*/  UMOV UR37, UR5 ;  /* 0x0000000500257c82 */ /* 0x000fe20008000000 */
[----:B------:R-:W-:Y:S01]  /*2770*/  UMOV UR29, UR5 ;  /* 0x00000005001d7c82 */ /* 0x000fe20008000000 */
[----:B------:R-:W-:Y:S01]  /*2780*/  UMOV UR21, UR5 ;  /* 0x0000000500157c82 */ /* 0x000fe20008000000 */
[----:B------:R-:W-:Y:S01]  /*2790*/  UMOV UR13, UR5 ;  /* 0x00000005000d7c82 */ /* 0x000fe20008000000 */
[----:B------:R-:W-:-:S02]  /*27a0*/  USEL UR5, URZ, 0x1, UP1 ;  /* 0x00000001ff057887 */ /* 0x000fc40008800000 */
[----:B------:R-:W-:Y:S02]  /*27b0*/  USEL UR4, UR4, URZ, UP1 ;  /* 0x000000ff04047287 */ /* 0x000fe40008800000 */
[----:B------:R-:W-:Y:S02]  /*27c0*/  ULOP3.LUT UR41, UR41, 0xfefffff8, URZ, 0xc0, !UPT ;  /* 0xfefffff829297892 */ /* 0x000fe4000f8ec0ff */
[----:B------:R-:W-:Y:S02]  /*27d0*/  UIADD3 UR40, UPT, UPT, UR40, 0xa800, URZ ;  /* 0x0000a80028287890 */ /* 0x000fe4000fffe0ff */
[----:B------:R-:W-:Y:S02]  /*27e0*/  UISETP.NE.AND UP1, UPT, UR15, -0x1, UPT ;  /* 0xffffffff0f00788c */ /* 0x000fe4000bf25270 */
[----:B------:R-:W-:Y:S02]  /*27f0*/  UIADD3 UR32, UPT, UPT, UR32, 0xb000, URZ ;  /* 0x0000b00020207890 */ /* 0x000fe4000fffe0ff */
[----:B------:R-:W-:-:S02]  /*2800*/  UIADD3 UR24, UPT, UPT, UR24, 0xb800, URZ ;  /* 0x0000b80018187890 */ /* 0x000fc4000fffe0ff */
[----:B------:R-:W-:Y:S02]  /*2810*/  UIADD3 UR16, UPT, UPT, UR16, 0xc000, URZ ;  /* 0x0000c00010107890 */ /* 0x000fe4000fffe0ff */
[----:B------:R-:W-:Y:S01]  /*2820*/  UIADD3 UR8, UPT, UPT, UR8, 0xc800, URZ ;  /* 0x0000c80008087890 */ /* 0x000fe2000fffe0ff */
[----:B------:R-:W-:Y:S01]  /*2830*/  UMOV UR44, UR9 ;  /* 0x00000009002c7c82 */ /* 0x000fe20008000000 */
[----:B------:R-:W-:Y:S01]  /*2840*/  UMOV UR35, UR43 ;  /* 0x0000002b00237c82 */ /* 0x000fe20008000000 */
[----:B------:R-:W-:Y:S01]  /*2850*/  UMOV UR36, UR9 ;  /* 0x0000000900247c82 */ /* 0x000fe20008000000 */
[----:B------:R-:W-:Y:S01]  /*2860*/  UMOV UR33, UR41 ;  /* 0x0000002900217c82 */ /* 0x000fe20008000000 */
[----:B------:R-:W-:Y:S01]  /*2870*/  UMOV UR27, UR43 ;  /* 0x0000002b001b7c82 */ /* 0x000fe20008000000 */
[----:B------:R-:W-:Y:S01]  /*2880*/  UMOV UR28, UR9 ;  /* 0x00000009001c7c82 */ /* 0x000fe20008000000 */
[----:B------:R-:W-:Y:S01]  /*2890*/  UTMALDG.4D.2CTA [UR40], [UR62], desc[URZ] ;  /* 0x0000ff283e0075b4 */ /* 0x000fe20008219000 */
[----:B------:R-:W-:Y:S01]  /*28a0*/  UMOV UR25, UR41 ;  /* 0x0000002900197c82 */ /* 0x000fe20008000000 */
[----:B------:R-:W-:Y:S01]  /*28b0*/  UMOV UR19, UR43 ;  /* 0x0000002b00137c82 */ /* 0x000fe20008000000 */
[----:B------:R-:W-:Y:S01]  /*28c0*/  UMOV UR20, UR9 ;  /* 0x0000000900147c82 */ /* 0x000fe20008000000 */
[----:B------:R-:W-:Y:S01]  /*28d0*/  UMOV UR12, UR9 ;  /* 0x00000009000c7c82 */ /* 0x000fe20008000000 */
[----:B------:R-:W-:Y:S01]  /*28e0*/  UMOV UR17, UR41 ;  /* 0x0000002900117c82 */ /* 0x000fe20008000000 */
[----:B------:R-:W-:Y:S01]  /*28f0*/  UMOV UR11, UR43 ;  /* 0x0000002b000b7c82 */ /* 0x000fe20008000000 */
[----:B------:R-:W-:Y:S01]  /*2900*/  UMOV UR9, UR41 ;  /* 0x0000002900097c82 */ /* 0x000fe20008000000 */
[----:B------:R-:W-:Y:S01]  /*2910*/  UTMALDG.4D.2CTA [UR32], [UR54], desc[URZ] ;  /* 0x0000ff20360075b4 */ /* 0x000fe20008219000 */
[----:B------:R-:W-:-:S02]  /*2920*/  UIADD3 UR22, UPT, UPT, UR22, -0x80, URZ ;  /* 0xffffff8016167890 */ /* 0x000fc4000fffe0ff */
[----:B------:R-:W-:Y:S01]  /*2930*/  UIADD3 UR23, UPT, UPT, UR23, -0x80, URZ ;  /* 0xffffff8017177890 */ /* 0x000fe2000fffe0ff */
[----:B------:R-:W-:Y:S01]  /*2940*/  UTMALDG.4D.2CTA [UR24], [UR46], desc[URZ] ;  /* 0x0000ff182e0075b4 */ /* 0x000fe20008219000 */
[----:B------:R-:W-:Y:S01]  /*2950*/  UTMALDG.4D.2CTA [UR16], [UR38], desc[URZ] ;  /* 0x0000ff10260075b4 */ /* 0x000fe20008219000 */
[----:B------:R3:W-:Y:S02]  /*2960*/  UTMALDG.4D.2CTA [UR8], [UR30], desc[URZ] ;  /* 0x0000ff081e0075b4 */ /* 0x0007e40008219000 */
[----:B---3--:R-:W-:Y:S01]  /*2970*/  ULOP3.LUT UR9, UR14, UR5, URZ, 0x3c, !UPT ;  /* 0x000000050e097292 */ /* 0x008fe2000f8e3cff */
[----:B------:R-:W-:Y:S11]  /*2980*/  BRA.U UP1, `(.L_x_22) ;  /* 0xfffffff501f07547 */ /* 0x000ff6000b83ffff */
.L_x_11:
[----:B------:R-:W-:Y:S01]  /*2990*/  UIADD3 UR5, UPT, UPT, UR4, 0x2, URZ ;  /* 0x0000000204057890 */ /* 0x000fe2000fffe0ff */
[----:B------:R-:W-:Y:S01]  /*29a0*/  S2UR UR16, SR_CgaCtaId ;  /* 0x00000000001079c3 */ /* 0x000fe20000008800 */
[----:B------:R-:W-:-:S04]  /*29b0*/  UISETP.NE.AND UP0, UPT, UR4, 0x11, UPT ;  /* 0x000000110400788c */ /* 0x000fc8000bf05270 */
[----:B------:R-:W-:-:S03]  /*29c0*/  USEL UR5, UR5, 0x1, UP0 ;  /* 0x0000000105057887 */ /* 0x000fc60008000000 */
[----:B------:R-:W3:Y:S01]  /*29d0*/  S2UR UR14, SR_CTAID.X ;  /* 0x00000000000e79c3 */ /* 0x000ee20000002500 */
[----:B------:R-:W-:Y:S02]  /*29e0*/  UIADD3 UR6, UPT, UPT, UR5, 0x1, URZ ;  /* 0x0000000105067890 */ /* 0x000fe4000fffe0ff */
[----:B------:R-:W-:-:S04]  /*29f0*/  UISETP.NE.AND UP1, UPT, UR5, 0x12, UPT ;  /* 0x000000120500788c */ /* 0x000fc8000bf25270 */
[----:B------:R-:W-:Y:S02]  /*2a00*/  USEL UR12, UR6, 0x1, UP1 ;  /* 0x00000001060c7887 */ /* 0x000fe40008800000 */
[----:B------:R-:W-:Y:S02]  /*2a10*/  UISETP.EQ.XOR UP1, UPT, UR4, 0x11, !UP1 ;  /* 0x000000110400788c */ /* 0x000fe4000cf22a70 */
[----:B------:R-:W-:Y:S02]  /*2a20*/  UIADD3 UR5, UPT, UPT, UR12, 0x1, URZ ;  /* 0x000000010c057890 */ /* 0x000fe4000fffe0ff */
[----:B------:R-:W-:Y:S02]  /*2a30*/  UISETP.NE.AND UP0, UPT, UR12, 0x12, UPT ;  /* 0x000000120c00788c */ /* 0x000fe4000bf05270 */
[----:B------:R-:W-:Y:S02]  /*2a40*/  UISETP.EQ.XOR UP1, UPT, UR12, 0x12, UP1 ;  /* 0x000000120c00788c */ /* 0x000fe40008f22a70 */
[----:B------:R-:W-:-:S04]  /*2a50*/  USEL UR11, UR5, 0x1, UP0 ;  /* 0x00000001050b7887 */ /* 0x000fc80008000000 */
[----:B------:R-:W-:Y:S02]  /*2a60*/  UIADD3 UR5, UPT, UPT, UR11, 0x1, URZ ;  /* 0x000000010b057890 */ /* 0x000fe4000fffe0ff */
[----:B------:R-:W-:Y:S02]  /*2a70*/  UISETP.NE.AND UP0, UPT, UR11, 0x12, UPT ;  /* 0x000000120b00788c */ /* 0x000fe4000bf05270 */
[----:B------:R-:W-:Y:S02]  /*2a80*/  UISETP.EQ.XOR UP1, UPT, UR11, 0x12, UP1 ;  /* 0x000000120b00788c */ /* 0x000fe40008f22a70 */
[----:B------:R-:W-:Y:S02]  /*2a90*/  USEL UR10, UR5, 0x1, UP0 ;  /* 0x00000001050a7887 */ /* 0x000fe40008000000 */
[----:B---3--:R-:W-:Y:S02]  /*2aa0*/  ULOP3.LUT UR14, UR14, 0x1, URZ, 0xc0, !UPT ;  /* 0x000000010e0e7892 */ /* 0x008fe4000f8ec0ff */
[----:B------:R-:W-:-:S02]  /*2ab0*/  UIADD3 UR5, UPT, UPT, UR10, 0x1, URZ ;  /* 0x000000010a057890 */ /* 0x000fc4000fffe0ff */
[----:B------:R-:W-:Y:S02]  /*2ac0*/  UISETP.NE.AND UP0, UPT, UR10, 0x12, UPT ;  /* 0x000000120a00788c */ /* 0x000fe4000bf05270 */
[----:B------:R-:W-:Y:S02]  /*2ad0*/  UISETP.EQ.XOR UP1, UPT, UR10, 0x12, UP1 ;  /* 0x000000120a00788c */ /* 0x000fe40008f22a70 */
[----:B------:R-:W-:-:S04]  /*2ae0*/  USEL UR8, UR5, 0x1, UP0 ;  /* 0x0000000105087887 */ /* 0x000fc80008000000 */
[----:B------:R-:W-:Y:S02]  /*2af0*/  UIADD3 UR5, UPT, UPT, UR8, 0x1, URZ ;  /* 0x0000000108057890 */ /* 0x000fe4000fffe0ff */
        /* <DEDUP_REMOVED lines=42> */
[----:B------:R-:W-:-:S03]  /*2da0*/  USEL UR5, UR4, 0x1, UP0 ;  /* 0x0000000104057887 */ /* 0x000fc60008000000 */
[----:B------:R-:W-:Y:S01]  /*2db0*/  UMOV UR4, 0x400 ;  /* 0x0000040000047882 */ /* 0x000fe20000000000 */
[----:B------:R-:W-:Y:S02]  /*2dc0*/  UISETP.EQ.XOR UP1, UPT, UR5, 0x12, UP1 ;  /* 0x000000120500788c */ /* 0x000fe40008f22a70 */
[----:B------:R-:W-:Y:S02]  /*2dd0*/  UISETP.NE.AND UP0, UPT, UR5, 0x12, UPT ;  /* 0x000000120500788c */ /* 0x000fe4000bf05270 */
[----:B------:R-:W-:Y:S02]  /*2de0*/  USEL UR6, URZ, 0x1, !UP1 ;  /* 0x00000001ff067887 */ /* 0x000fe4000c800000 */
[----:B------:R-:W-:Y:S02]  /*2df0*/  ULEA UR4, UR16, UR4, 0x18 ;  /* 0x0000000410047291 */ /* 0x000fe4000f8ec0ff */
[----:B------:R-:W-:Y:S02]  /*2e00*/  ULOP3.LUT UR6, UR9, UR6, URZ, 0x3c, !UPT ;  /* 0x0000000609067292 */ /* 0x000fe4000f8e3cff */
[----:B------:R-:W-:-:S02]  /*2e10*/  USEL UR5, UR5, URZ, UP0 ;  /* 0x000000ff05057287 */ /* 0x000fc40008000000 */
[----:B------:R-:W-:Y:S02]  /*2e20*/  USHF.L.U32 UR6, UR6, 0x1f, URZ ;  /* 0x0000001f06067899 */ /* 0x000fe400080006ff */
[----:B------:R-:W-:Y:S02]  /*2e30*/  ULEA UR5, UR5, UR4, 0x3 ;  /* 0x0000000405057291 */ /* 0x000fe4000f8e18ff */
[----:B------:R-:W-:Y:S02]  /*2e40*/  UISETP.NE.AND UP0, UPT, UR14, URZ, UPT ;  /* 0x000000ff0e00728c */ /* 0x000fe4000bf05270 */
[----:B-12---:R-:W-:-:S05]  /*2e50*/  MOV R5, UR6 ;  /* 0x0000000600057c02 */ /* 0x006fca0008000f00 */
[----:B------:R-:W1:Y:S02]  /*2e60*/  SYNCS.PHASECHK.TRANS64.TRYWAIT P0, [UR5+0xa0], R5 ;  /* 0x0000a005ff0075a7 */ /* 0x000e640008001105 */
[----:B-1----:R-:W-:Y:S05]  /*2e70*/  @!P0 BRA `(.L_x_23) ;  /* 0x000000bc00a48947 */ /* 0x002fea0003800000 */
.L_x_99:
[----:B------:R-:W-:Y:S04]  /*2e80*/  BSSY.RECONVERGENT B0, `(.L_x_10) ;  /* 0x0000010000007945 */ /* 0x000fe80003800200 */
[----:B------:R-:W-:Y:S05]  /*2e90*/  BRA.U UP0, `(.L_x_24) ;  /* 0x00000001002c7547 */ /* 0x000fea000b800000 */
[----:B------:R-:W-:Y:S01]  /*2ea0*/  ELECT P0, URZ, PT ;  /* 0x0000000000ff782f */ /* 0x000fe20003800000 */
[----:B------:R-:W-:-:S12]  /*2eb0*/  IMAD.U32 R8, R4, -0x80000000, RZ ;  /* 0x8000000004087824 */ /* 0x000fd800078e00ff */
[----:B------:R-:W-:-:S04]  /*2ec0*/  @P0 MOV R4, 0x5000 ;  /* 0x0000500000040802 */ /* 0x000fc80000000f00 */
[----:B------:R2:W-:Y:S01]  /*2ed0*/  @P0 SYNCS.ARRIVE.TRANS64 RZ, [UR5+0x10], R4 ;  /* 0x00001004ffff09a7 */ /* 0x0005e20008000005 */
[----:B------:R-:W3:Y:S02]  /*2ee0*/  SYNCS.PHASECHK.TRANS64.TRYWAIT P0, [UR4+0x8], R8 ;  /* 0x00000808ff0075a7 */ /* 0x000ee40008001104 */
[----:B--23--:R-:W-:Y:S05]  /*2ef0*/  @!P0 BRA `(.L_x_25) ;  /* 0x000000bc00a88947 */ /* 0x00cfea0003800000 */
.L_x_101:
[----:B------:R-:W-:-:S13]  /*2f00*/  ELECT P0, URZ, PT ;  /* 0x0000000000ff782f */ /* 0x000fda0003800000 */
[----:B------:R-:W-:Y:S05]  /*2f10*/  @!P0 BRA `(.L_x_26) ;  /* 0x0000000000188947 */ /* 0x000fea0003800000 */
[----:B-1----:R-:W-:-:S04]  /*2f20*/  HFMA2 R4, -RZ, RZ, 0, -0.0078125 ;  /* 0x0000a000ff047431 */ /* 0x002fc800000001ff */
[----:B------:R2:W-:Y:S01]  /*2f30*/  SYNCS.ARRIVE.TRANS64 RZ, [UR4], R4 ;  /* 0x00000004ffff79a7 */ /* 0x0005e20008000004 */
[----:B------:R-:W-:Y:S05]  /*2f40*/  BRA `(.L_x_26) ;  /* 0x00000000000c7947 */ /* 0x000fea0003800000 */
.L_x_24:
[----:B------:R-:W-:-:S04]  /*2f50*/  SHF.L.U32 R8, R4, 0x1f, RZ ;  /* 0x0000001f04087819 */ /* 0x000fc800000006ff */
[----:B------:R-:W2:Y:S02]  /*2f60*/  SYNCS.PHASECHK.TRANS64.TRYWAIT P0, [UR4+0x8], R8 ;  /* 0x00000808ff0075a7 */ /* 0x000ea40008001104 */
[----:B--2---:R-:W-:Y:S05]  /*2f70*/  @!P0 BRA `(.L_x_27) ;  /* 0x000000bc00a48947 */ /* 0x004fea0003800000 */
.L_x_26:
[----:B------:R-:W-:Y:S05]  /*2f80*/  BSYNC.RECONVERGENT B0 ;  /* 0x0000000000007941 */ /* 0x000fea0003800200 */
.L_x_10:
[----:B------:R-:W-:-:S13]  /*2f90*/  R2UR UR4, R0 ;  /* 0x00000000000472ca */ /* 0x000fda00000e0000 */
[----:B------:R-:W-:-:S09]  /*2fa0*/  UISETP.NE.AND UP0, UPT, UR4, 0xc, UPT ;  /* 0x0000000c0400788c */ /* 0x000fd2000bf05270 */
[----:B------:R-:W-:Y:S05]  /*2fb0*/  BRA.U UP0, `(.L_x_9) ;  /* 0x0000002500047547 */ /* 0x000fea000b800000 */
[----:B------:R-:W-:Y:S01]  /*2fc0*/  UMOV UR6, 0x400 ;  /* 0x0000040000067882 */ /* 0x000fe20000000000 */
[----:B------:R-:W-:Y:S01]  /*2fd0*/  UMOV UR4, 0x20 ;  /* 0x0000002000047882 */ /* 0x000fe20000000000 */
[----:B------:R-:W-:Y:S02]  /*2fe0*/  ULEA UR6, UR16, UR6, 0x18 ;  /* 0x0000000610067291 */ /* 0x000fe4000f8ec0ff */
[----:B------:R-:W-:-:S04]  /*2ff0*/  UIADD3 UR4, UPT, UPT, -UR4, 0x100000, URZ ;  /* 0x0010000004047890 */ /* 0x000fc8000fffe1ff */
[----:B------:R-:W-:Y:S02]  /*3000*/  USHF.L.U32 UR5, UR4, 0xb, URZ ;  /* 0x0000000b04057899 */ /* 0x000fe400080006ff */
[----:B------:R-:W-:Y:S01]  /*3010*/  USHF.L.U32 UR4, UR4, 0x1, URZ ;  /* 0x0000000104047899 */ /* 0x000fe200080006ff */
[----:B------:R-:W-:Y:S01]  /*3020*/  ELECT P0, URZ, PT ;  /* 0x0000000000ff782f */ /* 0x000fe20003800000 */
[----:B------:R-:W3:Y:S10]  /*3030*/  FENCE.VIEW.ASYNC.S ;  /* 0x00000000000073c6 */ /* 0x000ef40000000000 */
[----:B---3--:R3:W4:Y:S01]  /*3040*/  SYNCS.EXCH.64 URZ, [UR6+0x1a0], UR4 ;  /* 0x0001a00406ff75b2 */ /* 0x0087220008000100 */
[----:B------:R-:W-:Y:S01]  /*3050*/  NOP ;  /* 0x0000000000007918 */ /* 0x000fe20000000000 */
[----:B------:R-:W5:-:S00]  /*3060*/  USETMAXREG.DEALLOC.CTAPOOL 0x30 ;  /* 0x00000030000079c8 */ /* 0x000f4000080e0500 */
[----:B----4-:R-:W-:Y:S01]  /*3070*/  NOP ;  /* 0x0000000000007918 */ /* 0x010fe20000000000 */
[----:B---3--:R-:W-:Y:S01]  /*3080*/  UMOV UR4, 0x40 ;  /* 0x0000004000047882 */ /* 0x008fe20000000000 */
[----:B------:R-:W-:Y:S01]  /*3090*/  UMOV UR9, 0x400 ;  /* 0x0000040000097882 */ /* 0x000fe20000000000 */
[----:B------:R-:W-:Y:S02]  /*30a0*/  ULEA UR4, UR16, UR4, 0x18 ;  /* 0x0000000410047291 */ /* 0x000fe4000f8ec0ff */
[----:B------:R-:W-:-:S07]  /*30b0*/  ULEA UR9, UR16, UR9, 0x18 ;  /* 0x0000000910097291 */ /* 0x000fce000f8ec0ff */
[----:B-12--5:R-:W1:Y:S02]  /*30c0*/  LDS.U8 R4, [UR4] ;  /* 0x00000004ff047984 */ /* 0x026e640008000000 */
[----:B-1----:R-:W-:-:S13]  /*30d0*/  ISETP.NE.AND P0, PT, R4, RZ, PT ;  /* 0x000000ff0400720c */ /* 0x002fda0003f05270 */
[----:B------:R-:W-:Y:S05]  /*30e0*/  @P0 BRA `(.L_x_28) ;  /* 0x0000000400640947 */ /* 0x000fea0003800000 */
[----:B------:R-:W-:Y:S02]  /*30f0*/  ULOP3.LUT UR4, UR16, 0x1, URZ, 0xc0, !UPT ;  /* 0x0000000110047892 */ /* 0x000fe4000f8ec0ff */
[----:B------:R-:W-:Y:S02]  /*3100*/  ULOP3.LUT UR10, UR16, 0x1, URZ, 0x3c, !UPT ;  /* 0x00000001100a7892 */ /* 0x000fe4000f8e3cff */
[----:B------:R-:W-:-:S09]  /*3110*/  UISETP.NE.U32.AND UP1, UPT, UR4, 0x1, UPT ;  /* 0x000000010400788c */ /* 0x000fd2000bf25070 */
[----:B------:R-:W-:Y:S05]  /*3120*/  BRA.U !UP1, `(.L_x_29) ;  /* 0x0000000109d07547 */ /* 0x000fea000b800000 */
[----:B------:R-:W-:Y:S01]  /*3130*/  ELECT P0, URZ, PT ;  /* 0x0000000000ff782f */ /* 0x000fe20003800000 */
[----:B------:R-:W-:-:S12]  /*3140*/  BSSY B0, `(.L_x_29) ;  /* 0x0000032000007945 */ /* 0x000fd80003800000 */
[----:B------:R-:W-:Y:S05]  /*3150*/  @!P0 BRA `(.L_x_30) ;  /* 0x0000000000c08947 */ /* 0x000fea0003800000 */
[----:B------:R-:W-:-:S05]  /*3160*/  UMOV UR4, 0x10 ;  /* 0x0000001000047882 */ /* 0x000fca0000000000 */
[----:B------:R-:W-:Y:S04]  /*3170*/  DEPBAR.LE SB1, 0x36 ;  /* 0x00009d800000791a */ /* 0x000fe80000000000 */
[----:B------:R-:W1:Y:S02]  /*3180*/  UTCATOMSWS.2CTA.FIND_AND_SET.ALIGN UP0, UR4, UR4 ;  /* 0x00000004000475e3 */ /* 0x000e640008200800 */
[----:B-1----:R-:W-:Y:S01]  /*3190*/  PLOP3.LUT P0, PT, PT, PT, UP0, 0x80, 0x8 ;  /* 0x000000000008781c */ /* 0x002fe20003f0f008 */
[----:B------:R-:W-:-:S03]  /*31a0*/  IMAD.U32 R10, RZ, RZ, UR4 ;  /* 0x00000004ff0a7e24 */ /* 0x000fc6000f8e00ff */
[----:B------:R-:W-:-:S04]  /*31b0*/  SEL R4, RZ, 0xffffffff, !P0 ;  /* 0xffffffffff047807 */ /* 0x000fc80004000000 */
[----:B------:R-:W-:-:S13]  /*31c0*/  ISETP.NE.AND P0, PT, R4, RZ, PT ;  /* 0x000000ff0400720c */ /* 0x000fda0003f05270 */
[----:B------:R-:W-:Y:S05]  /*31d0*/  @P0 BRA `(.L_x_31) ;  /* 0x0000000000240947 */ /* 0x000fea0003800000 */
.L_x_32:
[----:B------:R-:W-:Y:S05]  /*31e0*/  NANOSLEEP 0x64 ;  /* 0x000000640000795d */ /* 0x000fea0003800000 */
[----:B------:R-:W-:-:S05]  /*31f0*/  UMOV UR4, 0x10 ;  /* 0x0000001000047882 */ /* 0x000fca0000000000 */
[----:B------:R-:W-:Y:S04]  /*3200*/  DEPBAR.LE SB1, 0x36 ;  /* 0x00009d800000791a */ /* 0x000fe80000000000 */
[----:B------:R-:W1:Y:S02]  /*3210*/  UTCATOMSWS.2CTA.FIND_AND_SET.ALIGN UP0, UR4, UR4 ;  /* 0x00000004000475e3 */ /* 0x000e640008200800 */
[----:B-1----:R-:W-:Y:S01]  /*3220*/  PLOP3.LUT P0, PT, PT, PT, UP0, 0x80, 0x8 ;  /* 0x000000000008781c */ /* 0x002fe20003f0f008 */
[----:B------:R-:W-:-:S03]  /*3230*/  IMAD.U32 R10, RZ, RZ, UR4 ;  /* 0x00000004ff0a7e24 */ /* 0x000fc6000f8e00ff */
[----:B------:R-:W-:-:S04]  /*3240*/  SEL R4, RZ, 0xffffffff, !P0 ;  /* 0xffffffffff047807 */ /* 0x000fc80004000000 */
[----:B------:R-:W-:-:S13]  /*3250*/  ISETP.NE.AND P0, PT, R4, RZ, PT ;  /* 0x000000ff0400720c */ /* 0x000fda0003f05270 */
[----:B------:R-:W-:Y:S05]  /*3260*/  @!P0 BRA `(.L_x_32) ;  /* 0xfffffffc00dc8947 */ /* 0x000fea000383ffff */
.L_x_31:
[----:B------:R-:W-:Y:S01]  /*3270*/  IMAD.U32 R8, RZ, RZ, UR16 ;  /* 0x00000010ff087e24 */ /* 0x000fe2000f8e00ff */
[----:B------:R-:W-:Y:S02]  /*3280*/  MOV R9, 0x60 ;  /* 0x0000006000097802 */ /* 0x000fe40000000f00 */
[----:B------:R-:W-:Y:S02]  /*3290*/  MOV R5, 0x58 ;  /* 0x0000005800057802 */ /* 0x000fe40000000f00 */
[C---:B------:R-:W-:Y:S02]  /*32a0*/  LEA R9, R8.reuse, R9, 0x18 ;  /* 0x0000000908097211 */ /* 0x040fe400078ec0ff */
[----:B------:R-:W-:-:S03]  /*32b0*/  LEA R8, R8, R5, 0x18 ;  /* 0x0000000508087211 */ /* 0x000fc600078ec0ff */
[----:B------:R-:W1:Y:S02]  /*32c0*/  LDS R4, [R9] ;  /* 0x0000000009047984 */ /* 0x000e640000000800 */
[----:B-1----:R-:W-:-:S04]  /*32d0*/  IMAD.U32 R4, R4, -0x80000000, RZ ;  /* 0x8000000004047824 */ /* 0x002fc800078e00ff */
[----:B------:R-:W1:Y:S02]  /*32e0*/  SYNCS.PHASECHK.TRANS64.TRYWAIT P0, [R8+URZ], R4 ;  /* 0x00000004080075a7 */ /* 0x000e6400080011ff */
[----:B-1----:R-:W-:Y:S05]  /*32f0*/  @P0 BRA `(.L_x_33) ;  /* 0x0000000000080947 */ /* 0x002fea0003800000 */
[----:B------:R-:W1:Y:S02]  /*3300*/  SYNCS.PHASECHK.TRANS64.TRYWAIT P0, [R8+URZ], R4 ;  /* 0x00000004080075a7 */ /* 0x000e6400080011ff */
[----:B-1----:R-:W-:Y:S05]  /*3310*/  @!P0 BRA `(.L_x_34) ;  /* 0x000000b800d88947 */ /* 0x002fea0003800000 */
.L_x_33:
[----:B------:R-:W-:Y:S01]  /*3320*/  IMAD.U32 R4, RZ, RZ, UR9 ;  /* 0x00000009ff047e24 */ /* 0x000fe2000f8e00ff */
[----:B-1----:R-:W-:Y:S01]  /*3330*/  MOV R5, UR10 ;  /* 0x0000000a00057c02 */ /* 0x002fe20008000f00 */
[----:B------:R-:W-:Y:S01]  /*3340*/  HFMA2 R12, -RZ, RZ, 0, 5.9604644775390625e-08 ;  /* 0x00000001ff0c7431 */ /* 0x000fe200000001ff */
[----:B------:R-:W-:Y:S01]  /*3350*/  MOV R11, 0xffff ;  /* 0x0000ffff000b7802 */ /* 0x000fe20000000f00 */
[----:B------:R-:W-:Y:S02]  /*3360*/  VIADD R4, R4, 0x1a8 ;  /* 0x000001a804047836 */ /* 0x000fe40000000000 */
[----:B------:R-:W-:-:S03]  /*3370*/  IMAD.SHL.U32 R7, R10, 0x20, RZ ;  /* 0x000000200a077824 */ /* 0x000fc600078e00ff */
[C---:B------:R-:W-:Y:S02]  /*3380*/  PRMT R4, R5.reuse, 0x654, R4 ;  /* 0x0000065405047816 */ /* 0x040fe40000000004 */
[----:B------:R-:W-:Y:S01]  /*3390*/  PRMT R5, R5, 0x654, R8 ;  /* 0x0000065405057816 */ /* 0x000fe20000000008 */
[----:B------:R-:W-:-:S04]  /*33a0*/  IMAD.MOV.U32 R8, RZ, RZ, 0x4 ;  /* 0x00000004ff087424 */ /* 0x000fc800078e00ff */
[----:B------:R1:W-:Y:S01]  /*33b0*/  SYNCS.ARRIVE.TRANS64.RED RZ, [R5+URZ], R8 ;  /* 0x0000000805ff79a7 */ /* 0x0003e200080004ff */
[----:B------:R2:W-:Y:S04]  /*33c0*/  STS [UR9+0x1a8], R7 ;  /* 0x0001a807ff007988 */ /* 0x0005e80008000809 */
[----:B------:R2:W-:Y:S01]  /*33d0*/  STAS [R4.64], R10 ;  /* 0x0000000a04007dbd */ /* 0x0005e2000c0008ff */
[----:B------:R-:W-:Y:S02]  /*33e0*/  UMOV UR4, 0x50 ;  /* 0x0000005000047882 */ /* 0x000fe40000000000 */
[----:B------:R-:W-:Y:S01]  /*33f0*/  ULEA UR4, UR16, UR4, 0x18 ;  /* 0x0000000410047291 */ /* 0x000fe2000f8ec0ff */
[----:B-1----:R-:W-:Y:S01]  /*3400*/  SHF.L.U32 R8, R11, R10, RZ ;  /* 0x0000000a0b087219 */ /* 0x002fe200000006ff */
[----:B------:R-:W-:-:S05]  /*3410*/  VIADD R11, R10, 0x10 ;  /* 0x000000100a0b7836 */ /* 0x000fca0000000000 */
[----:B------:R-:W-:-:S04]  /*3420*/  SHF.L.U32 R11, R12, R11, RZ ;  /* 0x0000000b0c0b7219 */ /* 0x000fc800000006ff */
[----:B------:R-:W-:-:S05]  /*3430*/  LOP3.LUT R8, R11, R8, RZ, 0xfc, !PT ;  /* 0x000000080b087212 */ /* 0x000fca00078efcff */
[----:B------:R2:W-:Y:S04]  /*3440*/  ATOMS.OR RZ, [UR4], R8 ;  /* 0x00000008ffff798c */ /* 0x0005e8000b000004 */
[----:B------:R2:W-:Y:S02]  /*3450*/  ATOMS.XOR RZ, [R9], R12 ;  /* 0x0000000c09ff738c */ /* 0x0005e40003800000 */
.L_x_30:
[----:B------:R-:W-:Y:S05]  /*3460*/  BSYNC B0 ;  /* 0x0000000000007941 */ /* 0x000fea0003800000 */
.L_x_29:
[----:B------:R-:W-:Y:S05]  /*3470*/  BRA.U UP1, `(.L_x_35) ;  /* 0x0000000101907547 */ /* 0x000fea000b800000 */
[----:B------:R-:W-:Y:S05]  /*3480*/  WARPSYNC.ALL ;  /* 0x0000000000007948 */ /* 0x000fea0003800000 */
[----:B------:R-:W-:Y:S01]  /*3490*/  NOP ;  /* 0x0000000000007918 */ /* 0x000fe20000000000 */
[----:B------:R-:W-:-:S13]  /*34a0*/  ELECT P0, URZ, PT ;  /* 0x0000000000ff782f */ /* 0x000fda0003800000 */
[----:B------:R-:W-:Y:S05]  /*34b0*/  @!P0 BRA `(.L_x_35) ;  /* 0x0000000000808947 */ /* 0x000fea0003800000 */
[----:B--2---:R-:W-:Y:S01]  /*34c0*/  IMAD.U32 R5, RZ, RZ, UR16 ;  /* 0x00000010ff057e24 */ /* 0x004fe2000f8e00ff */
        /* <DEDUP_REMOVED lines=10> */
.L_x_36:
[----:B------:R-:W2:Y:S01]  /*3570*/  LDS R10, [UR9+0x1a8] ;  /* 0x0001a809ff0a7984 */ /* 0x000ea20008000800 */
[----:B-1----:R-:W-:Y:S02]  /*3580*/  IMAD.MOV.U32 R9, RZ, RZ, 0xffff ;  /* 0x0000ffffff097424 */ /* 0x002fe400078e00ff */
[----:B------:R-:W-:-:S03]  /*3590*/  IMAD.MOV.U32 R4, RZ, RZ, 0x1 ;  /* 0x00000001ff047424 */ /* 0x000fc600078e00ff */
[----:B--2---:R-:W-:Y:S02]  /*35a0*/  SHF.L.U32 R9, R9, R10, RZ ;  /* 0x0000000a09097219 */ /* 0x004fe400000006ff */
[C---:B------:R-:W-:Y:S01]  /*35b0*/  IADD3 R11, PT, PT, R10.reuse, 0x10, RZ ;  /* 0x000000100a0b7810 */ /* 0x040fe20007ffe0ff */
[----:B------:R-:W-:-:S03]  /*35c0*/  IMAD.SHL.U32 R10, R10, 0x20, RZ ;  /* 0x000000200a0a7824 */ /* 0x000fc600078e00ff */
[----:B------:R-:W-:Y:S02]  /*35d0*/  SHF.L.U32 R8, R4, R11, RZ ;  /* 0x0000000b04087219 */ /* 0x000fe400000006ff */
[----:B------:R1:W-:Y:S01]  /*35e0*/  STS [UR9+0x1a8], R10 ;  /* 0x0001a80aff007988 */ /* 0x0003e20008000809 */
[----:B------:R-:W-:Y:S01]  /*35f0*/  UMOV UR4, 0x50 ;  /* 0x0000005000047882 */ /* 0x000fe20000000000 */
[----:B------:R-:W-:Y:S01]  /*3600*/  LOP3.LUT R9, R8, R9, RZ, 0xfc, !PT ;  /* 0x0000000908097212 */ /* 0x000fe200078efcff */
[----:B------:R-:W-:Y:S01]  /*3610*/  ULEA UR4, UR16, UR4, 0x18 ;  /* 0x0000000410047291 */ /* 0x000fe2000f8ec0ff */
[----:B------:R-:W-:-:S04]  /*3620*/  MOV R8, UR10 ;  /* 0x0000000a00087c02 */ /* 0x000fc80008000f00 */
[----:B------:R-:W-:-:S04]  /*3630*/  PRMT R8, R8, 0x654, R5 ;  /* 0x0000065408087816 */ /* 0x000fc80000000005 */
[----:B------:R1:W-:Y:S01]  /*3640*/  ATOMS.OR RZ, [UR4], R9 ;  /* 0x00000009ffff798c */ /* 0x0003e2000b000004 */
[----:B------:R1:W-:Y:S03]  /*3650*/  SYNCS.ARRIVE.TRANS64.RED.A1T0 RZ, [R8+URZ], RZ ;  /* 0x000000ff08ff79a7 */ /* 0x0003e600081004ff */
[----:B------:R1:W-:Y:S01]  /*3660*/  ATOMS.XOR RZ, [R7], R4 ;  /* 0x0000000407ff738c */ /* 0x0003e20003800000 */
[----:B------:R-:W-:Y:S05]  /*3670*/  BRA `(.L_x_35) ;  /* 0x0000000000107947 */ /* 0x000fea0003800000 */
.L_x_28:
[----:B------:R-:W-:-:S05]  /*3680*/  MOV R4, 0xffffffff ;  /* 0xffffffff00047802 */ /* 0x000fca0000000f00 */
[----:B------:R1:W-:Y:S02]  /*3690*/  STS [UR9+0x1a8], R4 ;  /* 0x0001a804ff007988 */ /* 0x0003e40008000809 */
[----:B-1----:R-:W-:Y:S02]  /*36a0*/  MOV R4, 0x36c0 ;  /* 0x000036c000047802 */ /* 0x002fe40000000f00 */
[----:B------:R-:W-:Y:S05]  /*36b0*/  CALL.REL.NOINC `($__internal_1_$__cuda_sm10x_tcgen05_guardrail_trap_phase_invalid_during_alloc) ;  /* 0x000000c000a07944 */ /* 0x000fea0003c00000 */
.L_x_35:
[----:B------:R-:W-:Y:S05]  /*36c0*/  WARPSYNC.ALL ;  /* 0x0000000000007948 */ /* 0x000fea0003800000 */
[----:B------:R-:W-:Y:S01]  /*36d0*/  NOP ;  /* 0x0000000000007918 */ /* 0x000fe20000000000 */
[----:B------:R-:W3:Y:S01]  /*36e0*/  S2UR UR14, SR_CTAID.X ;  /* 0x00000000000e79c3 */ /* 0x000ee20000002500 */
[----:B------:R-:W3:Y:S01]  /*36f0*/  LDCU UR6, c[0x0][0x640] ;  /* 0x0000c800ff0677ac */ /* 0x000ee20008000800 */
[----:B------:R-:W4:Y:S06]  /*3700*/  LDCU.U8 UR15, c[0x0][0x644] ;  /* 0x0000c880ff0f77ac */ /* 0x000f2c0008000000 */
[----:B------:R-:W5:Y:S01]  /*3710*/  S2UR UR19, SR_CgaCtaId ;  /* 0x00000000001379c3 */ /* 0x000f620000008800 */
[----:B------:R-:W1:Y:S01]  /*3720*/  LDCU UR11, c[0x0][0x654] ;  /* 0x0000ca80ff0b77ac */ /* 0x000e620008000800 */
[----:B------:R-:W-:Y:S01]  /*3730*/  UMOV UR4, 0x400 ;  /* 0x0000040000047882 */ /* 0x000fe20000000000 */
[----:B------:R-:W2:Y:S01]  /*3740*/  LDCU UR8, c[0x0][0x634] ;  /* 0x0000c680ff0877ac */ /* 0x000ea20008000800 */
[----:B------:R-:W1:Y:S01]  /*3750*/  LDCU.U8 UR17, c[0x0][0x650] ;  /* 0x0000ca00ff1177ac */ /* 0x000e620008000000 */
[----:B---3--:R-:W-:-:S07]  /*3760*/  UIMAD.WIDE.U32 UR6, UR14, UR6, URZ ;  /* 0x000000060e0672a5 */ /* 0x008fce000f8e00ff */
[----:B------:R-:W-:Y:S01]  /*3770*/  UMOV UR6, UR7 ;  /* 0x0000000700067c82 */ /* 0x000fe20008000000 */
[----:B-----5:R-:W-:Y:S02]  /*3780*/  ULEA UR4, UR19, UR4, 0x18 ;  /* 0x0000000413047291 */ /* 0x020fe4000f8ec0ff */
[----:B------:R-:W-:Y:S02]  /*3790*/  UIADD3 UR5, UPT, UPT, -UR6, UR14, URZ ;  /* 0x0000000e06057290 */ /* 0x000fe4000fffe1ff */
[----:B------:R-:W-:Y:S02]  /*37a0*/  UIADD3 UR7, UPT, UPT, UR4, 0x5800, URZ ;  /* 0x0000580004077890 */ /* 0x000fe4000fffe0ff */
[----:B----4-:R-:W-:Y:S01]  /*37b0*/  USHF.R.U32.HI UR5, URZ, UR15, UR5 ;  /* 0x0000000fff057299 */ /* 0x010fe20008011605 */
[----:B------:R-:W3:Y:S03]  /*37c0*/  LDCU.U8 UR15, c[0x0][0x645] ;  /* 0x0000c8a0ff0f77ac */ /* 0x000ee60008000000 */
[----:B------:R-:W-:-:S02]  /*37d0*/  UIADD3 UR5, UPT, UPT, UR6, UR5, URZ ;  /* 0x0000000506057290 */ /* 0x000fc4000fffe0ff */
[----:B------:R-:W-:-:S04]  /*37e0*/  USHF.R.U32.HI UR7, URZ, 0x4, UR7 ;  /* 0x00000004ff077899 */ /* 0x000fc80008011607 */
[----:B------:R-:W-:-:S04]  /*37f0*/  ULOP3.LUT UR6, UR7, 0x3fc0, URZ, 0xc0, !UPT ;  /* 0x00003fc007067892 */ /* 0x000fc8000f8ec0ff */
[----:B------:R-:W-:-:S03]  /*3800*/  ULOP3.LUT UR6, UR6, 0x10000, URZ, 0xfc, !UPT ;  /* 0x0001000006067892 */ /* 0x000fc6000f8efcff */
[----:B------:R-:W4:Y:S03]  /*3810*/  LDCU UR7, c[0x0][0x63c] ;  /* 0x0000c780ff0777ac */ /* 0x000f260008000800 */
[----:B-12---:R-:W-:Y:S01]  /*3820*/  IMAD.U32 R4, RZ, RZ, UR6 ;  /* 0x00000006ff047e24 */ /* 0x006fe2000f8e00ff */
[----:B---3--:R-:W-:Y:S01]  /*3830*/  USHF.R.U32.HI UR5, URZ, UR15, UR5 ;  /* 0x0000000fff057299 */ /* 0x008fe20008011605 */
[----:B------:R-:W1:Y:S04]  /*3840*/  LDCU.U8 UR15, c[0x0][0x638] ;  /* 0x0000c700ff0f77ac */ /* 0x000e680008000000 */
[----:B------:R-:W2:Y:S01]  /*3850*/  SHFL.IDX PT, R4, R4, RZ, 0x1f ;  /* 0x00001fff04047589 */ /* 0x000ea200000e0000 */
[----:B------:R-:W-:-:S02]  /*3860*/  UISETP.GE.AND UP0, UPT, UR5, UR11, UPT ;  /* 0x0000000b0500728c */ /* 0x000fc4000bf06270 */
[----:B------:R-:W-:Y:S01]  /*3870*/  UIADD3 UR5, UPT, UPT, -UR5, URZ, URZ ;  /* 0x000000ff05057290 */ /* 0x000fe2000fffe1ff */
[----:B------:R-:W3:Y:S03]  /*3880*/  LDCU UR11, c[0x0][0x60c] ;  /* 0x0000c180ff0b77ac */ /* 0x000ee60008000800 */
[----:B----4-:R-:W-:-:S05]  /*3890*/  UIMAD UR5, UR5, UR7, UR14 ;  /* 0x00000007050572a4 */ /* 0x010fca000f8e020e */
[----:B------:R-:W4:Y:S01]  /*38a0*/  @UP0 LDCU UR8, c[0x0][0x64c] ;  /* 0x0000c980ff0807ac */ /* 0x000f220008000800 */
[----:B--2---:R-:W-:Y:S01]  /*38b0*/  R2UR UR44, R4 ;  /* 0x00000000042c72ca */ /* 0x004fe200000e0000 */
[----:B----4-:R-:W-:Y:S02]  /*38c0*/  UIMAD.WIDE.U32 UR6, UR5, UR8, URZ ;  /* 0x00000008050672a5 */ /* 0x010fe4000f8e00ff */
[----:B-1----:R-:W-:Y:S01]  /*38d0*/  USEL UR8, UR15, UR17, !UP0 ;  /* 0x000000110f087287 */ /* 0x002fe2000c000000 */
[----:B------:R-:W1:Y:S01]  /*38e0*/  LDCU.U8 UR15, c[0x0][0x639] ;  /* 0x0000c720ff0f77ac */ /* 0x000e620008000000 */
[----:B------:R-:W1:Y:S03]  /*38f0*/  LDCU.U8 UR17, c[0x0][0x651] ;  /* 0x0000ca20ff1177ac */ /* 0x000e660008000000 */
[----:B------:R-:W-:Y:S01]  /*3900*/  UMOV UR6, UR7 ;  /* 0x0000000700067c82 */ /* 0x000fe20008000000 */
[----:B------:R-:W-:-:S02]  /*3910*/  ULOP3.LUT UR8, UR8, 0xff, URZ, 0xc0, !UPT ;  /* 0x000000ff08087892 */ /* 0x000fc4000f8ec0ff */
[----:B------:R-:W-:-:S04]  /*3920*/  UIADD3 UR5, UPT, UPT, UR5, -UR6, URZ ;  /* 0x8000000605057290 */ /* 0x000fc8000fffe0ff */
[----:B------:R-:W-:-:S04]  /*3930*/  USHF.R.U32.HI UR5, URZ, UR8, UR5 ;  /* 0x00000008ff057299 */ /* 0x000fc80008011605 */
[----:B------:R-:W-:Y:S02]  /*3940*/  UIADD3 UR5, UPT, UPT, UR6, UR5, URZ ;  /* 0x0000000506057290 */ /* 0x000fe4000fffe0ff */
[----:B-1----:R-:W-:Y:S02]  /*3950*/  USEL UR7, UR15, UR17, !UP0 ;  /* 0x000000110f077287 */ /* 0x002fe4000c000000 */
[----:B---3--:R-:W-:Y:S02]  /*3960*/  UISETP.GE.AND UP0, UPT, UR14, UR11, UPT ;  /* 0x0000000b0e00728c */ /* 0x008fe4000bf06270 */
[----:B------:R-:W-:-:S04]  /*3970*/  ULOP3.LUT UR7, UR7, 0xff, URZ, 0xc0, !UPT ;  /* 0x000000ff07077892 */ /* 0x000fc8000f8ec0ff */
[----:B------:R-:W-:Y:S01]  /*3980*/  USHF.R.U32.HI UR5, URZ, UR7, UR5 ;  /* 0x00000007ff057299 */ /* 0x000fe20008011605 */
[----:B------:R-:W-:Y:S06]  /*3990*/  BAR.SYNC.DEFER_BLOCKING 0x2, 0x120 ;  /* 0x0084800000007b1d */ /* 0x000fec0000010000 */
[----:B------:R-:W1:Y:S02]  /*39a0*/  LDS R5, [UR4+0x1a8] ;  /* 0x0001a804ff057984 */ /* 0x000e640008000800 */
[----:B-1----:R-:W-:Y:S01]  /*39b0*/  R2UR UR47, R5 ;  /* 0x00000000052f72ca */ /* 0x002fe200000e0000 */
[----:B------:R-:W-:-:S14]  /*39c0*/  BRA.U UP0, `(.L_x_38) ;  /* 0x0000001500a47547 */ /* 0x000fdc000b800000 */
[----:B------:R-:W1:Y:S01]  /*39d0*/  LDCU UR6, c[0x0][0x614] ;  /* 0x0000c280ff0677ac */ /* 0x000e620008000800 */
[----:B------:R-:W2:Y:S01]  /*39e0*/  S2UR UR16, SR_CTAID.X ;  /* 0x00000000001079c3 */ /* 0x000ea20000002500 */
[----:B------:R-:W3:Y:S01]  /*39f0*/  LDCU UR10, c[0x0][0x38c] ;  /* 0x00007180ff0a77ac */ /* 0x000ee20008000800 */
[----:B------:R-:W4:Y:S01]  /*3a00*/  LDCU UR7, c[0x0][0x380] ;  /* 0x00007000ff0777ac */ /* 0x000f220008000800 */
[----:B------:R-:W-:Y:S01]  /*3a10*/  UMOV UR14, 0x0 ;  /* 0x00000000000e7882 */ /* 0x000fe20000000000 */
[----:B------:R-:W-:Y:S01]  /*3a20*/  UMOV UR15, 0x1 ;  /* 0x00000001000f7882 */ /* 0x000fe20000000000 */
[----:B-1----:R-:W-:Y:S02]  /*3a30*/  UIADD3 UR6, UPT, UPT, -UR5, UR6, URZ ;  /* 0x0000000605067290 */ /* 0x002fe4000fffe1ff */
[----:B---3--:R-:W-:Y:S02]  /*3a40*/  UISETP.GT.AND UP0, UPT, UR10, URZ, UPT ;  /* 0x000000ff0a00728c */ /* 0x008fe4000bf04270 */
[----:B------:R-:W-:-:S02]  /*3a50*/  UIADD3 UR11, UPT, UPT, UR10, -0x1, URZ ;  /* 0xffffffff0a0b7890 */ /* 0x000fc4000fffe0ff */
[----:B----4-:R-:W-:Y:S02]  /*3a60*/  UIADD3 UR5, UPT, UPT, UR10, -UR7, URZ ;  /* 0x800000070a057290 */ /* 0x010fe4000fffe0ff */
[----:B------:R-:W-:Y:S02]  /*3a70*/  UIADD3 UR7, UPT, UPT, -UR10, URZ, URZ ;  /* 0x000000ff0a077290 */ /* 0x000fe4000fffe1ff */
[----:B------:R-:W-:Y:S02]  /*3a80*/  ULEA UR5, UR6, UR5, 0x7 ;  /* 0x0000000506057291 */ /* 0x000fe4000f8e38ff */
[----:B------:R-:W-:Y:S02]  /*3a90*/  USHF.R.S32.HI UR6, URZ, 0x1f, UR7 ;  /* 0x0000001fff067899 */ /* 0x000fe40008011407 */
[----:B------:R-:W-:Y:S02]  /*3aa0*/  UIADD3 UR7, UPT, UPT, -UR5, URZ, URZ ;  /* 0x000000ff05077290 */ /* 0x000fe4000fffe1ff */
[----:B------:R-:W-:-:S02]  /*3ab0*/  ULEA.HI UR10, UR6, -UR10, URZ, 0x7 ;  /* 0x8000000a060a7291 */ /* 0x000fc4000f8f38ff */
[----:B------:R-:W-:Y:S02]  /*3ac0*/  USHF.R.S32.HI UR6, URZ, 0x1f, UR7 ;  /* 0x0000001fff067899 */ /* 0x000fe40008011407 */
[----:B------:R-:W-:Y:S02]  /*3ad0*/  UIADD3 UR8, UPT, UPT, UR5, -0x1, URZ ;  /* 0xffffffff05087890 */ /* 0x000fe4000fffe0ff */
[----:B------:R-:W-:Y:S02]  /*3ae0*/  UISETP.GT.AND UP1, UPT, UR5, URZ, UPT ;  /* 0x000000ff0500728c */ /* 0x000fe4000bf24270 */
[----:B------:R-:W-:Y:S02]  /*3af0*/  USHF.R.S32.HI UR9, URZ, 0x1f, UR11 ;  /* 0x0000001fff097899 */ /* 0x000fe4000801140b */
[----:B------:R-:W-:Y:S02]  /*3b00*/  ULEA.HI UR5, UR6, -UR5, URZ, 0x7 ;  /* 0x8000000506057291 */ /* 0x000fe4000f8f38ff */
[----:B------:R-:W-:-:S02]  /*3b10*/  USHF.R.S32.HI UR7, URZ, 0x1f, UR8 ;  /* 0x0000001fff077899 */ /* 0x000fc40008011408 */
[----:B------:R-:W-:Y:S02]  /*3b20*/  ULEA.HI UR11, UR9, UR11, URZ, 0x7 ;  /* 0x0000000b090b7291 */ /* 0x000fe4000f8f38ff */
[----:B------:R-:W-:Y:S02]  /*3b30*/  USHF.R.S32.HI UR5, URZ, 0x7, UR5 ;  /* 0x00000007ff057899 */ /* 0x000fe40008011405 */
[----:B------:R-:W-:Y:S02]  /*3b40*/  USHF.R.S32.HI UR9, URZ, 0x7, UR10 ;  /* 0x00000007ff097899 */ /* 0x000fe4000801140a */
[----:B------:R-:W-:Y:S02]  /*3b50*/  ULEA.HI UR6, UR7, UR8, URZ, 0x7 ;  /* 0x0000000807067291 */ /* 0x000fe4000f8f38ff */
[----:B------:R-:W-:Y:S02]  /*3b60*/  UIADD3 UR7, UPT, UPT, -UR5, URZ, URZ ;  /* 0x000000ff05077290 */ /* 0x000fe4000fffe1ff */
[----:B------:R-:W-:-:S02]  /*3b70*/  @UP0 UIMAD.WIDE UR12, UR11, 0x2000000, UR14 ;  /* 0x020000000b0c08a5 */ /* 0x000fc4000f8e020e */
[----:B------:R-:W-:Y:S02]  /*3b80*/  ULEA.HI.SX32 UR6, UR6, 0x1, 0x19 ;  /* 0x0000000106067891 */ /* 0x000fe4000f8fcaff */
[----:B------:R-:W-:Y:S02]  /*3b90*/  UIADD3 UR5, UPT, UPT, -UR9, URZ, URZ ;  /* 0x000000ff09057290 */ /* 0x000fe4000fffe1ff */
[----:B--2---:R-:W-:-:S03]  /*3ba0*/  ULOP3.LUT UR16, UR16, 0x1, URZ, 0xc0, !UPT ;  /* 0x0000000110107892 */ /* 0x004fc6000f8ec0ff */
[----:B------:R-:W-:Y:S02]  /*3bb0*/  @!UP1 UMOV UR6, UR7 ;  /* 0x0000000700069c82 */ /* 0x000fe40008000000 */
[----:B------:R-:W-:Y:S02]  /*3bc0*/  @UP0 UMOV UR5, UR13 ;  /* 0x0000000d00050c82 */ /* 0x000fe40008000000 */
[----:B------:R-:W-:-:S04]  /*3bd0*/  UISETP.LT.AND UP0, UPT, UR6, UR5, UPT ;  /* 0x000000050600728c */ /* 0x000fc8000bf01270 */
[----:B------:R-:W-:Y:S02]  /*3be0*/  USEL UR26, UR6, UR5, UP0 ;  /* 0x00000005061a7287 */ /* 0x000fe40008000000 */
[----:B------:R-:W-:-:S09]  /*3bf0*/  UISETP.NE.AND UP0, UPT, UR16, URZ, UPT ;  /* 0x000000ff1000728c */ /* 0x000fd2000bf05270 */
[----:B------:R-:W-:Y:S05]  /*3c00*/  BRA.U UP0, `(.L_x_38) ;  /* 0x0000001500147547 */ /* 0x000fea000b800000 */
[----:B------:R-:W1:Y:S02]  /*3c10*/  SYNCS.PHASECHK.TRANS64.TRYWAIT P0, [UR4], RZ ;  /* 0x000000ffff0075a7 */ /* 0x000e640008001104 */
[----:B-1----:R-:W-:Y:S05]  /*3c20*/  @!P0 BRA `(.L_x_39) ;  /* 0x000000b000c48947 */ /* 0x002fea0003800000 */
.L_x_106:
[----:B------:R-:W2:Y:S01]  /*3c30*/  SYNCS.PHASECHK.TRANS64.TRYWAIT P0, [UR4+0x10], RZ ;  /* 0x000010ffff0075a7 */ /* 0x000ea20008001104 */
[----:B------:R-:W-:Y:S01]  /*3c40*/  UIADD3 UR5, UPT, UPT, UR4, 0xa800, URZ ;  /* 0x0000a80004057890 */ /* 0x000fe2000fffe0ff */
[----:B------:R-:W-:Y:S01]  /*3c50*/  R2UR UR6, R6 ;  /* 0x00000000060672ca */ /* 0x000fe200000e0000 */
[----:B-1----:R-:W-:Y:S01]  /*3c60*/  IMAD.MOV.U32 R4, RZ, RZ, RZ ;  /* 0x000000ffff047224 */ /* 0x002fe200078e00ff */
[----:B------:R-:W-:Y:S02]  /*3c70*/  UIADD3 UR42, UPT, UPT, UR44, 0x100, URZ ;  /* 0x000001002c2a7890 */ /* 0x000fe4000fffe0ff */
[----:B------:R-:W-:Y:S02]  /*3c80*/  USHF.R.U32.HI UR5, URZ, 0x4, UR5 ;  /* 0x00000004ff057899 */ /* 0x000fe40008011605 */
[C---:B------:R-:W-:Y:S01]  /*3c90*/  R2UR UR7, R4.reuse ;  /* 0x00000000040772ca */ /* 0x040fe200000e0000 */
[----:B------:R-:W-:Y:S01]  /*3ca0*/  UIADD3 UR40, UPT, UPT, UR44, 0x200, URZ ;  /* 0x000002002c287890 */ /* 0x000fe2000fffe0ff */
[C---:B------:R-:W-:Y:S01]  /*3cb0*/  R2UR UR23, R4.reuse ;  /* 0x00000000041772ca */ /* 0x040fe200000e0000 */
[----:B------:R-:W-:Y:S01]  /*3cc0*/  ULOP3.LUT UR8, UR5, 0x3fc0, URZ, 0xc0, !UPT ;  /* 0x00003fc005087892 */ /* 0x000fe2000f8ec0ff */
[C---:B------:R-:W-:Y:S01]  /*3cd0*/  R2UR UR22, R4.reuse ;  /* 0x00000000041672ca */ /* 0x040fe200000e0000 */
[----:B------:R-:W-:Y:S01]  /*3ce0*/  UIADD3 UR38, UPT, UPT, UR44, 0x300, URZ ;  /* 0x000003002c267890 */ /* 0x000fe2000fffe0ff */
[C---:B------:R-:W-:Y:S01]  /*3cf0*/  R2UR UR21, R4.reuse ;  /* 0x00000000041572ca */ /* 0x040fe200000e0000 */
[----:B------:R-:W-:Y:S01]  /*3d00*/  ULOP3.LUT UR8, UR8, 0x10000, URZ, 0xfc, !UPT ;  /* 0x0001000008087892 */ /* 0x000fe2000f8efcff */
[----:B------:R-:W-:Y:S01]  /*3d10*/  R2UR UR20, R4 ;  /* 0x00000000041472ca */ /* 0x000fe200000e0000 */
[----:B------:R-:W-:Y:S01]  /*3d20*/  UIADD3 UR36, UPT, UPT, UR44, 0x400, URZ ;  /* 0x000004002c247890 */ /* 0x000fe2000fffe0ff */
[----:B------:R-:W-:Y:S01]  /*3d30*/  UMOV UR48, 0x0 ;  /* 0x0000000000307882 */ /* 0x000fe20000000000 */
        /* <DEDUP_REMOVED lines=9> */
[----:B------:R-:W-:Y:S01]  /*3dd0*/  UIADD3 UR19, UPT, UPT, UR4, 0x130, URZ ;  /* 0x0000013004137890 */ /* 0x000fe2000fffe0ff */
[----:B------:R-:W-:Y:S01]  /*3de0*/  UMOV UR27, 0x3 ;  /* 0x00000003001b7882 */ /* 0x000fe20000000000 */
[----:B------:R-:W-:-:S02]  /*3df0*/  UIADD3 UR18, UPT, UPT, UR4, 0xa0, URZ ;  /* 0x000000a004127890 */ /* 0x000fc4000fffe0ff */
[----:B------:R-:W-:Y:S01]  /*3e00*/  ULOP3.LUT UR5, UR6, 0xffff, URZ, 0xc0, !UPT ;  /* 0x0000ffff06057892 */ /* 0x000fe2000f8ec0ff */
[----:B------:R-:W-:Y:S01]  /*3e10*/  UMOV UR45, 0xc0004010 ;  /* 0xc0004010002d7882 */ /* 0x000fe20000000000 */
[----:B------:R-:W-:Y:S01]  /*3e20*/  UIADD3 UR16, UPT, UPT, UR8, 0x80, URZ ;  /* 0x0000008008107890 */ /* 0x000fe2000fffe0ff */
[----:B------:R-:W-:Y:S01]  /*3e30*/  UMOV UR43, 0xc0004010 ;  /* 0xc0004010002b7882 */ /* 0x000fe20000000000 */
[----:B------:R-:W-:Y:S01]  /*3e40*/  UIADD3 UR14, UPT, UPT, UR8, 0x100, URZ ;  /* 0x00000100080e7890 */ /* 0x000fe2000fffe0ff */
[----:B------:R-:W-:Y:S01]  /*3e50*/  UMOV UR41, 0xc0004010 ;  /* 0xc000401000297882 */ /* 0x000fe20000000000 */
[----:B------:R-:W-:Y:S01]  /*3e60*/  UIADD3 UR12, UPT, UPT, UR8, 0x180, URZ ;  /* 0x00000180080c7890 */ /* 0x000fe2000fffe0ff */
[----:B------:R-:W-:Y:S01]  /*3e70*/  UMOV UR39, 0xc0004010 ;  /* 0xc000401000277882 */ /* 0x000fe20000000000 */
[----:B------:R-:W-:Y:S01]  /*3e80*/  UIADD3 UR10, UPT, UPT, UR8, 0x200, URZ ;  /* 0x00000200080a7890 */ /* 0x000fe2000fffe0ff */
[----:B------:R-:W-:Y:S01]  /*3e90*/  UMOV UR37, 0xc0004010 ;  /* 0xc000401000257882 */ /* 0x000fe20000000000 */
[----:B------:R-:W-:Y:S01]  /*3ea0*/  UMOV UR9, 0xc0004010 ;  /* 0xc000401000097882 */ /* 0x000fe20000000000 */
[----:B------:R-:W-:Y:S01]  /*3eb0*/  UMOV UR17, 0xc0004010 ;  /* 0xc000401000117882 */ /* 0x000fe20000000000 */
[----:B------:R-:W-:Y:S01]  /*3ec0*/  UMOV UR15, 0xc0004010 ;  /* 0xc0004010000f7882 */ /* 0x000fe20000000000 */
[----:B------:R-:W-:Y:S01]  /*3ed0*/  UMOV UR13, 0xc0004010 ;  /* 0xc0004010000d7882 */ /* 0x000fe20000000000 */
[----:B------:R-:W-:Y:S01]  /*3ee0*/  UMOV UR11, 0xc0004010 ;  /* 0xc0004010000b7882 */ /* 0x000fe20000000000 */
[----:B--2---:R-:W-:Y:S05]  /*3ef0*/  @!P0 BRA `(.L_x_40) ;  /* 0x000000b000288947 */ /* 0x004fea0003800000 */
.L_x_108:
[----:B------:R2:W-:Y:S01]  /*3f00*/  UTCHMMA.2CTA gdesc[UR44], gdesc[UR8], tmem[UR7], tmem[UR48], idesc[UR49], !UPT ;  /* 0x00ff30082c0075ea */ /* 0x0005e2000fa00007 */
[----:B------:R3:W-:Y:S01]  /*3f10*/  UTCHMMA.2CTA gdesc[UR42], gdesc[UR16], tmem[UR23], tmem[UR34], idesc[UR35], UPT ;  /* 0x00ff22102a0075ea */ /* 0x0007e2000ba00017 */
[----:B------:R3:W-:Y:S01]  /*3f20*/  UTCHMMA.2CTA gdesc[UR40], gdesc[UR14], tmem[UR22], tmem[UR32], idesc[UR33], UPT ;  /* 0x00ff200e280075ea */ /* 0x0007e2000ba00016 */
[----:B------:R3:W-:Y:S01]  /*3f30*/  UTCHMMA.2CTA gdesc[UR38], gdesc[UR12], tmem[UR21], tmem[UR30], idesc[UR31], UPT ;  /* 0x00ff1e0c260075ea */ /* 0x0007e2000ba00015 */
[----:B------:R3:W-:Y:S01]  /*3f40*/  UTCHMMA.2CTA gdesc[UR36], gdesc[UR10], tmem[UR20], tmem[UR24], idesc[UR25], UPT ;  /* 0x00ff180a240075ea */ /* 0x0007e2000ba00014 */
[----:B------:R3:W-:Y:S01]  /*3f50*/  UTCBAR.2CTA.MULTICAST [UR19], URZ, UR27 ;  /* 0x000000ff130073e9 */ /* 0x0007e2000820081b */
[----:B------:R3:W-:Y:S01]  /*3f60*/  UTCBAR.2CTA.MULTICAST [UR18], URZ, UR5 ;  /* 0x000000ff120073e9 */ /* 0x0007e20008200805 */
[----:B------:R-:W-:Y:S01]  /*3f70*/  UISETP.GE.AND UP0, UPT, UR26, 0x2, UPT ;  /* 0x000000021a00788c */ /* 0x000fe2000bf06270 */
[----:B------:R-:W-:Y:S01]  /*3f80*/  HFMA2 R11, -RZ, RZ, 0, 0 ;  /* 0x00000000ff0b7431 */ /* 0x000fe200000001ff */
[----:B------:R-:W-:Y:S01]  /*3f90*/  UMOV UR6, 0x1 ;  /* 0x0000000100067882 */ /* 0x000fe20000000000 */
[----:B------:R-:W-:Y:S01]  /*3fa0*/  UMOV UR28, URZ ;  /* 0x000000ff001c7c82 */ /* 0x000fe20008000000 */
[----:B--2---:R-:W-:-:S05]  /*3fb0*/  UMOV UR7, URZ ;  /* 0x000000ff00077c82 */ /* 0x004fca0008000000 */
[----:B------:R-:W-:Y:S05]  /*3fc0*/  BRA.U !UP0, `(.L_x_41) ;  /* 0x0000000908887547 */ /* 0x000fea000b800000 */
[----:B---3--:R-:W-:Y:S01]  /*3fd0*/  R2UR UR5, R6 ;  /* 0x00000000060572ca */ /* 0x008fe200000e0000 */
[----:B------:R-:W-:Y:S01]  /*3fe0*/  IMAD.MOV.U32 R11, RZ, RZ, RZ ;  /* 0x000000ffff0b7224 */ /* 0x000fe200078e00ff */
[----:B------:R-:W-:Y:S01]  /*3ff0*/  CS2R R8, SRZ ;  /* 0x0000000000087805 */ /* 0x000fe2000001ff00 */
[----:B------:R-:W-:Y:S01]  /*4000*/  IMAD.MOV.U32 R7, RZ, RZ, RZ ;  /* 0x000000ffff077224 */ /* 0x000fe200078e00ff */
[----:B-1----:R-:W-:Y:S01]  /*4010*/  CS2R R4, SRZ ;  /* 0x0000000000047805 */ /* 0x002fe2000001ff00 */
[----:B------:R-:W-:Y:S01]  /*4020*/  UIADD3 UR26, UPT, UPT, -UR26, URZ, URZ ;  /* 0x000000ff1a1a7290 */ /* 0x000fe2000fffe1ff */
[----:B------:R-:W-:Y:S01]  /*4030*/  UMOV UR6, 0x1 ;  /* 0x0000000100067882 */ /* 0x000fe20000000000 */
[----:B------:R-:W-:Y:S01]  /*4040*/  UMOV UR7, URZ ;  /* 0x000000ff00077c82 */ /* 0x000fe20008000000 */
[----:B------:R-:W-:Y:S01]  /*4050*/  UMOV UR28, URZ ;  /* 0x000000ff001c7c82 */ /* 0x000fe20008000000 */
        /* <DEDUP_REMOVED lines=16> */
[----:B------:R-:W-:Y:S01]  /*4160*/  ULOP3.LUT UR46, UR5, 0xffff, URZ, 0xc0, !UPT ;  /* 0x0000ffff052e7892 */ /* 0x000fe2000f8ec0ff */
        /* <DEDUP_REMOVED lines=10> */
[----:B------:R-:W-:-:S10]  /*4210*/  UMOV UR49, 0x10200010 ;  /* 0x1020001000317882 */ /* 0x000fd40000000000 */
.L_x_46:
[----:B------:R-:W-:Y:S01]  /*4220*/  ULEA UR21, UR6, UR4, 0x3 ;  /* 0x0000000406157291 */ /* 0x000fe2000f8e18ff */
[----:B-1----:R-:W-:Y:S01]  /*4230*/  SHF.L.U32 R13, R11, 0x1f, RZ ;  /* 0x0000001f0b0d7819 */ /* 0x002fe200000006ff */
[----:B------:R-:W-:Y:S07]  /*4240*/  USHF.L.U32 UR20, UR28, 0x1f, URZ ;  /* 0x0000001f1c147899 */ /* 0x000fee00080006ff */
[----:B------:R-:W1:Y:S02]  /*4250*/  SYNCS.PHASECHK.TRANS64.TRYWAIT P0, [UR21+0x10], R13 ;  /* 0x0000100dff0075a7 */ /* 0x000e640008001115 */
[----:B-1--4-:R-:W-:Y:S05]  /*4260*/  @!P0 BRA `(.L_x_42) ;  /* 0x000000ac00648947 */ /* 0x012fea0003800000 */
.L_x_110:
[----:B------:R-:W-:Y:S01]  /*4270*/  IMAD.U32 R12, RZ, RZ, UR20 ;  /* 0x00000014ff0c7e24 */ /* 0x000fe2000f8e00ff */
[----:B------:R-:W-:Y:S01]  /*4280*/  UIMAD UR5, UR6, 0x2800, UR4 ;  /* 0x00002800060578a4 */ /* 0x000fe2000f8e0204 */
[----:B-1----:R-:W-:Y:S01]  /*4290*/  IMAD.MOV.U32 R10, RZ, RZ, 0x40 ;  /* 0x00000040ff0a7424 */ /* 0x002fe200078e00ff */
[----:B------:R-:W-:Y:S01]  /*42a0*/  UISETP.NE.U32.AND UP0, UPT, UR7, URZ, UPT ;  /* 0x000000ff0700728c */ /* 0x000fe2000bf05070 */
[----:B------:R-:W1:Y:S01]  /*42b0*/  SYNCS.PHASECHK.TRANS64.TRYWAIT P0, [UR4+0x138], R12 ;  /* 0x0001380cff0075a7 */ /* 0x000e620008001104 */
[----:B------:R-:W-:Y:S02]  /*42c0*/  UIADD3 UR5, UPT, UPT, UR5, 0xa800, URZ ;  /* 0x0000a80005057890 */ /* 0x000fe4000fffe0ff */
[----:B------:R-:W-:Y:S01]  /*42d0*/  R2UR UR22, R10 ;  /* 0x000000000a1672ca */ /* 0x000fe200000e0000 */
[----:B------:R-:W-:Y:S01]  /*42e0*/  IMAD.MOV.U32 R10, RZ, RZ, 0x100 ;  /* 0x00000100ff0a7424 */ /* 0x000fe200078e00ff */
[----:B------:R-:W-:Y:S04]  /*42f0*/  USHF.R.U32.HI UR5, URZ, 0x4, UR5 ;  /* 0x00000004ff057899 */ /* 0x000fe80008011605 */
[----:B------:R-:W-:Y:S01]  /*4300*/  R2UR UR23, R10 ;  /* 0x000000000a1772ca */ /* 0x000fe200000e0000 */
[----:B------:R-:W-:Y:S01]  /*4310*/  IMAD.MOV.U32 R10, RZ, RZ, 0x48 ;  /* 0x00000048ff0a7424 */ /* 0x000fe200078e00ff */
[----:B------:R-:W-:Y:S04]  /*4320*/  ULOP3.LUT UR5, UR5, 0x3fc0, URZ, 0xc0, !UPT ;  /* 0x00003fc005057892 */ /* 0x000fe8000f8ec0ff */
[----:B------:R-:W-:Y:S01]  /*4330*/  R2UR UR25, R10 ;  /* 0x000000000a1972ca */ /* 0x000fe200000e0000 */
[----:B------:R-:W-:Y:S01]  /*4340*/  IMAD.MOV.U32 R10, RZ, RZ, 0x100 ;  /* 0x00000100ff0a7424 */ /* 0x000fe200078e00ff */
[----:B------:R-:W-:Y:S04]  /*4350*/  ULOP3.LUT UR5, UR5, 0x80000, URZ, 0xfc, !UPT ;  /* 0x0008000005057892 */ /* 0x000fe8000f8efcff */
[----:B------:R-:W-:Y:S01]  /*4360*/  R2UR UR27, R10 ;  /* 0x000000000a1b72ca */ /* 0x000fe200000e0000 */
[----:B------:R-:W-:Y:S05]  /*4370*/  IMAD.MOV.U32 R10, RZ, RZ, 0x50 ;  /* 0x00000050ff0a7424 */ /* 0x000fea00078e00ff */
[----:B------:R-:W-:Y:S01]  /*4380*/  R2UR UR33, R10 ;  /* 0x000000000a2172ca */ /* 0x000fe200000e0000 */
[----:B------:R-:W-:Y:S05]  /*4390*/  HFMA2 R10, -RZ, RZ, 0, 1.52587890625e-05 ;  /* 0x00000100ff0a7431 */ /* 0x000fea00000001ff */
[----:B------:R-:W-:Y:S01]  /*43a0*/  R2UR UR34, R10 ;  /* 0x000000000a2272ca */ /* 0x000fe200000e0000 */
[----:B------:R-:W-:Y:S05]  /*43b0*/  IMAD.MOV.U32 R10, RZ, RZ, 0x58 ;  /* 0x00000058ff0a7424 */ /* 0x000fea00078e00ff */
[----:B------:R-:W-:Y:S01]  /*43c0*/  R2UR UR31, R10 ;  /* 0x000000000a1f72ca */ /* 0x000fe200000e0000 */
[----:B------:R-:W-:Y:S05]  /*43d0*/  IMAD.MOV.U32 R10, RZ, RZ, 0x100 ;  /* 0x00000100ff0a7424 */ /* 0x000fea00078e00ff */
[----:B------:R-:W-:Y:S01]  /*43e0*/  R2UR UR32, R10 ;  /* 0x000000000a2072ca */ /* 0x000fe200000e0000 */
[----:B------:R-:W-:Y:S05]  /*43f0*/  IMAD.MOV.U32 R10, RZ, RZ, 0x60 ;  /* 0x00000060ff0a7424 */ /* 0x000fea00078e00ff */
[----:B------:R-:W-:Y:S02]  /*4400*/  R2UR UR30, R10 ;  /* 0x000000000a1e72ca */ /* 0x000fe400000e0000 */
[----:B------:R-:W-:Y:S04]  /*4410*/  MOV R10, 0x100 ;  /* 0x00000100000a7802 */ /* 0x000fe80000000f00 */
[----:B------:R-:W-:Y:S01]  /*4420*/  R2UR UR29, R10 ;  /* 0x000000000a1d72ca */ /* 0x000fe200000e0000 */
[----:B------:R-:W-:Y:S05]  /*4430*/  IMAD.MOV.U32 R10, RZ, RZ, 0x68 ;  /* 0x00000068ff0a7424 */ /* 0x000fea00078e00ff */
[----:B------:R-:W-:Y:S01]  /*4440*/  R2UR UR24, R10 ;  /* 0x000000000a1872ca */ /* 0x000fe200000e0000 */
[----:B------:R-:W-:Y:S03]  /*4450*/  @!UPT UIADD3 URZ, UPT, UPT, URZ, URZ, URZ ;  /* 0x000000fffffff290 */ /* 0x000fe6000fffe0ff */
[----:B-1----:R-:W-:Y:S11]  /*4460*/  @!P0 BRA `(.L_x_43) ;  /* 0x000000ac00008947 */ /* 0x002ff60003800000 */
.L_x_112:
[----:B------:R-:W-:Y:S01]  /*4470*/  UIADD3 UR10, UPT, UPT, UR5, 0x10, URZ ;  /* 0x00000010050a7890 */ /* 0x000fe2000fffe0ff */
[----:B-1----:R-:W-:Y:S01]  /*4480*/  IMAD.MOV.U32 R10, RZ, RZ, 0x100 ;  /* 0x00000100ff0a7424 */ /* 0x002fe200078e00ff */
[----:B------:R-:W-:Y:S01]  /*4490*/  UIADD3 UR16, UPT, UPT, UR5, 0x20, URZ ;  /* 0x0000002005107890 */ /* 0x000fe2000fffe0ff */
[----:B------:R-:W-:Y:S01]  /*44a0*/  IMAD.U32 R12, RZ, RZ, UR20 ;  /* 0x00000014ff0c7e24 */ /* 0x000fe2000f8e00ff */
[----:B------:R-:W-:Y:S02]  /*44b0*/  UIADD3 UR14, UPT, UPT, UR5, 0x30, URZ ;  /* 0x00000030050e7890 */ /* 0x000fe4000fffe0ff */
[----:B------:R-:W-:Y:S01]  /*44c0*/  UIADD3 UR12, UPT, UPT, UR5, 0x40, URZ ;  /* 0x00000040050c7890 */ /* 0x000fe2000fffe0ff */
[----:B------:R-:W-:Y:S01]  /*44d0*/  R2UR UR7, R10 ;  /* 0x000000000a0772ca */ /* 0x000fe200000e0000 */
[----:B------:R-:W-:Y:S01]  /*44e0*/  UIADD3 UR8, UPT, UPT, UR5, 0x50, URZ ;  /* 0x0000005005087890 */ /* 0x000fe2000fffe0ff */
[----:B------:R-:W-:Y:S01]  /*44f0*/  IMAD.MOV.U32 R10, RZ, RZ, 0x70 ;  /* 0x00000070ff0a7424 */ /* 0x000fe200078e00ff */
[----:B------:R-:W-:Y:S02]  /*4500*/  UIADD3 UR6, UPT, UPT, UR6, 0x1, URZ ;  /* 0x0000000106067890 */ /* 0x000fe4000fffe0ff */
[----:B------:R-:W-:Y:S01]  /*4510*/  UIADD3 UR21, UPT, UPT, UR21, 0xa0, URZ ;  /* 0x000000a015157890 */ /* 0x000fe2000fffe0ff */
[----:B------:R-:W-:Y:S01]  /*4520*/  UMOV UR18, UR5 ;  /* 0x0000000500127c82 */ /* 0x000fe20008000000 */
[----:B------:R-:W-:Y:S01]  /*4530*/  UMOV UR19, 0x4080 ;  /* 0x0000408000137882 */ /* 0x000fe20000000000 */
[----:B------:R-:W-:Y:S01]  /*4540*/  UMOV UR11, 0x4080 ;  /* 0x00004080000b7882 */ /* 0x000fe20000000000 */
[----:B------:R1:W-:Y:S01]  /*4550*/  UTCHMMA.2CTA tmem[UR22], gdesc[UR18], tmem[UR23], tmem[UR72], idesc[UR73], UP0 ;  /* 0x00ff4812160079ea */ /* 0x0003e20008200017 */
[----:B------:R-:W-:Y:S01]  /*4560*/  UISETP.NE.AND UP0, UPT, UR6, 0x12, UPT ;  /* 0x000000120600788c */ /* 0x000fe2000bf05270 */
[----:B------:R2:W-:Y:S01]  /*4570*/  UTCHMMA.2CTA tmem[UR25], gdesc[UR10], tmem[UR27], tmem[UR70], idesc[UR71], UPT ;  /* 0x00ff460a190079ea */ /* 0x0005e2000ba0001b */
[----:B------:R-:W-:Y:S01]  /*4580*/  UMOV UR17, 0x4080 ;  /* 0x0000408000117882 */ /* 0x000fe20000000000 */
[----:B------:R-:W-:Y:S01]  /*4590*/  UMOV UR15, 0x4080 ;  /* 0x00004080000f7882 */ /* 0x000fe20000000000 */
[----:B------:R-:W-:Y:S01]  /*45a0*/  UTCHMMA.2CTA tmem[UR33], gdesc[UR16], tmem[UR34], tmem[UR68], idesc[UR69], UPT ;  /* 0x00ff4410210079ea */ /* 0x000fe2000ba00022 */
[----:B------:R-:W-:Y:S01]  /*45b0*/  UMOV UR13, 0x4080 ;  /* 0x00004080000d7882 */ /* 0x000fe20000000000 */
[----:B------:R-:W-:Y:S01]  /*45c0*/  UTCHMMA.2CTA tmem[UR31], gdesc[UR14], tmem[UR32], tmem[UR66], idesc[UR67], UPT ;  /* 0x00ff420e1f0079ea */ /* 0x000fe2000ba00020 */
[----:B------:R-:W-:Y:S01]  /*45d0*/  UMOV UR9, 0x4080 ;  /* 0x0000408000097882 */ /* 0x000fe20000000000 */
[----:B------:R-:W-:Y:S01]  /*45e0*/  UTCHMMA.2CTA tmem[UR30], gdesc[UR12], tmem[UR29], tmem[UR64], idesc[UR65], UPT ;  /* 0x00ff400c1e0079ea */ /* 0x000fe2000ba0001d */
[----:B------:R3:W-:Y:S01]  /*45f0*/  UTCHMMA.2CTA tmem[UR24], gdesc[UR8], tmem[UR7], tmem[UR62], idesc[UR63], UPT ;  /* 0x00ff3e08180079ea */ /* 0x0007e2000ba00007 */
[----:B------:R-:W4:Y:S01]  /*4600*/  SYNCS.PHASECHK.TRANS64.TRYWAIT P0, [UR4+0x140], R12 ;  /* 0x0001400cff0075a7 */ /* 0x000f220008001104 */
[----:B------:R-:W-:Y:S01]  /*4610*/  USEL UR6, UR6, URZ, UP0 ;  /* 0x000000ff06067287 */ /* 0x000fe20008000000 */
[----:B-1----:R-:W-:Y:S03]  /*4620*/  R2UR UR19, R10 ;  /* 0x000000000a1372ca */ /* 0x002fe600000e0000 */
[----:B------:R-:W-:Y:S01]  /*4630*/  ULEA UR18, UR6, UR4, 0x3 ;  /* 0x0000000406127291 */ /* 0x000fe2000f8e18ff */
[----:B------:R-:W-:Y:S01]  /*4640*/  IMAD.MOV.U32 R10, RZ, RZ, 0x100 ;  /* 0x00000100ff0a7424 */ /* 0x000fe200078e00ff */
[----:B--2---:R-:W-:Y:S04]  /*4650*/  UIADD3 UR10, UPT, UPT, UR5, 0x60, URZ ;  /* 0x00000060050a7890 */ /* 0x004fe8000fffe0ff */
[----:B------:R-:W-:Y:S01]  /*4660*/  R2UR UR22, R10 ;  /* 0x000000000a1672ca */ /* 0x000fe200000e0000 */
[----:B------:R-:W-:Y:S01]  /*4670*/  IMAD.MOV.U32 R10, RZ, RZ, 0x78 ;  /* 0x00000078ff0a7424 */ /* 0x000fe200078e00ff */
[----:B---3--:R-:W-:Y:S02]  /*4680*/  USEL UR7, URZ, 0x1, UP0 ;  /* 0x00000001ff077887 */ /* 0x008fe40008000000 */
[----:B------:R-:W-:Y:S02]  /*4690*/  UIADD3 UR8, UPT, UPT, UR5, 0x70, URZ ;  /* 0x0000007005087890 */ /* 0x000fe4000fffe0ff */
[----:B------:R-:W-:Y:S01]  /*46a0*/  R2UR UR14, R10 ;  /* 0x000000000a0e72ca */ /* 0x000fe200000e0000 */
[----:B------:R-:W-:Y:S01]  /*46b0*/  IMAD.MOV.U32 R10, RZ, RZ, 0x100 ;  /* 0x00000100ff0a7424 */ /* 0x000fe200078e00ff */
[----:B------:R-:W-:Y:S04]  /*46c0*/  LOP3.LUT R11, R11, UR7, RZ, 0x3c, !PT ;  /* 0x000000070b0b7c12 */ /* 0x000fe8000f8e3cff */
[----:B------:R-:W-:Y:S01]  /*46d0*/  R2UR UR12, R10 ;  /* 0x000000000a0c72ca */ /* 0x000fe200000e0000 */
[----:B------:R-:W-:Y:S03]  /*46e0*/  @!UPT UIADD3 URZ, UPT, UPT, URZ, URZ, URZ ;  /* 0x000000fffffff290 */ /* 0x000fe6000fffe0ff */
[----:B----4-:R-:W-:Y:S11]  /*46f0*/  @!P0 BRA `(.L_x_44) ;  /* 0x000000a8007c8947 */ /* 0x010ff60003800000 */
.L_x_114:
[----:B-1----:R-:W-:Y:S01]  /*4700*/  SHF.L.U32 R13, R11, 0x1f, RZ ;  /* 0x0000001f0b0d7819 */ /* 0x002fe200000006ff */
[----:B------:R-:W-:Y:S01]  /*4710*/  UMOV UR11, 0x4080 ;  /* 0x00004080000b7882 */ /* 0x000fe20000000000 */
[----:B------:R-:W-:Y:S01]  /*4720*/  UMOV UR9, 0x4080 ;  /* 0x0000408000097882 */ /* 0x000fe20000000000 */
[----:B------:R1:W-:Y:S01]  /*4730*/  UTCHMMA.2CTA tmem[UR19], gdesc[UR10], tmem[UR22], tmem[UR60], idesc[UR61], UPT ;  /* 0x00ff3c0a130079ea */ /* 0x0003e2000ba00016 */
[----:B------:R1:W-:Y:S01]  /*4740*/  UTCHMMA.2CTA tmem[UR14], gdesc[UR8], tmem[UR12], tmem[UR58], idesc[UR59], UPT ;  /* 0x00ff3a080e0079ea */ /* 0x0003e2000ba0000c */
[----:B------:R1:W-:Y:S01]  /*4750*/  UTCBAR.2CTA.MULTICAST [UR21], URZ, UR46 ;  /* 0x000000ff150073e9 */ /* 0x0003e2000820082e */
[----:B------:R-:W2:Y:S02]  /*4760*/  SYNCS.PHASECHK.TRANS64.TRYWAIT P0, [UR18+0x10], R13 ;  /* 0x0000100dff0075a7 */ /* 0x000ea40008001112 */
[----:B-12---:R-:W-:Y:S05]  /*4770*/  @!P0 BRA `(.L_x_45) ;  /* 0x000000a8007c8947 */ /* 0x006fea0003800000 */
.L_x_116:
[----:B------:R-:W-:Y:S01]  /*4780*/  UIMAD UR5, UR6, 0x2800, UR4 ;  /* 0x00002800060578a4 */ /* 0x000fe2000f8e0204 */
[----:B------:R-:W-:Y:S01]  /*4790*/  R2UR UR22, R8 ;  /* 0x00000000081672ca */ /* 0x000fe200000e0000 */
[----:B------:R-:W-:Y:S01]  /*47a0*/  UIADD3 UR19, UPT, UPT, UR4, 0x130, URZ ;  /* 0x0000013004137890 */ /* 0x000fe2000fffe0ff */
[----:B------:R-:W-:Y:S01]  /*47b0*/  R2UR UR21, R7 ;  /* 0x00000000071572ca */ /* 0x000fe200000e0000 */
[----:B------:R-:W-:Y:S01]  /*47c0*/  UIADD3 UR5, UPT, UPT, UR5, 0xa800, URZ ;  /* 0x0000a80005057890 */ /* 0x000fe2000fffe0ff */
[----:B------:R-:W-:Y:S01]  /*47d0*/  R2UR UR20, R5 ;  /* 0x00000000051472ca */ /* 0x000fe200000e0000 */
[----:B------:R-:W-:Y:S01]  /*47e0*/  UIADD3 UR18, UPT, UPT, UR18, 0xa0, URZ ;  /* 0x000000a012127890 */ /* 0x000fe2000fffe0ff */
[----:B------:R-:W-:Y:S01]  /*47f0*/  R2UR UR7, R4 ;  /* 0x00000000040772ca */ /* 0x000fe200000e0000 */
[----:B------:R-:W-:Y:S02]  /*4800*/  USHF.R.U32.HI UR8, URZ, 0x4, UR5 ;  /* 0x00000004ff087899 */ /* 0x000fe40008011605 */
[----:B------:R-:W-:Y:S01]  /*4810*/  UIADD3 UR6, UPT, UPT, UR6, 0x1, URZ ;  /* 0x0000000106067890 */ /* 0x000fe2000fffe0ff */
[----:B------:R-:W-:Y:S01]  /*4820*/  R2UR UR5, R9 ;  /* 0x00000000090572ca */ /* 0x000fe200000e0000 */
[----:B------:R-:W-:Y:S02]  /*4830*/  ULOP3.LUT UR8, UR8, 0x3fc0, URZ, 0xc0, !UPT ;  /* 0x00003fc008087892 */ /* 0x000fe4000f8ec0ff */
[----:B------:R-:W-:Y:S02]  /*4840*/  UISETP.NE.AND UP0, UPT, UR6, 0x12, UPT ;  /* 0x000000120600788c */ /* 0x000fe4000bf05270 */
[----:B------:R-:W-:Y:S02]  /*4850*/  ULOP3.LUT UR8, UR8, 0x10000, URZ, 0xfc, !UPT ;  /* 0x0001000008087892 */ /* 0x000fe4000f8efcff */
[----:B------:R-:W-:Y:S02]  /*4860*/  UIADD3 UR26, UPT, UPT, UR26, 0x1, URZ ;  /* 0x000000011a1a7890 */ /* 0x000fe4000fffe0ff */
[----:B------:R-:W-:Y:S02]  /*4870*/  UIADD3 UR16, UPT, UPT, UR8, 0x80, URZ ;  /* 0x0000008008107890 */ /* 0x000fe4000fffe0ff */
[----:B------:R-:W-:Y:S02]  /*4880*/  UIADD3 UR14, UPT, UPT, UR8, 0x100, URZ ;  /* 0x00000100080e7890 */ /* 0x000fe4000fffe0ff */
[----:B------:R-:W-:Y:S02]  /*4890*/  UIADD3 UR12, UPT, UPT, UR8, 0x180, URZ ;  /* 0x00000180080c7890 */ /* 0x000fe4000fffe0ff */
[----:B------:R-:W-:Y:S02]  /*48a0*/  UIADD3 UR10, UPT, UPT, UR8, 0x200, URZ ;  /* 0x00000200080a7890 */ /* 0x000fe4000fffe0ff */
[----:B------:R-:W-:Y:S02]  /*48b0*/  USEL UR6, UR6, URZ, UP0 ;  /* 0x000000ff06067287 */ /* 0x000fe40008000000 */
[----:B------:R-:W-:Y:S01]  /*48c0*/  ULOP3.LUT UR28, UR28, 0x1, URZ, 0x3c, !UPT ;  /* 0x000000011c1c7892 */ /* 0x000fe2000f8e3cff */
[----:B------:R-:W-:Y:S01]  /*48d0*/  UMOV UR9, 0xc0004010 ;  /* 0xc000401000097882 */ /* 0x000fe20000000000 */
[----:B------:R-:W-:Y:S01]  /*48e0*/  UMOV UR17, 0xc0004010 ;  /* 0xc000401000117882 */ /* 0x000fe20000000000 */
[----:B------:R2:W-:Y:S01]  /*48f0*/  UTCHMMA.2CTA gdesc[UR44], gdesc[UR8], tmem[UR5], tmem[UR56], idesc[UR57], !UPT ;  /* 0x00ff38082c0075ea */ /* 0x0005e2000fa00005 */
[----:B------:R-:W-:Y:S01]  /*4900*/  UTCHMMA.2CTA gdesc[UR42], gdesc[UR16], tmem[UR22], tmem[UR54], idesc[UR55], UPT ;  /* 0x00ff36102a0075ea */ /* 0x000fe2000ba00016 */
[----:B------:R-:W-:Y:S01]  /*4910*/  UMOV UR15, 0xc0004010 ;  /* 0xc0004010000f7882 */ /* 0x000fe20000000000 */
[----:B------:R-:W-:Y:S01]  /*4920*/  UMOV UR13, 0xc0004010 ;  /* 0xc0004010000d7882 */ /* 0x000fe20000000000 */
[----:B------:R-:W-:Y:S01]  /*4930*/  UTCHMMA.2CTA gdesc[UR40], gdesc[UR14], tmem[UR21], tmem[UR52], idesc[UR53], UPT ;  /* 0x00ff340e280075ea */ /* 0x000fe2000ba00015 */
[----:B------:R-:W-:Y:S01]  /*4940*/  UTCHMMA.2CTA gdesc[UR38], gdesc[UR12], tmem[UR20], tmem[UR50], idesc[UR51], UPT ;  /* 0x00ff320c260075ea */ /* 0x000fe2000ba00014 */
[----:B------:R-:W-:Y:S01]  /*4950*/  UMOV UR11, 0xc0004010 ;  /* 0xc0004010000b7882 */ /* 0x000fe20000000000 */
[----:B------:R-:W-:Y:S01]  /*4960*/  UMOV UR23, 0x3 ;  /* 0x0000000300177882 */ /* 0x000fe20000000000 */
[----:B------:R3:W-:Y:S01]  /*4970*/  UTCHMMA.2CTA gdesc[UR36], gdesc[UR10], tmem[UR7], tmem[UR48], idesc[UR49], UPT ;  /* 0x00ff300a240075ea */ /* 0x0007e2000ba00007 */
[----:B------:R4:W-:Y:S01]  /*4980*/  UTCBAR.2CTA.MULTICAST [UR19], URZ, UR23 ;  /* 0x000000ff130073e9 */ /* 0x0009e20008200817 */
[----:B------:R4:W-:Y:S01]  /*4990*/  UTCBAR.2CTA.MULTICAST [UR18], URZ, UR35 ;  /* 0x000000ff120073e9 */ /* 0x0009e20008200823 */
[----:B--2---:R-:W-:Y:S02]  /*49a0*/  USEL UR5, URZ, 0x1, UP0 ;  /* 0x00000001ff057887 */ /* 0x004fe40008000000 */
[----:B------:R-:W-:Y:S04]  /*49b0*/  UISETP.NE.AND UP0, UPT, UR26, -0x1, UPT ;  /* 0xffffffff1a00788c */ /* 0x000fe8000bf05270 */
[----:B------:R-:W-:Y:S01]  /*49c0*/  LOP3.LUT R11, R11, UR5, RZ, 0x3c, !PT ;  /* 0x000000050b0b7c12 */ /* 0x000fe2000f8e3cff */
[----:B---3--:R-:W-:Y:S04]  /*49d0*/  UMOV UR7, 0x1 ;  /* 0x0000000100077882 */ /* 0x008fe80000000000 */
[----:B------:R-:W-:Y:S05]  /*49e0*/  BRA.U UP0, `(.L_x_46) ;  /* 0xfffffff9000c7547 */ /* 0x000fea000b83ffff */
.L_x_41:
[----:B---3--:R-:W-:Y:S01]  /*49f0*/  R2UR UR5, R6 ;  /* 0x00000000060572ca */ /* 0x008fe200000e0000 */
[----:B------:R-:W-:Y:S01]  /*4a00*/  UIADD3 UR8, UPT, UPT, UR4, 0x8, URZ ;  /* 0x0000000804087890 */ /* 0x000fe2000fffe0ff */
[----:B------:R-:W-:Y:S01]  /*4a10*/  SHF.L.U32 R8, R11, 0x1f, RZ ;  /* 0x0000001f0b087819 */ /* 0x000fe200000006ff */
[----:B----4-:R-:W-:Y:S02]  /*4a20*/  ULEA UR18, UR6, UR4, 0x3 ;  /* 0x0000000406127291 */ /* 0x010fe4000f8e18ff */
[----:B------:R-:W-:-:S08]  /*4a30*/  USHF.L.U32 UR28, UR28, 0x1f, URZ ;  /* 0x0000001f1c1c7899 */ /* 0x000fd000080006ff */
[----:B------:R-:W-:-:S09]  /*4a40*/  ULOP3.LUT UR5, UR5, 0xffff, URZ, 0xc0, !UPT ;  /* 0x0000ffff05057892 */ /* 0x000fd2000f8ec0ff */
[----:B------:R2:W-:Y:S01]  /*4a50*/  UTCBAR.2CTA.MULTICAST [UR8], URZ, UR5 ;  /* 0x000000ff080073e9 */ /* 0x0005e20008200805 */
[----:B------:R-:W3:Y:S02]  /*4a60*/  SYNCS.PHASECHK.TRANS64.TRYWAIT P0, [UR18+0x10], R8 ;  /* 0x00001008ff0075a7 */ /* 0x000ee40008001112 */
[----:B--23--:R-:W-:Y:S05]  /*4a70*/  @!P0 BRA `(.L_x_47) ;  /* 0x000000a400d88947 */ /* 0x00cfea0003800000 */
.L_x_118:
        /* <DEDUP_REMOVED lines=8> */
[----:B------:R-:W-:Y:S01]  /*4b00*/  USHF.R.U32.HI UR6, URZ, 0x4, UR6 ;  /* 0x00000004ff067899 */ /* 0x000fe20008011606 */
[----:B------:R-:W-:Y:S01]  /*4b10*/  UMOV UR44, 0x0 ;  /* 0x00000000002c7882 */ /* 0x000fe20000000000 */
[----:B------:R-:W-:-:S02]  /*4b20*/  UMOV UR45, 0x10150010 ;  /* 0x10150010002d7882 */ /* 0x000fc40000000000 */
[----:B------:R-:W-:Y:S01]  /*4b30*/  R2UR UR32, R4 ;  /* 0x00000000042072ca */ /* 0x000fe200000e0000 */
[----:B------:R-:W-:Y:S01]  /*4b40*/  IMAD.MOV.U32 R4, RZ, RZ, 0x48 ;  /* 0x00000048ff047424 */ /* 0x000fe200078e00ff */
[----:B------:R-:W-:Y:S01]  /*4b50*/  ULOP3.LUT UR6, UR6, 0x3fc0, URZ, 0xc0, !UPT ;  /* 0x00003fc006067892 */ /* 0x000fe2000f8ec0ff */
[----:B------:R-:W-:Y:S01]  /*4b60*/  UMOV UR42, 0x0 ;  /* 0x00000000002a7882 */ /* 0x000fe20000000000 */
[----:B------:R-:W-:Y:S02]  /*4b70*/  UMOV UR43, 0x10150010 ;  /* 0x10150010002b7882 */ /* 0x000fe40000000000 */
[----:B------:R-:W-:Y:S01]  /*4b80*/  R2UR UR30, R4 ;  /* 0x00000000041e72ca */ /* 0x000fe200000e0000 */
[----:B------:R-:W-:Y:S01]  /*4b90*/  IMAD.MOV.U32 R4, RZ, RZ, 0x100 ;  /* 0x00000100ff047424 */ /* 0x000fe200078e00ff */
[----:B------:R-:W-:Y:S01]  /*4ba0*/  ULOP3.LUT UR6, UR6, 0x80000, URZ, 0xfc, !UPT ;  /* 0x0008000006067892 */ /* 0x000fe2000f8efcff */
[----:B------:R-:W2:Y:S01]  /*4bb0*/  S2UR UR19, SR_CgaCtaId ;  /* 0x00000000001379c3 */ /* 0x000ea20000008800 */
[----:B------:R-:W-:Y:S01]  /*4bc0*/  UMOV UR40, 0x0 ;  /* 0x0000000000287882 */ /* 0x000fe20000000000 */
[----:B------:R-:W-:Y:S01]  /*4bd0*/  UMOV UR41, 0x10150010 ;  /* 0x1015001000297882 */ /* 0x000fe20000000000 */
[----:B------:R-:W-:Y:S01]  /*4be0*/  R2UR UR31, R4 ;  /* 0x00000000041f72ca */ /* 0x000fe200000e0000 */
[----:B------:R-:W-:Y:S01]  /*4bf0*/  IMAD.MOV.U32 R4, RZ, RZ, 0x50 ;  /* 0x00000050ff047424 */ /* 0x000fe200078e00ff */
[----:B------:R-:W-:Y:S01]  /*4c00*/  UMOV UR38, 0x0 ;  /* 0x0000000000267882 */ /* 0x000fe20000000000 */
[----:B------:R-:W-:Y:S01]  /*4c10*/  UMOV UR39, 0x10150010 ;  /* 0x1015001000277882 */ /* 0x000fe20000000000 */
[----:B------:R-:W-:Y:S01]  /*4c20*/  UMOV UR36, 0x0 ;  /* 0x0000000000247882 */ /* 0x000fe20000000000 */
[----:B------:R-:W-:Y:S01]  /*4c30*/  UMOV UR37, 0x10150010 ;  /* 0x1015001000257882 */ /* 0x000fe20000000000 */
[----:B------:R-:W-:Y:S01]  /*4c40*/  R2UR UR27, R4 ;  /* 0x00000000041b72ca */ /* 0x000fe200000e0000 */
[----:B------:R-:W-:Y:S01]  /*4c50*/  HFMA2 R4, -RZ, RZ, 0, 1.52587890625e-05 ;  /* 0x00000100ff047431 */ /* 0x000fe200000001ff */
[----:B------:R-:W-:Y:S01]  /*4c60*/  UMOV UR20, 0x400 ;  /* 0x0000040000147882 */ /* 0x000fe20000000000 */
[----:B------:R-:W-:Y:S01]  /*4c70*/  UMOV UR34, 0x0 ;  /* 0x0000000000227882 */ /* 0x000fe20000000000 */
[----:B------:R-:W-:Y:S01]  /*4c80*/  UMOV UR35, 0x10150010 ;  /* 0x1015001000237882 */ /* 0x000fe20000000000 */
[----:B------:R-:W-:-:S02]  /*4c90*/  UIADD3 UR16, UPT, UPT, UR6, 0x10, URZ ;  /* 0x0000001006107890 */ /* 0x000fc4000fffe0ff */
[----:B------:R-:W-:Y:S02]  /*4ca0*/  UIADD3 UR14, UPT, UPT, UR6, 0x20, URZ ;  /* 0x00000020060e7890 */ /* 0x000fe4000fffe0ff */
[----:B------:R-:W-:Y:S01]  /*4cb0*/  UIADD3 UR12, UPT, UPT, UR6, 0x30, URZ ;  /* 0x00000030060c7890 */ /* 0x000fe2000fffe0ff */
[----:B------:R-:W-:Y:S01]  /*4cc0*/  R2UR UR29, R4 ;  /* 0x00000000041d72ca */ /* 0x000fe200000e0000 */
[----:B------:R-:W-:Y:S01]  /*4cd0*/  IMAD.MOV.U32 R4, RZ, RZ, 0x58 ;  /* 0x00000058ff047424 */ /* 0x000fe200078e00ff */
[----:B------:R-:W-:Y:S02]  /*4ce0*/  UIADD3 UR10, UPT, UPT, UR6, 0x40, URZ ;  /* 0x00000040060a7890 */ /* 0x000fe4000fffe0ff */
[----:B------:R-:W-:Y:S02]  /*4cf0*/  UIADD3 UR8, UPT, UPT, UR6, 0x50, URZ ;  /* 0x0000005006087890 */ /* 0x000fe4000fffe0ff */
[----:B------:R-:W-:Y:S01]  /*4d00*/  R2UR UR25, R4 ;  /* 0x00000000041972ca */ /* 0x000fe200000e0000 */
[----:B------:R-:W-:Y:S01]  /*4d10*/  IMAD.MOV.U32 R4, RZ, RZ, 0x100 ;  /* 0x00000100ff047424 */ /* 0x000fe200078e00ff */
[----:B------:R-:W-:Y:S01]  /*4d20*/  UMOV UR7, 0x4080 ;  /* 0x0000408000077882 */ /* 0x000fe20000000000 */
[----:B------:R-:W-:Y:S01]  /*4d30*/  UMOV UR17, 0x4080 ;  /* 0x0000408000117882 */ /* 0x000fe20000000000 */
[----:B------:R-:W-:Y:S01]  /*4d40*/  UMOV UR15, 0x4080 ;  /* 0x00004080000f7882 */ /* 0x000fe20000000000 */
[----:B------:R-:W-:Y:S01]  /*4d50*/  UMOV UR13, 0x4080 ;  /* 0x00004080000d7882 */ /* 0x000fe20000000000 */
[----:B------:R-:W-:Y:S01]  /*4d60*/  R2UR UR26, R4 ;  /* 0x00000000041a72ca */ /* 0x000fe200000e0000 */
[----:B------:R-:W-:Y:S01]  /*4d70*/  IMAD.MOV.U32 R4, RZ, RZ, 0x60 ;  /* 0x00000060ff047424 */ /* 0x000fe200078e00ff */
[----:B------:R-:W-:Y:S01]  /*4d80*/  UMOV UR11, 0x4080 ;  /* 0x00004080000b7882 */ /* 0x000fe20000000000 */
[----:B------:R-:W-:-:S03]  /*4d90*/  UMOV UR9, 0x4080 ;  /* 0x0000408000097882 */ /* 0x000fc60000000000 */
[----:B------:R-:W-:Y:S02]  /*4da0*/  R2UR UR23, R4 ;  /* 0x00000000041772ca */ /* 0x000fe400000e0000 */
[----:B------:R-:W-:-:S04]  /*4db0*/  MOV R4, 0x100 ;  /* 0x0000010000047802 */ /* 0x000fc80000000f00 */
[----:B------:R-:W-:Y:S01]  /*4dc0*/  R2UR UR24, R4 ;  /* 0x00000000041872ca */ /* 0x000fe200000e0000 */
[----:B------:R-:W-:-:S05]  /*4dd0*/  IMAD.MOV.U32 R4, RZ, RZ, 0x68 ;  /* 0x00000068ff047424 */ /* 0x000fca00078e00ff */
[----:B------:R-:W-:Y:S01]  /*4de0*/  R2UR UR22, R4 ;  /* 0x00000000041672ca */ /* 0x000fe200000e0000 */
[----:B------:R-:W-:-:S05]  /*4df0*/  IMAD.MOV.U32 R4, RZ, RZ, 0x100 ;  /* 0x00000100ff047424 */ /* 0x000fca00078e00ff */
[----:B------:R-:W-:Y:S01]  /*4e00*/  R2UR UR5, R4 ;  /* 0x00000000040572ca */ /* 0x000fe200000e0000 */
[----:B-12---:R-:W-:-:S14]  /*4e10*/  @!P0 BRA `(.L_x_48) ;  /* 0x000000a4000c8947 */ /* 0x006fdc0003800000 */
.L_x_120:
[----:B------:R-:W-:Y:S01]  /*4e20*/  ULEA UR4, UR19, UR20, 0x18 ;  /* 0x0000001413047291 */ /* 0x000fe2000f8ec0ff */
[----:B------:R2:W-:Y:S01]  /*4e30*/  UTCHMMA.2CTA tmem[UR21], gdesc[UR6], tmem[UR32], tmem[UR44], idesc[UR45], UP0 ;  /* 0x00ff2c06150079ea */ /* 0x0005e20008200020 */
[----:B------:R3:W-:Y:S01]  /*4e40*/  UTCHMMA.2CTA tmem[UR30], gdesc[UR16], tmem[UR31], tmem[UR42], idesc[UR43], UPT ;  /* 0x00ff2a101e0079ea */ /* 0x0007e2000ba0001f */
[----:B------:R-:W-:Y:S01]  /*4e50*/  UTCHMMA.2CTA tmem[UR27], gdesc[UR14], tmem[UR29], tmem[UR40], idesc[UR41], UPT ;  /* 0x00ff280e1b0079ea */ /* 0x000fe2000ba0001d */
[----:B------:R-:W-:Y:S01]  /*4e60*/  IMAD.U32 R5, RZ, RZ, UR28 ;  /* 0x0000001cff057e24 */ /* 0x000fe2000f8e00ff */
[----:B------:R4:W-:Y:S01]  /*4e70*/  UTCHMMA.2CTA tmem[UR25], gdesc[UR12], tmem[UR26], tmem[UR38], idesc[UR39], UPT ;  /* 0x00ff260c190079ea */ /* 0x0009e2000ba0001a */
[----:B------:R-:W-:Y:S01]  /*4e80*/  UTCHMMA.2CTA tmem[UR23], gdesc[UR10], tmem[UR24], tmem[UR36], idesc[UR37], UPT ;  /* 0x00ff240a170079ea */ /* 0x000fe2000ba00018 */
[----:B------:R5:W-:Y:S01]  /*4e90*/  UTCHMMA.2CTA tmem[UR22], gdesc[UR8], tmem[UR5], tmem[UR34], idesc[UR35], UPT ;  /* 0x00ff2208160079ea */ /* 0x000be2000ba00005 */
[----:B-1----:R-:W-:Y:S01]  /*4ea0*/  IMAD.MOV.U32 R4, RZ, RZ, 0x70 ;  /* 0x00000070ff047424 */ /* 0x002fe200078e00ff */
[----:B------:R-:W1:Y:S01]  /*4eb0*/  SYNCS.PHASECHK.TRANS64.TRYWAIT P0, [UR4+0x140], R5 ;  /* 0x00014005ff0075a7 */ /* 0x000e620008001104 */
[----:B------:R-:W-:-:S03]  /*4ec0*/  R2UR UR33, R6 ;  /* 0x00000000062172ca */ /* 0x000fc600000e0000 */
[----:B------:R-:W-:Y:S01]  /*4ed0*/  R2UR UR20, R4 ;  /* 0x00000000041472ca */ /* 0x000fe200000e0000 */
[----:B------:R-:W-:-:S05]  /*4ee0*/  IMAD.MOV.U32 R4, RZ, RZ, 0x100 ;  /* 0x00000100ff047424 */ /* 0x000fca00078e00ff */
[----:B--2---:R-:W-:Y:S01]  /*4ef0*/  R2UR UR21, R4 ;  /* 0x00000000041572ca */ /* 0x004fe200000e0000 */
[----:B------:R-:W-:Y:S01]  /*4f00*/  IMAD.MOV.U32 R4, RZ, RZ, 0x78 ;  /* 0x00000078ff047424 */ /* 0x000fe200078e00ff */
[----:B---3--:R-:W-:Y:S01]  /*4f10*/  UMOV UR16, 0x0 ;  /* 0x0000000000107882 */ /* 0x008fe20000000000 */
[----:B------:R-:W-:Y:S01]  /*4f20*/  UMOV UR17, 0x10150010 ;  /* 0x1015001000117882 */ /* 0x000fe20000000000 */
[----:B----4-:R-:W-:Y:S02]  /*4f30*/  UIADD3 UR12, UPT, UPT, UR18, 0xa0, URZ ;  /* 0x000000a0120c7890 */ /* 0x010fe4000fffe0ff */
[----:B------:R-:W-:Y:S01]  /*4f40*/  R2UR UR14, R4 ;  /* 0x00000000040e72ca */ /* 0x000fe200000e0000 */
[----:B------:R-:W-:Y:S01]  /*4f50*/  IMAD.MOV.U32 R4, RZ, RZ, 0x100 ;  /* 0x00000100ff047424 */ /* 0x000fe200078e00ff */
[----:B-----5:R-:W-:Y:S02]  /*4f60*/  UIADD3 UR8, UPT, UPT, UR6, 0x60, URZ ;  /* 0x0000006006087890 */ /* 0x020fe4000fffe0ff */
[----:B------:R-:W-:-:S02]  /*4f70*/  ULOP3.LUT UR13, UR33, 0xffff, URZ, 0xc0, !UPT ;  /* 0x0000ffff210d7892 */ /* 0x000fc4000f8ec0ff */
[----:B------:R-:W-:Y:S01]  /*4f80*/  R2UR UR15, R4 ;  /* 0x00000000040f72ca */ /* 0x000fe200000e0000 */
[----:B------:R-:W-:Y:S02]  /*4f90*/  UIADD3 UR6, UPT, UPT, UR6, 0x70, URZ ;  /* 0x0000007006067890 */ /* 0x000fe4000fffe0ff */
[----:B------:R-:W-:Y:S01]  /*4fa0*/  UIADD3 UR5, UPT, UPT, UR4, 0x150, URZ ;  /* 0x0000015004057890 */ /* 0x000fe2000fffe0ff */
[----:B------:R-:W-:Y:S01]  /*4fb0*/  UMOV UR22, 0x0 ;  /* 0x0000000000167882 */ /* 0x000fe20000000000 */
[----:B------:R-:W-:Y:S01]  /*4fc0*/  UMOV UR23, 0x10150010 ;  /* 0x1015001000177882 */ /* 0x000fe20000000000 */
[----:B------:R-:W-:Y:S01]  /*4fd0*/  UMOV UR18, 0x3 ;  /* 0x0000000300127882 */ /* 0x000fe20000000000 */
[----:B------:R-:W-:Y:S01]  /*4fe0*/  UMOV UR9, 0x4080 ;  /* 0x0000408000097882 */ /* 0x000fe20000000000 */
[----:B------:R-:W-:Y:S01]  /*4ff0*/  UMOV UR7, 0x4080 ;  /* 0x0000408000077882 */ /* 0x000fe20000000000 */
[----:B-1----:R-:W-:Y:S06]  /*5000*/  @!P0 BRA `(.L_x_49) ;  /* 0x000000a000b08947 */ /* 0x002fec0003800000 */
.L_x_122:
[----:B------:R2:W-:Y:S01]  /*5010*/  UTCHMMA.2CTA tmem[UR20], gdesc[UR8], tmem[UR21], tmem[UR22], idesc[UR23], UPT ;  /* 0x00ff1608140079ea */ /* 0x0005e2000ba00015 */
[----:B------:R2:W-:Y:S01]  /*5020*/  UTCHMMA.2CTA tmem[UR14], gdesc[UR6], tmem[UR15], tmem[UR16], idesc[UR17], UPT ;  /* 0x00ff10060e0079ea */ /* 0x0005e2000ba0000f */
[----:B------:R2:W-:Y:S01]  /*5030*/  UTCBAR.2CTA.MULTICAST [UR5], URZ, UR18 ;  /* 0x000000ff050073e9 */ /* 0x0005e20008200812 */
[----:B------:R2:W-:Y:S01]  /*5040*/  UTCBAR.2CTA.MULTICAST [UR12], URZ, UR13 ;  /* 0x000000ff0c0073e9 */ /* 0x0005e2000820080d */
[----:B------:R-:W-:Y:S01]  /*5050*/  NOP ;  /* 0x0000000000007918 */ /* 0x000fe20000000000 */
.L_x_38:
[----:B------:R-:W-:Y:S01]  /*5060*/  ELECT P0, URZ, PT ;  /* 0x0000000000ff782f */ /* 0x000fe20003800000 */
[----:B-1----:R-:W-:Y:S01]  /*5070*/  IMAD.MOV.U32 R4, RZ, RZ, 0x1 ;  /* 0x00000001ff047424 */ /* 0x002fe200078e00ff */
[----:B--2---:R-:W-:Y:S01]  /*5080*/  UMOV UR5, 0x40 ;  /* 0x0000004000057882 */ /* 0x004fe20000000000 */
[----:B------:R-:W-:Y:S01]  /*5090*/  UIADD3 UR7, UPT, UPT, UR4, 0x1a0, URZ ;  /* 0x000001a004077890 */ /* 0x000fe2000fffe0ff */
[----:B------:R-:W-:Y:S01]  /*50a0*/  UVIRTCOUNT.DEALLOC.SMPOOL 0x80 ;  /* 0x000000800000784c */ /* 0x000fe20000000000 */
[----:B------:R-:W-:Y:S02]  /*50b0*/  ULEA UR6, UR19, UR5, 0x18 ;  /* 0x0000000513067291 */ /* 0x000fe4000f8ec0ff */
[----:B------:R-:W-:Y:S01]  /*50c0*/  ULOP3.LUT UR5, UR19, 0x1, URZ, 0x3c, !UPT ;  /* 0x0000000113057892 */ /* 0x000fe2000f8e3cff */
[----:B------:R-:W-:-:S03]  /*50d0*/  UMOV UR9, 0x1 ;  /* 0x0000000100097882 */ /* 0x000fc60000000000 */
[----:B------:R-:W-:Y:S02]  /*50e0*/  UPRMT UR5, UR5, 0x654, UR7 ;  /* 0x0000065405057896 */ /* 0x000fe40008000007 */
[----:B------:R-:W-:Y:S01]  /*50f0*/  @P0 PRMT R5, R4, 0x7610, R5 ;  /* 0x0000761004050816 */ /* 0x000fe20000000005 */
[----:B------:R-:W-:-:S04]  /*5100*/  IMAD.U32 R4, RZ, RZ, UR9 ;  /* 0x00000009ff047e24 */ /* 0x000fc8000f8e00ff */
[----:B------:R1:W-:Y:S01]  /*5110*/  @P0 STS.U8 [UR6], R5 ;  /* 0x00000005ff000988 */ /* 0x0003e20008000006 */
[----:B------:R-:W-:Y:S06]  /*5120*/  BAR.SYNC.DEFER_BLOCKING 0x2, 0x120 ;  /* 0x0084800000007b1d */ /* 0x000fec0000010000 */
[----:B------:R1:W-:Y:S01]  /*5130*/  SYNCS.ARRIVE.TRANS64.RED.ART0 RZ, [UR5], R4 ;  /* 0x00000004ffff79a7 */ /* 0x0003e20008500405 */
[----:B------:R-:W2:Y:S02]  /*5140*/  SYNCS.PHASECHK.TRANS64.TRYWAIT P0, [UR4+0x1a0], RZ ;  /* 0x0001a0ffff0075a7 */ /* 0x000ea40008001104 */
[----:B-12---:R-:W-:Y:S05]  /*5150*/  @!P0 BRA `(.L_x_50) ;  /* 0x000000a000848947 */ /* 0x006fea0003800000 */
.L_x_124:
[----:B------:R-:W-:Y:S01]  /*5160*/  NOP ;  /* 0x0000000000007918 */ /* 0x000fe20000000000 */
[----:B------:R-:W-:Y:S01]  /*5170*/  UMOV UR4, 0x50 ;  /* 0x0000005000047882 */ /* 0x000fe20000000000 */
[----:B------:R-:W-:Y:S01]  /*5180*/  UMOV UR6, 0xffff ;  /* 0x0000ffff00067882 */ /* 0x000fe20000000000 */
[----:B------:R-:W-:Y:S02]  /*5190*/  ULEA UR8, UR19, UR4, 0x18 ;  /* 0x0000000413087291 */ /* 0x000fe4000f8ec0ff */
[----:B------:R-:W-:-:S04]  /*51a0*/  ULOP3.LUT UR4, UR47, 0xffff, URZ, 0xc0, !UPT ;  /* 0x0000ffff2f047892 */ /* 0x000fc8000f8ec0ff */
[----:B------:R-:W-:-:S03]  /*51b0*/  USHF.R.U32.HI UR4, URZ, 0x5, UR4 ;  /* 0x00000005ff047899 */ /* 0x000fc60008011604 */
[----:B-1----:R-:W1:Y:S01]  /*51c0*/  LDS R4, [UR8] ;  /* 0x00000008ff047984 */ /* 0x002e620008000800 */
[----:B------:R-:W-:Y:S02]  /*51d0*/  UIADD3 UR5, UPT, UPT, UR4, 0x10, URZ ;  /* 0x0000001004057890 */ /* 0x000fe4000fffe0ff */
[----:B------:R-:W-:Y:S02]  /*51e0*/  USHF.L.U32 UR6, UR6, UR4, URZ ;  /* 0x0000000406067299 */ /* 0x000fe400080006ff */
[----:B------:R-:W-:-:S04]  /*51f0*/  USHF.L.U32 UR4, UR9, UR5, URZ ;  /* 0x0000000509047299 */ /* 0x000fc800080006ff */
[----:B------:R-:W-:-:S04]  /*5200*/  ULOP3.LUT UR4, UR4, UR6, URZ, 0xfc, !UPT ;  /* 0x0000000604047292 */ /* 0x000fc8000f8efcff */
[----:B------:R-:W-:Y:S01]  /*5210*/  ULOP3.LUT UR6, UR4, 0xffff, URZ, 0xc0, !UPT ;  /* 0x0000ffff04067892 */ /* 0x000fe2000f8ec0ff */
[----:B-1----:R-:W-:-:S13]  /*5220*/  R2UR UR7, R4 ;  /* 0x00000000040772ca */ /* 0x002fda00000e0000 */
[----:B------:R-:W-:-:S04]  /*5230*/  ULOP3.LUT UR5, UR4, 0xffff, UR7, 0x80, !UPT ;  /* 0x0000ffff04057892 */ /* 0x000fc8000f8e8007 */
[----:B------:R-:W-:-:S09]  /*5240*/  UISETP.NE.AND UP0, UPT, UR5, UR6, UPT ;  /* 0x000000060500728c */ /* 0x000fd2000bf05270 */
[----:B------:R-:W-:Y:S05]  /*5250*/  BRA.U UP0, `(.L_x_51) ;  /* 0x00000001004c7547 */ /* 0x000fea000b800000 */
[----:B------:R-:W-:Y:S02]  /*5260*/  USHF.R.U32.HI UR5, URZ, 0x10, UR4 ;  /* 0x00000010ff057899 */ /* 0x000fe40008011604 */
[----:B------:R-:W-:-:S04]  /*5270*/  USHF.R.U32.HI UR6, URZ, 0x10, UR7 ;  /* 0x00000010ff067899 */ /* 0x000fc80008011607 */
[----:B------:R-:W-:-:S04]  /*5280*/  ULOP3.LUT UR6, UR6, UR5, URZ, 0xc0, !UPT ;  /* 0x0000000506067292 */ /* 0x000fc8000f8ec0ff */
[----:B------:R-:W-:-:S09]  /*5290*/  UISETP.NE.AND UP0, UPT, UR6, UR5, UPT ;  /* 0x000000050600728c */ /* 0x000fd2000bf05270 */
[----:B------:R-:W-:Y:S05]  /*52a0*/  BRA.U UP0, `(.L_x_52) ;  /* 0x00000001002c7547 */ /* 0x000fea000b800000 */
[----:B------:R-:W1:Y:S01]  /*52b0*/  S2R R5, SR_LANEID ;  /* 0x0000000000057919 */ /* 0x000e620000000000 */
[----:B------:R-:W-:-:S03]  /*52c0*/  ULOP3.LUT UR5, URZ, UR4, URZ, 0x33, !UPT ;  /* 0x00000004ff057292 */ /* 0x000fc6000f8e33ff */
[----:B------:R-:W-:Y:S02]  /*52d0*/  VOTEU.ANY UR4, UPT, PT ;  /* 0x0000000000047886 */ /* 0x000fe400038e0100 */
[----:B------:R-:W-:Y:S01]  /*52e0*/  UFLO.U32 UR4, UR4 ;  /* 0x00000004000472bd */ /* 0x000fe200080e0000 */
[----:B------:R-:W-:-:S04]  /*52f0*/  IMAD.U32 R4, RZ, RZ, UR5 ;  /* 0x00000005ff047e24 */ /* 0x000fc8000f8e00ff */
[----:B------:R-:W2:Y:S02]  /*5300*/  REDUX UR6, R4 ;  /* 0x00000000040673c4 */ /* 0x000ea40000000000 */
[----:B------:R3:W-:Y:S01]  /*5310*/  UTCATOMSWS.AND URZ, UR5 ;  /* 0x0000000500ff79e3 */ /* 0x0007e20008000000 */
[----:B-1----:R-:W-:Y:S02]  /*5320*/  ISETP.EQ.U32.AND P0, PT, R5, UR4, PT ;  /* 0x0000000405007c0c */ /* 0x002fe4000bf02070 */
[----:B--2---:R-:W-:-:S11]  /*5330*/  MOV R5, UR6 ;  /* 0x0000000600057c02 */ /* 0x004fd60008000f00 */
[----:B------:R3:W-:Y:S01]  /*5340*/  @P0 ATOMS.AND RZ, [UR8], R5 ;  /* 0x00000005ffff098c */ /* 0x0007e2000a800008 */
[----:B------:R-:W-:Y:S05]  /*5350*/  BRA `(.L_x_53) ;  /* 0x0000000000147947 */ /* 0x000fea0003800000 */
.L_x_52:
[----:B------:R-:W-:Y:S02]  /*5360*/  MOV R4, 0x5380 ;  /* 0x0000538000047802 */ /* 0x000fe40000000f00 */
[----:B------:R-:W-:Y:S05]  /*5370*/  CALL.REL.NOINC `($__internal_0_$__cuda_sm10x_tcgen05_guardrail_trap_col_being_dealloced_not_returned_by_alloc) ;  /* 0x000000a400647944 */ /* 0x000fea0003c00000 */
[----:B------:R-:W-:Y:S05]  /*5380*/  BRA `(.L_x_53) ;  /* 0x0000000000087947 */ /* 0x000fea0003800000 */
.L_x_51:
[----:B------:R-:W-:Y:S02]  /*5390*/  MOV R4, 0x53b0 ;  /* 0x000053b000047802 */ /* 0x000fe40000000f00 */
[----:B------:R-:W-:Y:S05]  /*53a0*/  CALL.REL.NOINC `($__internal_2_$__cuda_sm10x_tcgen05_guardrail_trap_unallocated_columns_being_dealloced) ;  /* 0x000000a400707944 */ /* 0x000fea0003c00000 */
.L_x_53:
[----:B------:R-:W-:Y:S01]  /*53b0*/  NOP ;  /* 0x0000000000007918 */ /* 0x000fe20000000000 */
[----:B------:R-:W-:Y:S05]  /*53c0*/  BRA `(.L_x_54) ;  /* 0x0000000000047947 */ /* 0x000fea0003800000 */
.L_x_9:
[----:B------:R-:W-:Y:S01]  /*53d0*/  NOP ;  /* 0x0000000000007918 */ /* 0x000fe20000000000 */
.L_x_54:
[----:B------:R-:W-:-:S13]  /*53e0*/  R2UR UR4, R0 ;  /* 0x00000000000472ca */ /* 0x000fda00000e0000 */
[----:B------:R-:W-:Y:S02]  /*53f0*/  UISETP.NE.AND UP1, UPT, UR4, 0xc, UPT ;  /* 0x0000000c0400788c */ /* 0x000fe4000bf25270 */
[----:B------:R-:W-:-:S07]  /*5400*/  UISETP.NE.AND UP0, UPT, UR4, 0xd, UPT ;  /* 0x0000000d0400788c */ /* 0x000fce000bf05270 */
[----:B------:R-:W-:Y:S05]  /*5410*/  BRA.U UP1, `(.L_x_55) ;  /* 0x00000001012c7547 */ /* 0x000fea000b800000 */
[----:B------:R-:W4:Y:S01]  /*5420*/  S2UR UR4, SR_CgaCtaId ;  /* 0x00000000000479c3 */ /* 0x000f220000008800 */
[----:B------:R-:W-:Y:S01]  /*5430*/  UMOV UR6, 0x400 ;  /* 0x0000040000067882 */ /* 0x000fe20000000000 */
[----:B---3--:R-:W-:Y:S01]  /*5440*/  UMOV UR5, 0x20 ;  /* 0x0000002000057882 */ /* 0x008fe20000000000 */
[----:B------:R-:W-:Y:S01]  /*5450*/  ELECT P0, URZ, PT ;  /* 0x0000000000ff782f */ /* 0x000fe20003800000 */
[----:B----4-:R-:W-:Y:S02]  /*5460*/  ULEA UR6, UR4, UR6, 0x18 ;  /* 0x0000000604067291 */ /* 0x010fe4000f8ec0ff */
[----:B------:R-:W-:-:S04]  /*5470*/  UIADD3 UR4, UPT, UPT, -UR5, 0x100000, URZ ;  /* 0x0010000005047890 */ /* 0x000fc8000fffe1ff */
[----:B------:R-:W-:Y:S02]  /*5480*/  USHF.L.U32 UR5, UR4, 0xb, URZ ;  /* 0x0000000b04057899 */ /* 0x000fe400080006ff */
[----:B------:R-:W-:Y:S01]  /*5490*/  USHF.L.U32 UR4, UR4, 0x1, URZ ;  /* 0x0000000104047899 */ /* 0x000fe200080006ff */
[----:B------:R-:W3:Y:S11]  /*54a0*/  FENCE.VIEW.ASYNC.S ;  /* 0x00000000000073c6 */ /* 0x000ef60000000000 */
[----:B---3--:R4:W5:Y:S02]  /*54b0*/  SYNCS.EXCH.64 URZ, [UR6+0x1a0], UR4 ;  /* 0x0001a00406ff75b2 */ /* 0x0089640008000100 */
[----:B----4-:R-:W-:Y:S01]  /*54c0*/  NOP ;  /* 0x0000000000007918 */ /* 0x010fe20000000000 */
.L_x_55:
[----:B------:R-:W-:Y:S01]  /*54d0*/  NOP ;  /* 0x0000000000007918 */ /* 0x000fe20000000000 */
[----:B------:R-:W-:Y:S05]  /*54e0*/  BRA.U UP0, `(.L_x_56) ;  /* 0x0000000500747547 */ /* 0x000fea000b800000 */
[----:B------:R-:W-:-:S08]  /*54f0*/  NOP ;  /* 0x0000000000007918 */ /* 0x000fd00000000000 */
[----:B------:R-:W4:-:S00]  /*5500*/  USETMAXREG.DEALLOC.CTAPOOL 0x30 ;  /* 0x00000030000079c8 */ /* 0x000f0000080e0500 */
[----:B------:R-:W1:Y:S01]  /*5510*/  S2UR UR14, SR_CTAID.X ;  /* 0x00000000000e79c3 */ /* 0x000e620000002500 */
[----:B------:R-:W1:Y:S01]  /*5520*/  LDCU UR4, c[0x0][0x640] ;  /* 0x0000c800ff0477ac */ /* 0x000e620008000800 */
[----:B------:R-:W2:Y:S01]  /*5530*/  LDCU.U8 UR8, c[0x0][0x644] ;  /* 0x0000c880ff0877ac */ /* 0x000ea20008000000 */
[----:B------:R-:W3:Y:S01]  /*5540*/  LDCU.U8 UR7, c[0x0][0x645] ;  /* 0x0000c8a0ff0777ac */ /* 0x000ee20008000000 */
[----:B------:R-:W5:Y:S01]  /*5550*/  LDCU UR6, c[0x0][0x654] ;  /* 0x0000ca80ff0677ac */ /* 0x000f620008000800 */
[----:B------:R-:W1:Y:S01]  /*5560*/  LDCU.U8 UR13, c[0x0][0x638] ;  /* 0x0000c700ff0d77ac */ /* 0x000e620008000000 */
[----:B------:R-:W1:Y:S02]  /*5570*/  LDCU.U8 UR15, c[0x0][0x650] ;  /* 0x0000ca00ff0f77ac */ /* 0x000e640008000000 */
[----:B-1-3--:R-:W-:Y:S01]  /*5580*/  UIMAD.WIDE.U32 UR4, UR14, UR4, URZ ;  /* 0x000000040e0472a5 */ /* 0x00afe2000f8e00ff */
[----:B------:R-:W1:Y:S03]  /*5590*/  LDCU.U8 UR11, c[0x0][0x639] ;  /* 0x0000c720ff0b77ac */ /* 0x000e660008000000 */
[----:B------:R-:W-:Y:S01]  /*55a0*/  UIADD3 UR4, UPT, UPT, -UR5, UR14, URZ ;  /* 0x0000000e05047290 */ /* 0x000fe2000fffe1ff */
[----:B------:R-:W1:Y:S03]  /*55b0*/  LDCU.U8 UR12, c[0x0][0x651] ;  /* 0x0000ca20ff0c77ac */ /* 0x000e660008000000 */
[----:B--2---:R-:W-:Y:S01]  /*55c0*/  USHF.R.U32.HI UR4, URZ, UR8, UR4 ;  /* 0x00000008ff047299 */ /* 0x004fe20008011604 */
[----:B------:R-:W2:Y:S03]  /*55d0*/  LDCU.64 UR8, c[0x0][0x630] ;  /* 0x0000c600ff0877ac */ /* 0x000ea60008000a00 */
[----:B------:R-:W-:-:S04]  /*55e0*/  UIADD3 UR4, UPT, UPT, UR5, UR4, URZ ;  /* 0x0000000405047290 */ /* 0x000fc8000fffe0ff */
[----:B------:R-:W-:Y:S01]  /*55f0*/  USHF.R.U32.HI UR10, URZ, UR7, UR4 ;  /* 0x00000007ff0a7299 */ /* 0x000fe20008011604 */
[----:B------:R-:W3:Y:S03]  /*5600*/  LDCU UR7, c[0x0][0x63c] ;  /* 0x0000c780ff0777ac */ /* 0x000ee60008000800 */
[----:B-----5:R-:W-:Y:S02]  /*5610*/  UISETP.GE.AND UP0, UPT, UR10, UR6, UPT ;  /* 0x000000060a00728c */ /* 0x020fe4000bf06270 */
[----:B------:R-:W-:Y:S02]  /*5620*/  UIADD3 UR4, UPT, UPT, -UR10, URZ, URZ ;  /* 0x000000ff0a047290 */ /* 0x000fe4000fffe1ff */
[----:B------:R-:W-:Y:S01]  /*5630*/  USEL UR6, UR13, UR15, !UP0 ;  /* 0x0000000f0d067287 */ /* 0x000fe2000c000000 */
[----:B------:R-:W5:Y:S03]  /*5640*/  LDCU.U8 UR15, c[0x0][0x62c] ;  /* 0x0000c580ff0f77ac */ /* 0x000f660008000000 */
[----:B------:R-:W-:-:S03]  /*5650*/  ULOP3.LUT UR6, UR6, 0xff, URZ, 0xc0, !UPT ;  /* 0x000000ff06067892 */ /* 0x000fc6000f8ec0ff */
[----:B--2---:R-:W2:Y:S01]  /*5660*/  @UP0 LDCU UR9, c[0x0][0x64c] ;  /* 0x0000c980ff0907ac */ /* 0x004ea20008000800 */
[----:B---3--:R-:W-:Y:S01]  /*5670*/  UIMAD UR7, UR4, UR7, UR14 ;  /* 0x00000007040772a4 */ /* 0x008fe2000f8e020e */
[----:B------:R-:W3:Y:S03]  /*5680*/  @UP0 LDCU UR8, c[0x0][0x648] ;  /* 0x0000c900ff0807ac */ /* 0x000ee60008000800 */
[----:B--2---:R-:W-:Y:S02]  /*5690*/  UIMAD.WIDE.U32 UR4, UR7, UR9, URZ ;  /* 0x00000009070472a5 */ /* 0x004fe4000f8e00ff */
[----:B-1----:R-:W-:Y:S02]  /*56a0*/  USEL UR9, UR11, UR12, !UP0 ;  /* 0x0000000c0b097287 */ /* 0x002fe4000c000000 */
[----:B------:R-:W-:Y:S01]  /*56b0*/  UIADD3 UR4, UPT, UPT, UR7, -UR5, URZ ;  /* 0x8000000507047290 */ /* 0x000fe2000fffe0ff */
[----:B------:R-:W1:Y:S03]  /*56c0*/  LDCU.64 UR12, c[0x0][0x620] ;  /* 0x0000c400ff0c77ac */ /* 0x000e660008000a00 */
[----:B------:R-:W-:-:S02]  /*56d0*/  USHF.R.U32.HI UR4, URZ, UR6, UR4 ;  /* 0x00000006ff047299 */ /* 0x000fc40008011604 */
[----:B------:R-:W-:Y:S02]  /*56e0*/  ULOP3.LUT UR6, UR9, 0xff, URZ, 0xc0, !UPT ;  /* 0x000000ff09067892 */ /* 0x000fe4000f8ec0ff */
[----:B------:R-:W-:Y:S01]  /*56f0*/  UIADD3 UR4, UPT, UPT, UR5, UR4, URZ ;  /* 0x0000000405047290 */ /* 0x000fe2000fffe0ff */
[----:B------:R-:W2:Y:S03]  /*5700*/  LDCU UR5, c[0x0][0x628] ;  /* 0x0000c500ff0577ac */ /* 0x000ea60008000800 */
[----:B------:R-:W-:Y:S01]  /*5710*/  USHF.R.U32.HI UR9, URZ, UR6, UR4 ;  /* 0x00000006ff097299 */ /* 0x000fe20008011604 */
[----:B------:R-:W4:Y:S03]  /*5720*/  LDCU.U8 UR11, c[0x0][0x62d] ;  /* 0x0000c5a0ff0b77ac */ /* 0x000f260008000000 */
[----:B------:R-:W-:-:S04]  /*5730*/  UIADD3 UR4, UPT, UPT, -UR9, URZ, URZ ;  /* 0x000000ff09047290 */ /* 0x000fc8000fffe1ff */
[----:B---3--:R-:W-:-:S04]  /*5740*/  UIMAD UR4, UR8, UR4, UR7 ;  /* 0x00000004080472a4 */ /* 0x008fc8000f8e0207 */
[----:B-1----:R-:W-:-:S04]  /*5750*/  UIMAD UR6, UR10, UR12, UR4 ;  /* 0x0000000c0a0672a4 */ /* 0x002fc8000f8e0204 */
[----:B--2---:R-:W-:-:S07]  /*5760*/  UIMAD.WIDE.U32 UR4, UR6, UR5, URZ ;  /* 0x00000005060472a5 */ /* 0x004fce000f8e00ff */
[----:B------:R-:W-:Y:S02]  /*5770*/  UMOV UR4, UR5 ;  /* 0x0000000500047c82 */ /* 0x000fe40008000000 */
[----:B------:R-:W-:Y:S02]  /*5780*/  UIADD3 UR12, UPT, UPT, UR6, -UR4, URZ ;  /* 0x80000004060c7290 */ /* 0x000fe4000fffe0ff */
[----:B------:R-:W1:Y:S02]  /*5790*/  LDCU UR5, c[0x0][0x60c] ;  /* 0x0000c180ff0577ac */ /* 0x000e640008000800 */
[----:B-----5:R-:W-:-:S04]  /*57a0*/  USHF.R.U32.HI UR12, URZ, UR15, UR12 ;  /* 0x0000000fff0c7299 */ /* 0x020fc8000801160c */
[----:B------:R-:W-:-:S04]  /*57b0*/  UIADD3 UR12, UPT, UPT, UR4, UR12, URZ ;  /* 0x0000000c040c7290 */ /* 0x000fc8000fffe0ff */
[----:B----4-:R-:W-:-:S04]  /*57c0*/  USHF.R.U32.HI UR12, URZ, UR11, UR12 ;  /* 0x0000000bff0c7299 */ /* 0x010fc8000801160c */
[----:B------:R-:W-:Y:S02]  /*57d0*/  UIADD3 UR11, UPT, UPT, -UR12, URZ, URZ ;  /* 0x000000ff0c0b7290 */ /* 0x000fe4000fffe1ff */
[----:B-1----:R-:W-:Y:S02]  /*57e0*/  UISETP.GE.AND UP0, UPT, UR14, UR5, UPT ;  /* 0x000000050e00728c */ /* 0x002fe4000bf06270 */
[----:B------:R-:W-:-:S07]  /*57f0*/  UIMAD UR11, UR11, UR13, UR6 ;  /* 0x0000000d0b0b72a4 */ /* 0x000fce000f8e0206 */
[----:B------:R-:W-:Y:S05]  /*5800*/  BRA.U UP0, `(.L_x_56) ;  /* 0x0000000100ac7547 */ /* 0x000fea000b800000 */
[----:B------:R-:W1:Y:S01]  /*5810*/  S2UR UR4, SR_CgaCtaId ;  /* 0x00000000000479c3 */ /* 0x000e620000008800 */
[----:B------:R-:W-:Y:S01]  /*5820*/  UMOV UR5, 0x400 ;  /* 0x0000040000057882 */ /* 0x000fe20000000000 */
[----:B------:R-:W2:Y:S01]  /*5830*/  LDCU UR8, c[0x0][0x614] ;  /* 0x0000c280ff0877ac */ /* 0x000ea20008000800 */
[----:B------:R-:W3:Y:S05]  /*5840*/  LDCU.64 UR6, c[0x0][0x348] ;  /* 0x00006900ff0677ac */ /* 0x000eea0008000a00 */
[----:B------:R-:W4:Y:S01]  /*5850*/  S2UR UR10, SR_CTAID.X ;  /* 0x00000000000a79c3 */ /* 0x000f220000002500 */
[----:B------:R-:W-:Y:S01]  /*5860*/  UMOV UR15, 0x10 ;  /* 0x00000010000f7882 */ /* 0x000fe20000000000 */
[----:B------:R-:W-:Y:S01]  /*5870*/  UMOV UR16, 0x20 ;  /* 0x0000002000107882 */ /* 0x000fe20000000000 */
[----:B-1----:R-:W-:-:S02]  /*5880*/  ULEA UR4, UR4, UR5, 0x18 ;  /* 0x0000000504047291 */ /* 0x002fc4000f8ec0ff */
[----:B------:R-:W-:Y:S02]  /*5890*/  ULOP3.LUT UR5, URZ, UR9, URZ, 0x33, !UPT ;  /* 0x00000009ff057292 */ /* 0x000fe4000f8e33ff */
[----:B---3--:R-:W-:Y:S02]  /*58a0*/  UIADD3 UR6, UP0, UPT, UR6, 0x200, URZ ;  /* 0x0000020006067890 */ /* 0x008fe4000ff1e0ff */
[----:B--2---:R-:W-:Y:S02]  /*58b0*/  UIADD3 UR5, UPT, UPT, UR5, UR8, URZ ;  /* 0x0000000805057290 */ /* 0x004fe4000fffe0ff */
[----:B----4-:R-:W-:Y:S01]  /*58c0*/  ULOP3.LUT UR10, UR10, 0x1, URZ, 0xc0, !UPT ;  /* 0x000000010a0a7892 */ /* 0x010fe2000f8ec0ff */
[----:B------:R-:W1:Y:S01]  /*58d0*/  SYNCS.PHASECHK.TRANS64.TRYWAIT P0, [UR4+0x170], RZ ;  /* 0x000170ffff0075a7 */ /* 0x000e620008001104 */
[----:B------:R-:W-:Y:S02]  /*58e0*/  UIADD3 UR8, UPT, UPT, UR4, 0x800, URZ ;  /* 0x0000080004087890 */ /* 0x000fe4000fffe0ff */
[----:B------:R-:W-:-:S02]  /*58f0*/  ULEA UR10, UR5, UR10, 0x1 ;  /* 0x0000000a050a7291 */ /* 0x000fc4000f8e08ff */
[----:B------:R-:W-:Y:S02]  /*5900*/  UIADD3.X UR7, UPT, UPT, URZ, UR7, URZ, UP0, !UPT ;  /* 0x00000007ff077290 */ /* 0x000fe400087fe4ff */
[----:B------:R-:W-:Y:S02]  /*5910*/  UIADD3 UR5, UPT, UPT, UR4, 0x1800, URZ ;  /* 0x0000180004057890 */ /* 0x000fe4000fffe0ff */
[----:B------:R-:W-:Y:S02]  /*5920*/  UIADD3 UR14, UPT, UPT, UR4, 0x2800, URZ ;  /* 0x00002800040e7890 */ /* 0x000fe4000fffe0ff */
[----:B------:R-:W-:Y:S02]  /*5930*/  UIADD3 UR13, UPT, UPT, UR4, 0x3800, URZ ;  /* 0x00003800040d7890 */ /* 0x000fe4000fffe0ff */
[----:B------:R-:W-:Y:S01]  /*5940*/  USHF.L.U32 UR10, UR10, 0x7, URZ ;  /* 0x000000070a0a7899 */ /* 0x000fe200080006ff */
[----:B------:R-:W-:Y:S01]  /*5950*/  UMOV UR9, URZ ;  /* 0x000000ff00097c82 */ /* 0x000fe20008000000 */
[----:B-1----:R-:W-:Y:S10]  /*5960*/  @!P0 BRA `(.L_x_57) ;  /* 0x0000009800988947 */ /* 0x002ff40003800000 */
.L_x_126:
[----:B------:R2:W-:Y:S01]  /*5970*/  UTMASTG.4D [UR8], [UR6], desc[URZ] ;  /* 0x0000ff08060073b5 */ /* 0x0005e20008019000 */
[----:B-1----:R-:W-:Y:S01]  /*5980*/  HFMA2 R4, -RZ, RZ, 0, 5.9604644775390625e-08 ;  /* 0x00000001ff047431 */ /* 0x002fe200000001ff */
[----:B--2---:R-:W-:Y:S01]  /*5990*/  UMOV UR8, UR5 ;  /* 0x0000000500087c82 */ /* 0x004fe20008000000 */
[----:B------:R-:W-:Y:S01]  /*59a0*/  UMOV UR9, UR15 ;  /* 0x0000000f00097c82 */ /* 0x000fe20008000000 */
[----:B------:R-:W-:Y:S01]  /*59b0*/  UIADD3 UR5, UPT, UPT, UR4, 0x4800, URZ ;  /* 0x0000480004057890 */ /* 0x000fe2000fffe0ff */
[----:B------:R1:W-:Y:S02]  /*59c0*/  UTMASTG.4D [UR8], [UR6], desc[URZ] ;  /* 0x0000ff08060073b5 */ /* 0x0003e40008019000 */
[----:B-1----:R-:W-:Y:S01]  /*59d0*/  UMOV UR8, UR14 ;  /* 0x0000000e00087c82 */ /* 0x002fe20008000000 */
[----:B------:R-:W-:Y:S01]  /*59e0*/  UMOV UR9, UR16 ;  /* 0x0000001000097c82 */ /* 0x000fe20008000000 */
[----:B------:R-:W-:Y:S01]  /*59f0*/  UMOV UR14, 0x30 ;  /* 0x00000030000e7882 */ /* 0x000fe20000000000 */
[----:B------:R1:W-:Y:S02]  /*5a00*/  UTMASTG.4D [UR8], [UR6], desc[URZ] ;  /* 0x0000ff08060073b5 */ /* 0x0003e40008019000 */
[----:B-1----:R-:W-:Y:S01]  /*5a10*/  UMOV UR8, UR13 ;  /* 0x0000000d00087c82 */ /* 0x002fe20008000000 */
[----:B------:R-:W-:Y:S01]  /*5a20*/  UMOV UR9, UR14 ;  /* 0x0000000e00097c82 */ /* 0x000fe20008000000 */
[----:B------:R-:W-:Y:S01]  /*5a30*/  UMOV UR13, 0x40 ;  /* 0x00000040000d7882 */ /* 0x000fe20000000000 */
[----:B------:R1:W-:Y:S02]  /*5a40*/  UTMASTG.4D [UR8], [UR6], desc[URZ] ;  /* 0x0000ff08060073b5 */ /* 0x0003e40008019000 */
[----:B-1----:R-:W-:Y:S01]  /*5a50*/  UMOV UR8, UR5 ;  /* 0x0000000500087c82 */ /* 0x002fe20008000000 */
[----:B------:R-:W-:-:S02]  /*5a60*/  UMOV UR9, UR13 ;  /* 0x0000000d00097c82 */ /* 0x000fc40008000000 */
[----:B------:R4:W-:Y:S01]  /*5a70*/  UTMASTG.4D [UR8], [UR6], desc[URZ] ;  /* 0x0000ff08060073b5 */ /* 0x0009e20008019000 */
[----:B------:R0:W-:Y:S01]  /*5a80*/  UTMACMDFLUSH ;  /* 0x00000000000079b7 */ /* 0x0001e20000000000 */
[----:B------:R-:W-:-:S04]  /*5a90*/  DEPBAR.LE SB0, 0x0 ;  /* 0x000080000000791a */ /* 0x000fc80000000000 */
[----:B------:R4:W-:Y:S01]  /*5aa0*/  SYNCS.ARRIVE.TRANS64.ART0 RZ, [UR4+0x178], R4 ;  /* 0x00017804ffff79a7 */ /* 0x0009e20008500004 */
[----:B------:R-:W-:Y:S01]  /*5ab0*/  NOP ;  /* 0x0000000000007918 */ /* 0x000fe20000000000 */
.L_x_56:
[----:B------:R-:W-:-:S13]  /*5ac0*/  R2UR UR4, R0 ;  /* 0x00000000000472ca */ /* 0x000fda00000e0000 */
[----:B------:R-:W-:-:S09]  /*5ad0*/  UISETP.GT.AND UP0, UPT, UR4, 0x3, UPT ;  /* 0x000000030400788c */ /* 0x000fd2000bf04270 */
[----:B------:R-:W-:Y:S05]  /*5ae0*/  BRA.U UP0, `(.L_x_58) ;  /* 0x0000007500b47547 */ /* 0x000fea000b800000 */
[----:B------:R-:W-:Y:S01]  /*5af0*/  NOP ;  /* 0x0000000000007918 */ /* 0x000fe20000000000 */
.L_x_59:
[----:B------:R-:W-:-:S08]  /*5b00*/  NOP ;  /* 0x0000000000007918 */ /* 0x000fd00000000000 */
[----:B------:R-:W1:Y:S02]  /*5b10*/  USETMAXREG.TRY_ALLOC.CTAPOOL UP0, 0xc8 ;  /* 0x000000c8000079c8 */ /* 0x000e640008000600 */
[----:B-1----:R-:W-:Y:S05]  /*5b20*/  BRA.U !UP0, `(.L_x_59) ;  /* 0xfffffffd08f47547 */ /* 0x002fea000b83ffff */
[----:B---3--:R-:W1:Y:S01]  /*5b30*/  S2UR UR5, SR_CTAID.X ;  /* 0x00000000000579c3 */ /* 0x008e620000002500 */
[----:B------:R-:W1:Y:S01]  /*5b40*/  LDCU UR4, c[0x0][0x60c] ;  /* 0x0000c180ff0477ac */ /* 0x000e620008000800 */
[----:B----4-:R-:W-:Y:S01]  /*5b50*/  UMOV UR10, 0x1 ;  /* 0x00000001000a7882 */ /* 0x010fe20000000000 */
[----:B-1----:R-:W-:-:S05]  /*5b60*/  UISETP.GE.AND UP0, UPT, UR5, UR4, UPT ;  /* 0x000000040500728c */ /* 0x002fca000bf06270 */
[----:B-----5:R-:W-:Y:S06]  /*5b70*/  BAR.SYNC.DEFER_BLOCKING 0x2, 0x120 ;  /* 0x0084800000007b1d */ /* 0x020fec0000010000 */
[----:B------:R-:W-:Y:S05]  /*5b80*/  BRA.U UP0, `(.L_x_60) ;  /* 0x0000007500687547 */ /* 0x000fea000b800000 */
[----:B------:R-:W1:Y:S01]  /*5b90*/  S2UR UR4, SR_CgaCtaId ;  /* 0x00000000000479c3 */ /* 0x000e620000008800 */
[----:B------:R-:W-:Y:S01]  /*5ba0*/  UMOV UR8, 0x400 ;  /* 0x0000040000087882 */ /* 0x000fe20000000000 */
[----:B--2---:R-:W-:Y:S01]  /*5bb0*/  HFMA2 R4, -RZ, RZ, -0.0 , 0 ;  /* 0x80000000ff047431 */ /* 0x004fe200000001ff */
[----:B------:R-:W2:Y:S01]  /*5bc0*/  LDCU.U8 UR10, c[0x0][0x644] ;  /* 0x0000c880ff0a77ac */ /* 0x000ea20008000000 */
[----:B------:R-:W3:Y:S04]  /*5bd0*/  LDCU.U8 UR6, c[0x0][0x645] ;  /* 0x0000c8a0ff0677ac */ /* 0x000ee80008000000 */
[----:B------:R-:W4:Y:S01]  /*5be0*/  S2UR UR9, SR_CTAID.X ;  /* 0x00000000000979c3 */ /* 0x000f220000002500 */
[----:B------:R-:W5:Y:S01]  /*5bf0*/  LDCU UR7, c[0x0][0x654] ;  /* 0x0000ca80ff0777ac */ /* 0x000f620008000800 */
[----:B------:R-:W2:Y:S01]  /*5c00*/  LDCU UR16, c[0x0][0x38c] ;  /* 0x00007180ff1077ac */ /* 0x000ea20008000800 */
[----:B------:R-:W2:Y:S01]  /*5c10*/  LDCU UR15, c[0x0][0x380] ;  /* 0x00007000ff0f77ac */ /* 0x000ea20008000800 */
[----:B-1----:R-:W-:Y:S01]  /*5c20*/  ULEA UR8, UR4, UR8, 0x18 ;  /* 0x0000000804087291 */ /* 0x002fe2000f8ec0ff */
[----:B------:R-:W4:Y:S08]  /*5c30*/  LDCU UR4, c[0x0][0x640] ;  /* 0x0000c800ff0477ac */ /* 0x000f300008000800 */
[----:B------:R-:W1:Y:S01]  /*5c40*/  SYNCS.PHASECHK.TRANS64.TRYWAIT P0, [UR8+0x168], R4 ;  /* 0x00016804ff0075a7 */ /* 0x000e620008001108 */
[----:B----4-:R-:W-:-:S04]  /*5c50*/  UIMAD.WIDE.U32 UR4, UR9, UR4, URZ ;  /* 0x00000004090472a5 */ /* 0x010fc8000f8e00ff */
[----:B------:R-:W-:-:S04]  /*5c60*/  UIADD3 UR4, UPT, UPT, -UR5, UR9, URZ ;  /* 0x0000000905047290 */ /* 0x000fc8000fffe1ff */
[----:B--2---:R-:W-:-:S04]  /*5c70*/  USHF.R.U32.HI UR4, URZ, UR10, UR4 ;  /* 0x0000000aff047299 */ /* 0x004fc80008011604 */
[----:B------:R-:W-:Y:S01]  /*5c80*/  UIADD3 UR4, UPT, UPT, UR5, UR4, URZ ;  /* 0x0000000405047290 */ /* 0x000fe2000fffe0ff */
[----:B------:R-:W2:Y:S03]  /*5c90*/  LDCU UR5, c[0x0][0x634] ;  /* 0x0000c680ff0577ac */ /* 0x000ea60008000800 */
[----:B---3--:R-:W-:Y:S01]  /*5ca0*/  USHF.R.U32.HI UR4, URZ, UR6, UR4 ;  /* 0x00000006ff047299 */ /* 0x008fe20008011604 */
[----:B------:R-:W3:Y:S03]  /*5cb0*/  LDCU UR6, c[0x0][0x63c] ;  /* 0x0000c780ff0677ac */ /* 0x000ee60008000800 */
[----:B-----5:R-:W-:Y:S02]  /*5cc0*/  UISETP.GE.AND UP0, UPT, UR4, UR7, UPT ;  /* 0x000000070400728c */ /* 0x020fe4000bf06270 */
[----:B------:R-:W-:-:S09]  /*5cd0*/  UIADD3 UR4, UPT, UPT, -UR4, URZ, URZ ;  /* 0x000000ff04047290 */ /* 0x000fd2000fffe1ff */
[----:B--2---:R-:W2:Y:S01]  /*5ce0*/  @UP0 LDCU UR5, c[0x0][0x64c] ;  /* 0x0000c980ff0507ac */ /* 0x004ea20008000800 */
[----:B---3--:R-:W-:Y:S01]  /*5cf0*/  UIMAD UR6, UR4, UR6, UR9 ;  /* 0x00000006040672a4 */ /* 0x008fe2000f8e0209 */
[----:B-12---:R-:W-:Y:S11]  /*5d00*/  @!P0 BRA `(.L_x_61) ;  /* 0x0000009400c88947 */ /* 0x006ff60003800000 */
.L_x_128:
[----:B------:R-:W2:Y:S01]  /*5d10*/  LDCU.U8 UR7, c[0x0][0x650] ;  /* 0x0000ca00ff0777ac */ /* 0x000ea20008000000 */
[----:B------:R-:W3:Y:S01]  /*5d20*/  SYNCS.PHASECHK.TRANS64.TRYWAIT P0, [UR8+0x130], RZ ;  /* 0x000130ffff0075a7 */ /* 0x000ee20008001108 */
[C---:B------:R-:W-:Y:S01]  /*5d30*/  IMAD.U32 R84, R3.reuse, 0x10000, RZ ;  /* 0x0001000003547824 */ /* 0x040fe200078e00ff */
[----:B-1----:R-:W-:Y:S01]  /*5d40*/  LOP3.LUT R4, R3, 0x7f, RZ, 0xc0, !PT ;  /* 0x0000007f03047812 */ /* 0x002fe200078ec0ff */
[----:B------:R-:W2:Y:S01]  /*5d50*/  LDCU.U8 UR4, c[0x0][0x638] ;  /* 0x0000c700ff0477ac */ /* 0x000ea20008000000 */
[----:B------:R-:W-:Y:S02]  /*5d60*/  MOV R37, UR15 ;  /* 0x0000000f00257c02 */ /* 0x000fe40008000f00 */
[----:B------:R-:W-:Y:S01]  /*5d70*/  LOP3.LUT R84, R84, 0x600000, RZ, 0xc0, !PT ;  /* 0x0060000054547812 */ /* 0x000fe200078ec0ff */
[----:B------:R-:W1:Y:S01]  /*5d80*/  LDCU.U8 UR9, c[0x0][0x639] ;  /* 0x0000c720ff0977ac */ /* 0x000e620008000000 */
[----:B------:R-:W1:Y:S01]  /*5d90*/  LDCU.U8 UR10, c[0x0][0x651] ;  /* 0x0000ca20ff0a77ac */ /* 0x000e620008000000 */
[----:B------:R-:W4:Y:S01]  /*5da0*/  LDCU UR14, c[0x0][0x614] ;  /* 0x0000c280ff0e77ac */ /* 0x000f220008000800 */
[----:B------:R-:W5:Y:S01]  /*5db0*/  S2UR UR17, SR_CTAID.X ;  /* 0x00000000001179c3 */ /* 0x000f620000002500 */
[----:B------:R-:W-:Y:S01]  /*5dc0*/  UMOV UR18, 0x0 ;  /* 0x0000000000127882 */ /* 0x000fe20000000000 */
[----:B------:R-:W-:Y:S01]  /*5dd0*/  UMOV UR19, 0x1 ;  /* 0x0000000100137882 */ /* 0x000fe20000000000 */
[----:B--2---:R-:W-:-:S02]  /*5de0*/  USEL UR7, UR4, UR7, !UP0 ;  /* 0x0000000704077287 */ /* 0x004fc4000c000000 */
[----:B------:R-:W-:Y:S02]  /*5df0*/  UIMAD.WIDE.U32 UR4, UR6, UR5, URZ ;  /* 0x00000005060472a5 */ /* 0x000fe4000f8e00ff */
[----:B------:R-:W-:Y:S02]  /*5e00*/  ULOP3.LUT UR7, UR7, 0xff, URZ, 0xc0, !UPT ;  /* 0x000000ff07077892 */ /* 0x000fe4000f8ec0ff */
[----:B------:R-:W-:Y:S02]  /*5e10*/  UIADD3 UR4, UPT, UPT, UR6, -UR5, URZ ;  /* 0x8000000506047290 */ /* 0x000fe4000fffe0ff */
[----:B-1----:R-:W-:Y:S02]  /*5e20*/  USEL UR6, UR9, UR10, !UP0 ;  /* 0x0000000a09067287 */ /* 0x002fe4000c000000 */
[----:B------:R-:W-:Y:S02]  /*5e30*/  USHF.R.U32.HI UR4, URZ, UR7, UR4 ;  /* 0x00000007ff047299 */ /* 0x000fe40008011604 */
[----:B------:R-:W-:-:S02]  /*5e40*/  ULOP3.LUT UR6, UR6, 0xff, URZ, 0xc0, !UPT ;  /* 0x000000ff06067892 */ /* 0x000fc4000f8ec0ff */
[----:B------:R-:W-:Y:S02]  /*5e50*/  UIADD3 UR4, UPT, UPT, UR5, UR4, URZ ;  /* 0x0000000405047290 */ /* 0x000fe4000fffe0ff */
[----:B------:R-:W-:Y:S02]  /*5e60*/  UIADD3 UR7, UPT, UPT, UR16, -UR15, URZ ;  /* 0x8000000f10077290 */ /* 0x000fe4000fffe0ff */
[----:B------:R-:W-:Y:S02]  /*5e70*/  USHF.R.U32.HI UR11, URZ, UR6, UR4 ;  /* 0x00000006ff0b7299 */ /* 0x000fe40008011604 */
[----:B------:R-:W-:Y:S02]  /*5e80*/  UIADD3 UR9, UPT, UPT, UR16, -0x1, URZ ;  /* 0xffffffff10097890 */ /* 0x000fe4000fffe0ff */
[----:B----4-:R-:W-:Y:S02]  /*5e90*/  UIADD3 UR4, UPT, UPT, -UR11, UR14, URZ ;  /* 0x0000000e0b047290 */ /* 0x010fe4000fffe1ff */
[----:B------:R-:W-:-:S02]  /*5ea0*/  UIADD3 UR5, UPT, UPT, -UR16, URZ, URZ ;  /* 0x000000ff10057290 */ /* 0x000fc4000fffe1ff */
[----:B------:R-:W-:Y:S02]  /*5eb0*/  ULEA UR10, UR4, UR7, 0x7 ;  /* 0x00000007040a7291 */ /* 0x000fe4000f8e38ff */
[----:B------:R-:W-:Y:S02]  /*5ec0*/  USHF.R.S32.HI UR4, URZ, 0x1f, UR9 ;  /* 0x0000001fff047899 */ /* 0x000fe40008011409 */
[----:B------:R-:W-:Y:S02]  /*5ed0*/  USHF.R.S32.HI UR5, URZ, 0x1f, UR5 ;  /* 0x0000001fff057899 */ /* 0x000fe40008011405 */
[----:B------:R-:W-:Y:S02]  /*5ee0*/  UIADD3 UR6, UPT, UPT, -UR10, URZ, URZ ;  /* 0x000000ff0a067290 */ /* 0x000fe4000fffe1ff */
[----:B------:R-:W-:Y:S02]  /*5ef0*/  ULEA.HI UR9, UR4, UR9, URZ, 0x7 ;  /* 0x0000000904097291 */ /* 0x000fe4000f8f38ff */
[----:B------:R-:W-:-:S02]  /*5f00*/  ULEA.HI UR7, UR5, -UR16, URZ, 0x7 ;  /* 0x8000001005077291 */ /* 0x000fc4000f8f38ff */
[----:B------:R-:W-:Y:S02]  /*5f10*/  USHF.R.S32.HI UR4, URZ, 0x1f, UR6 ;  /* 0x0000001fff047899 */ /* 0x000fe40008011406 */
[----:B------:R-:W-:Y:S02]  /*5f20*/  UIADD3 UR5, UPT, UPT, UR10, -0x1, URZ ;  /* 0xffffffff0a057890 */ /* 0x000fe4000fffe0ff */
[----:B------:R-:W-:Y:S02]  /*5f30*/  UISETP.GT.AND UP0, UPT, UR16, URZ, UPT ;  /* 0x000000ff1000728c */ /* 0x000fe4000bf04270 */
[----:B------:R-:W-:Y:S02]  /*5f40*/  ULEA.HI UR4, UR4, -UR10, URZ, 0x7 ;  /* 0x8000000a04047291 */ /* 0x000fe4000f8f38ff */
[----:B------:R-:W-:Y:S02]  /*5f50*/  USHF.R.S32.HI UR6, URZ, 0x1f, UR5 ;  /* 0x0000001fff067899 */ /* 0x000fe40008011405 */
[----:B------:R-:W-:-:S02]  /*5f60*/  USHF.R.S32.HI UR4, URZ, 0x7, UR4 ;  /* 0x00000007ff047899 */ /* 0x000fc40008011404 */
[----:B------:R-:W-:Y:S02]  /*5f70*/  USHF.R.S32.HI UR7, URZ, 0x7, UR7 ;  /* 0x00000007ff077899 */ /* 0x000fe40008011407 */
[----:B------:R-:W-:Y:S02]  /*5f80*/  UISETP.GT.AND UP1, UPT, UR10, URZ, UPT ;  /* 0x000000ff0a00728c */ /* 0x000fe4000bf24270 */
[----:B------:R-:W-:Y:S02]  /*5f90*/  ULEA.HI UR5, UR6, UR5, URZ, 0x7 ;  /* 0x0000000506057291 */ /* 0x000fe4000f8f38ff */
[----:B------:R-:W-:Y:S02]  /*5fa0*/  UIADD3 UR6, UPT, UPT, -UR4, URZ, URZ ;  /* 0x000000ff04067290 */ /* 0x000fe4000fffe1ff */
[----:B------:R-:W-:Y:S02]  /*5fb0*/  @UP0 UIMAD.WIDE UR12, UR9, 0x2000000, UR18 ;  /* 0x02000000090c08a5 */ /* 0x000fe4000f8e0212 */
[----:B------:R-:W-:-:S02]  /*5fc0*/  ULEA.HI.SX32 UR5, UR5, 0x1, 0x19 ;  /* 0x0000000105057891 */ /* 0x000fc4000f8fcaff */
[----:B------:R-:W-:-:S05]  /*5fd0*/  UIADD3 UR4, UPT, UPT, -UR7, URZ, URZ ;  /* 0x000000ff07047290 */ /* 0x000fca000fffe1ff */
[----:B------:R-:W-:Y:S01]  /*5fe0*/  @!UP1 UMOV UR5, UR6 ;  /* 0x0000000600059c82 */ /* 0x000fe20008000000 */
[----:B------:R-:W-:Y:S01]  /*5ff0*/  R2UR UR6, R84 ;  /* 0x00000000540672ca */ /* 0x000fe200000e0000 */
[----:B------:R-:W-:Y:S02]  /*6000*/  @UP0 UMOV UR4, UR13 ;  /* 0x0000000d00040c82 */ /* 0x000fe40008000000 */
[----:B------:R-:W-:-:S04]  /*6010*/  UISETP.LT.AND UP0, UPT, UR5, UR4, UPT ;  /* 0x000000040500728c */ /* 0x000fc8000bf01270 */
[----:B------:R-:W-:Y:S02]  /*6020*/  USEL UR12, UR5, UR4, UP0 ;  /* 0x00000004050c7287 */ /* 0x000fe40008000000 */
[----:B-----5:R-:W-:Y:S02]  /*6030*/  USHF.L.U32 UR5, UR17, 0x7, URZ ;  /* 0x0000000711057899 */ /* 0x020fe400080006ff */
[----:B------:R-:W-:Y:S02]  /*6040*/  UIADD3 UR18, UPT, UPT, UR12, -0x1, URZ ;  /* 0xffffffff0c127890 */ /* 0x000fe4000fffe0ff */
[----:B------:R-:W-:Y:S02]  /*6050*/  ULOP3.LUT UR4, URZ, UR11, URZ, 0x33, !UPT ;  /* 0x0000000bff047292 */ /* 0x000fe4000f8e33ff */
[----:B------:R-:W-:Y:S01]  /*6060*/  UISETP.LT.AND UP0, UPT, URZ, UR18, UPT ;  /* 0x00000012ff00728c */ /* 0x000fe2000bf01270 */
[----:B------:R-:W-:Y:S01]  /*6070*/  IMAD.U32 R5, RZ, RZ, UR5 ;  /* 0x00000005ff057e24 */ /* 0x000fe2000f8e00ff */
[----:B------:R-:W-:-:S02]  /*6080*/  UIADD3 UR4, UPT, UPT, UR4, UR14, URZ ;  /* 0x0000000e04047290 */ /* 0x000fc4000fffe0ff */
[----:B------:R-:W-:Y:S02]  /*6090*/  USEL UR5, URZ, UR18, !UP0 ;  /* 0x00000012ff057287 */ /* 0x000fe4000c000000 */
[----:B------:R-:W-:Y:S02]  /*60a0*/  LOP3.LUT R5, R4, 0x80, R5, 0xf8, !PT ;  /* 0x0000008004057812 */ /* 0x000fe400078ef805 */
[----:B------:R-:W-:Y:S01]  /*60b0*/  MOV R154, UR4 ;  /* 0x00000004009a7c02 */ /* 0x000fe20008000f00 */
[----:B------:R-:W-:-:S04]  /*60c0*/  UIMAD UR4, UR5, -0x80, UR16 ;  /* 0xffffff80050478a4 */ /* 0x000fc8000f8e0210 */
[----:B------:R-:W-:Y:S01]  /*60d0*/  IMAD R154, R154, 0x100, R5 ;  /* 0x000001009a9a7824 */ /* 0x000fe200078e0205 */
[----:B---3--:R-:W-:Y:S07]  /*60e0*/  @!P0 BRA `(.L_x_62) ;  /* 0x0000009000f08947 */ /* 0x008fee0003800000 */
.L_x_130:
[----:B------:R-:W-:Y:S01]  /*60f0*/  IMAD.U32 R36, RZ, RZ, UR4 ;  /* 0x00000004ff247e24 */ /* 0x000fe2000f8e00ff */
[----:B------:R-:W-:Y:S01]  /*6100*/  IADD3 R37, PT, PT, -R37, UR4, R154 ;  /* 0x0000000425257c10 */ /* 0x000fe2000fffe19a */
[----:B-1----:R-:W1:Y:S01]  /*6110*/  LDTM.x32 R4, tmem[UR6] ;  /* 0x00000006000479ee */ /* 0x002e6200082c0000 */
[----:B------:R-:W-:Y:S01]  /*6120*/  IMAD.MOV.U32 R140, RZ, RZ, -0x1 ;  /* 0xffffffffff8c7424 */ /* 0x000fe200078e00ff */
[C---:B------:R-:W-:Y:S02]  /*6130*/  LOP3.LUT R85, R84.reuse, 0x20, RZ, 0xfc, !PT ;  /* 0x0000002054557812 */ /* 0x040fe400078efcff */
[----:B------:R-:W-:Y:S02]  /*6140*/  VIADDMNMX R36, R37, 0x1, R36, PT ;  /* 0x0000000125247846 */ /* 0x000fe40003800124 */
[----:B------:R-:W-:Y:S02]  /*6150*/  R2UR UR4, R85 ;  /* 0x00000000550472ca */ /* 0x000fe400000e0000 */
[C---:B------:R-:W-:Y:S01]  /*6160*/  LOP3.LUT R86, R84.reuse, 0x40, RZ, 0xfc, !PT ;  /* 0x0000004054567812 */ /* 0x040fe200078efcff */
[----:B------:R-:W-:Y:S01]  /*6170*/  IMAD.MOV R136, RZ, RZ, -R36 ;  /* 0x000000ffff887224 */ /* 0x000fe200078e0a24 */
[----:B------:R-:W-:-:S02]  /*6180*/  LOP3.LUT R87, R84, 0x60, RZ, 0xfc, !PT ;  /* 0x0000006054577812 */ /* 0x000fc400078efcff */
[----:B------:R-:W-:Y:S02]  /*6190*/  R2UR UR7, R0 ;  /* 0x00000000000772ca */ /* 0x000fe400000e0000 */
[C---:B------:R-:W-:Y:S02]  /*61a0*/  VIADDMNMX R37, R136.reuse, 0x20, RZ, !PT ;  /* 0x0000002088257846 */ /* 0x040fe400078001ff */
[----:B------:R-:W-:Y:S02]  /*61b0*/  VIADDMNMX R141, R136, 0x60, RZ, !PT ;  /* 0x00000060888d7846 */ /* 0x000fe400078001ff */
[----:B------:R-:W-:Y:S01]  /*61c0*/  SHF.R.U32.HI R36, RZ, R37, R140 ;  /* 0x00000025ff247219 */ /* 0x000fe2000001168c */
[----:B------:R-:W2:Y:S01]  /*61d0*/  LDTM.x32 R52, tmem[UR4] ;  /* 0x00000004003479ee */ /* 0x000ea200082c0000 */
[----:B------:R-:W-:Y:S02]  /*61e0*/  R2UR UR4, R86 ;  /* 0x00000000560472ca */ /* 0x000fe400000e0000 */
[----:B------:R-:W-:-:S02]  /*61f0*/  R2P PR, R36, 0x7e ;  /* 0x0000007e24007804 */ /* 0x000fc40000000000 */
[----:B------:R-:W-:Y:S01]  /*6200*/  SHF.R.U32.HI R141, RZ, R141, R140 ;  /* 0x0000008dff8d7219 */ /* 0x000fe2000001168c */
[----:B------:R-:W-:Y:S01]  /*6210*/  USHF.R.S32.HI UR5, URZ, 0x1f, UR7 ;  /* 0x0000001fff057899 */ /* 0x000fe20008011407 */
[----:B------:R-:W-:Y:S02]  /*6220*/  VIADDMNMX R143, R136, 0x80, RZ, !PT ;  /* 0x00000080888f7846 */ /* 0x000fe400078001ff */
[----:B-1----:R-:W-:Y:S01]  /*6230*/  SEL R99, R5, 0xff800000, P1 ;  /* 0xff80000005637807 */ /* 0x002fe20000800000 */
[----:B------:R-:W-:Y:S01]  /*6240*/  ULEA.HI UR5, UR5, UR7, URZ, 0x2 ;  /* 0x0000000705057291 */ /* 0x000fe2000f8f10ff */
[----:B------:R-:W-:Y:S02]  /*6250*/  SEL R88, R6, 0xff800000, P2 ;  /* 0xff80000006587807 */ /* 0x000fe40001000000 */
[----:B------:R-:W-:Y:S01]  /*6260*/  SEL R89, R7, 0xff800000, P3 ;  /* 0xff80000007597807 */ /* 0x000fe20001800000 */
[----:B------:R-:W-:Y:S01]  /*6270*/  ULOP3.LUT UR5, UR5, 0xfffffffc, URZ, 0xc0, !UPT ;  /* 0xfffffffc05057892 */ /* 0x000fe2000f8ec0ff */
[----:B------:R-:W-:-:S02]  /*6280*/  SEL R90, R8, 0xff800000, P4 ;  /* 0xff800000085a7807 */ /* 0x000fc40002000000 */
[----:B------:R-:W-:Y:S01]  /*6290*/  SEL R91, R9, 0xff800000, P5 ;  /* 0xff800000095b7807 */ /* 0x000fe20002800000 */
[----:B------:R-:W-:Y:S01]  /*62a0*/  UIADD3 UR14, UPT, UPT, UR7, 0x3, -UR5 ;  /* 0x00000003070e7890 */ /* 0x000fe2000fffe805 */
[----:B------:R-:W-:Y:S02]  /*62b0*/  SEL R102, R10, 0xff800000, P6 ;  /* 0xff8000000a667807 */ /* 0x000fe40003000000 */
[C---:B------:R-:W-:Y:S02]  /*62c0*/  R2P PR, R36.reuse.B1, 0x7f ;  /* 0x0000007f24007804 */ /* 0x040fe40000001000 */
[----:B------:R-:W-:Y:S02]  /*62d0*/  LOP3.LUT R5, R36, 0x1, RZ, 0xc0, !PT ;  /* 0x0000000124057812 */ /* 0x000fe400078ec0ff */
[----:B------:R-:W-:Y:S02]  /*62e0*/  R2UR UR5, R86 ;  /* 0x00000000560572ca */ /* 0x000fe400000e0000 */
[----:B------:R-:W-:-:S02]  /*62f0*/  SEL R92, R12, 0xff800000, P0 ;  /* 0xff8000000c5c7807 */ /* 0x000fc40000000000 */
[----:B------:R-:W-:Y:S02]  /*6300*/  SEL R93, R13, 0xff800000, P1 ;  /* 0xff8000000d5d7807 */ /* 0x000fe40000800000 */
[----:B------:R-:W-:Y:S02]  /*6310*/  SEL R94, R14, 0xff800000, P2 ;  /* 0xff8000000e5e7807 */ /* 0x000fe40001000000 */
[----:B------:R-:W-:Y:S02]  /*6320*/  SEL R95, R15, 0xff800000, P3 ;  /* 0xff8000000f5f7807 */ /* 0x000fe40001800000 */
[----:B------:R-:W-:Y:S02]  /*6330*/  SEL R96, R16, 0xff800000, P4 ;  /* 0xff80000010607807 */ /* 0x000fe40002000000 */
[----:B------:R-:W-:Y:S02]  /*6340*/  SEL R97, R17, 0xff800000, P5 ;  /* 0xff80000011617807 */ /* 0x000fe40002800000 */
[----:B------:R-:W-:-:S02]  /*6350*/  SEL R108, R18, 0xff800000, P6 ;  /* 0xff800000126c7807 */ /* 0x000fc40003000000 */
[----:B------:R-:W-:Y:S02]  /*6360*/  R2P PR, R36.B2, 0x7f ;  /* 0x0000007f24007804 */ /* 0x000fe40000002000 */
[----:B------:R-:W-:-:S03]  /*6370*/  R2UR UR6, R2 ;  /* 0x00000000020672ca */ /* 0x000fc600000e0000 */
[----:B------:R-:W-:Y:S02]  /*6380*/  SEL R100, R20, 0xff800000, P0 ;  /* 0xff80000014647807 */ /* 0x000fe40000000000 */
[----:B------:R-:W-:Y:S02]  /*6390*/  SEL R101, R21, 0xff800000, P1 ;  /* 0xff80000015657807 */ /* 0x000fe40000800000 */
[----:B------:R-:W-:Y:S02]  /*63a0*/  SEL R104, R22, 0xff800000, P2 ;  /* 0xff80000016687807 */ /* 0x000fe40001000000 */
[----:B------:R-:W-:Y:S02]  /*63b0*/  SEL R105, R23, 0xff800000, P3 ;  /* 0xff80000017697807 */ /* 0x000fe40001800000 */
[----:B------:R-:W-:Y:S02]  /*63c0*/  SEL R106, R24, 0xff800000, P4 ;  /* 0xff800000186a7807 */ /* 0x000fe40002000000 */
[----:B------:R-:W-:-:S02]  /*63d0*/  SEL R107, R25, 0xff800000, P5 ;  /* 0xff800000196b7807 */ /* 0x000fc40002800000 */
[----:B------:R-:W-:Y:S02]  /*63e0*/  SEL R112, R26, 0xff800000, P6 ;  /* 0xff8000001a707807 */ /* 0x000fe40003000000 */
[----:B------:R-:W-:-:S05]  /*63f0*/  R2P PR, R36.B3, 0x7f ;  /* 0x0000007f24007804 */ /* 0x000fca0000003000 */
[----:B------:R-:W-:Y:S02]  /*6400*/  SEL R110, R28, 0xff800000, P0 ;  /* 0xff8000001c6e7807 */ /* 0x000fe40000000000 */
[----:B------:R-:W-:Y:S02]  /*6410*/  ISETP.NE.U32.AND P0, PT, R5, 0x1, PT ;  /* 0x000000010500780c */ /* 0x000fe40003f05070 */
[----:B------:R-:W-:Y:S02]  /*6420*/  SEL R111, R29, 0xff800000, P1 ;  /* 0xff8000001d6f7807 */ /* 0x000fe40000800000 */
[----:B------:R-:W-:Y:S02]  /*6430*/  LOP3.LUT P1, RZ, R36, 0x80, RZ, 0xc0, !PT ;  /* 0x0000008024ff7812 */ /* 0x000fe4000782c0ff */
[----:B------:R-:W-:Y:S02]  /*6440*/  SEL R98, R4, 0xff800000, !P0 ;  /* 0xff80000004627807 */ /* 0x000fe40004000000 */
[----:B------:R-:W-:-:S02]  /*6450*/  LOP3.LUT P0, RZ, R36, 0x8000, RZ, 0xc0, !PT ;  /* 0x0000800024ff7812 */ /* 0x000fc4000780c0ff */
[----:B------:R-:W-:Y:S02]  /*6460*/  VIADDMNMX R5, R136, 0x40, RZ, !PT ;  /* 0x0000004088057846 */ /* 0x000fe400078001ff */
[----:B------:R-:W-:Y:S02]  /*6470*/  SEL R103, R11, 0xff800000, P1 ;  /* 0xff8000000b677807 */ /* 0x000fe40000800000 */
[C---:B------:R-:W-:Y:S02]  /*6480*/  LOP3.LUT P1, RZ, R36.reuse, 0x800000, RZ, 0xc0, !PT ;  /* 0x0080000024ff7812 */ /* 0x040fe4000782c0ff */
[----:B------:R-:W-:Y:S02]  /*6490*/  SEL R109, R19, 0xff800000, P0 ;  /* 0xff800000136d7807 */ /* 0x000fe40000000000 */
[----:B------:R-:W-:Y:S02]  /*64a0*/  ISETP.GT.AND P0, PT, R36, -0x1, PT ;  /* 0xffffffff2400780c */ /* 0x000fe40003f04270 */
[----:B------:R-:W-:-:S02]  /*64b0*/  SHF.R.U32.HI R4, RZ, R5, R140 ;  /* 0x00000005ff047219 */ /* 0x000fc4000001168c */
[----:B------:R-:W-:Y:S02]  /*64c0*/  SEL R113, R27, 0xff800000, P1 ;  /* 0xff8000001b717807 */ /* 0x000fe40000800000 */
[----:B------:R-:W-:Y:S02]  /*64d0*/  SEL R114, R30, 0xff800000, P2 ;  /* 0xff8000001e727807 */ /* 0x000fe40001000000 */
[----:B------:R-:W-:Y:S02]  /*64e0*/  SEL R115, R31, 0xff800000, P3 ;  /* 0xff8000001f737807 */ /* 0x000fe40001800000 */
[----:B------:R-:W-:Y:S02]  /*64f0*/  SEL R116, R32, 0xff800000, P4 ;  /* 0xff80000020747807 */ /* 0x000fe40002000000 */
[----:B------:R-:W-:Y:S02]  /*6500*/  SEL R117, R33, 0xff800000, P5 ;  /* 0xff80000021757807 */ /* 0x000fe40002800000 */
[----:B------:R-:W-:-:S02]  /*6510*/  SEL R118, R34, 0xff800000, P6 ;  /* 0xff80000022767807 */ /* 0x000fc40003000000 */
[----:B------:R-:W-:Y:S02]  /*6520*/  R2P PR, R4, 0x7e ;  /* 0x0000007e04007804 */ /* 0x000fe40000000000 */
[----:B------:R-:W-:Y:S02]  /*6530*/  SEL R119, R35, 0xff800000, !P0 ;  /* 0xff80000023777807 */ /* 0x000fe40004000000 */
[----:B------:R-:W1:Y:S01]  /*6540*/  LDTM.x32 R20, tmem[UR4] ;  /* 0x00000004001479ee */ /* 0x000e6200082c0000 */
[----:B--2---:R-:W-:Y:S02]  /*6550*/  SEL R53, R53, 0xff800000, P1 ;  /* 0xff80000035357807 */ /* 0x004fe40000800000 */
[----:B------:R-:W-:Y:S02]  /*6560*/  SEL R54, R54, 0xff800000, P2 ;  /* 0xff80000036367807 */ /* 0x000fe40001000000 */
[----:B------:R-:W-:Y:S02]  /*6570*/  SEL R55, R55, 0xff800000, P3 ;  /* 0xff80000037377807 */ /* 0x000fe40001800000 */
[----:B------:R-:W-:-:S02]  /*6580*/  SEL R56, R56, 0xff800000, P4 ;  /* 0xff80000038387807 */ /* 0x000fc40002000000 */
[----:B------:R-:W-:Y:S02]  /*6590*/  SEL R57, R57, 0xff800000, P5 ;  /* 0xff80000039397807 */ /* 0x000fe40002800000 */
        /* <DEDUP_REMOVED lines=11> */
[----:B------:R-:W-:-:S05]  /*6650*/  R2P PR, R4.B2, 0x7f ;  /* 0x0000007f04007804 */ /* 0x000fca0000002000 */
        /* <DEDUP_REMOVED lines=14> */
[----:B------:R-:W-:Y:S02]  /*6740*/  SEL R59, R59, 0xff800000, P1 ;  /* 0xff8000003b3b7807 */ /* 0x000fe40000800000 */
[C---:B------:R-:W-:Y:S02]  /*6750*/  LOP3.LUT P1, RZ, R4.reuse, 0x800000, RZ, 0xc0, !PT ;  /* 0x0080000004ff7812 */ /* 0x040fe4000782c0ff */
[----:B------:R-:W-:Y:S02]  /*6760*/  SEL R67, R67, 0xff800000, P0 ;  /* 0xff80000043437807 */ /* 0x000fe40000000000 */
[----:B------:R-:W-:Y:S02]  /*6770*/  ISETP.GT.AND P0, PT, R4, -0x1, PT ;  /* 0xffffffff0400780c */ /* 0x000fe40003f04270 */
[----:B------:R-:W-:Y:S02]  /*6780*/  SEL R75, R75, 0xff800000, P1 ;  /* 0xff8000004b4b7807 */ /* 0x000fe40000800000 */
[----:B------:R-:W-:-:S02]  /*6790*/  SEL R78, R78, 0xff800000, P2 ;  /* 0xff8000004e4e7807 */ /* 0x000fc40001000000 */
[----:B------:R-:W-:Y:S02]  /*67a0*/  SEL R79, R79, 0xff800000, P3 ;  /* 0xff8000004f4f7807 */ /* 0x000fe40001800000 */
[----:B------:R-:W-:Y:S02]  /*67b0*/  SEL R80, R80, 0xff800000, P4 ;  /* 0xff80000050507807 */ /* 0x000fe40002000000 */
[----:B------:R-:W-:Y:S02]  /*67c0*/  SEL R81, R81, 0xff800000, P5 ;  /* 0xff80000051517807 */ /* 0x000fe40002800000 */
[----:B------:R-:W-:Y:S02]  /*67d0*/  SEL R82, R82, 0xff800000, P6 ;  /* 0xff80000052527807 */ /* 0x000fe40003000000 */
[----:B------:R-:W-:Y:S02]  /*67e0*/  R2P PR, R141, 0x7e ;  /* 0x0000007e8d007804 */ /* 0x000fe40000000000 */
[----:B------:R-:W-:-:S02]  /*67f0*/  SEL R83, R83, 0xff800000, !P0 ;  /* 0xff80000053537807 */ /* 0x000fc40004000000 */
[----:B------:R-:W-:Y:S02]  /*6800*/  LOP3.LUT R4, R141, 0x1, RZ, 0xc0, !PT ;  /* 0x000000018d047812 */ /* 0x000fe400078ec0ff */
[----:B-1----:R-:W-:Y:S02]  /*6810*/  SEL R127, R21, 0xff800000, P1 ;  /* 0xff800000157f7807 */ /* 0x002fe40000800000 */
[----:B------:R-:W-:Y:S02]  /*6820*/  SEL R120, R22, 0xff800000, P2 ;  /* 0xff80000016787807 */ /* 0x000fe40001000000 */
[----:B------:R-:W-:Y:S02]  /*6830*/  SEL R121, R23, 0xff800000, P3 ;  /* 0xff80000017797807 */ /* 0x000fe40001800000 */
[----:B------:R-:W-:Y:S02]  /*6840*/  SEL R122, R24, 0xff800000, P4 ;  /* 0xff800000187a7807 */ /* 0x000fe40002000000 */
[----:B------:R-:W-:-:S02]  /*6850*/  SEL R123, R25, 0xff800000, P5 ;  /* 0xff800000197b7807 */ /* 0x000fc40002800000 */
[----:B------:R-:W-:Y:S02]  /*6860*/  SEL R130, R26, 0xff800000, P6 ;  /* 0xff8000001a827807 */ /* 0x000fe40003000000 */
        /* <DEDUP_REMOVED lines=12> */
[----:B------:R-:W-:Y:S02]  /*6930*/  SEL R126, R20, 0xff800000, !P0 ;  /* 0xff800000147e7807 */ /* 0x000fe40004000000 */
[----:B------:R-:W-:Y:S02]  /*6940*/  LOP3.LUT P0, RZ, R141, 0x80, RZ, 0xc0, !PT ;  /* 0x000000808dff7812 */ /* 0x000fe4000780c0ff */
[----:B------:R-:W-:-:S02]  /*6950*/  SEL R38, R38, 0xff800000, P2 ;  /* 0xff80000026267807 */ /* 0x000fc40001000000 */
[----:B------:R-:W-:Y:S02]  /*6960*/  SEL R131, R27, 0xff800000, P0 ;  /* 0xff8000001b837807 */ /* 0x000fe40000000000 */
[----:B------:R-:W-:Y:S02]  /*6970*/  LOP3.LUT P0, RZ, R141, 0x8000, RZ, 0xc0, !PT ;  /* 0x000080008dff7812 */ /* 0x000fe4000780c0ff */
[----:B------:R-:W-:Y:S02]  /*6980*/  SEL R39, R39, 0xff800000, P3 ;  /* 0xff80000027277807 */ /* 0x000fe40001800000 */
[----:B------:R-:W-:Y:S02]  /*6990*/  SEL R135, R35, 0xff800000, P0 ;  /* 0xff80000023877807 */ /* 0x000fe40000000000 */
[----:B------:R-:W1:Y:S01]  /*69a0*/  LDTM.x32 R4, tmem[UR4] ;  /* 0x00000004000479ee */ /* 0x000e6200082c0000 */
[----:B------:R-:W-:Y:S01]  /*69b0*/  LOP3.LUT P0, RZ, R141, 0x800000, RZ, 0xc0, !PT ;  /* 0x008000008dff7812 */ /* 0x000fe2000780c0ff */
[----:B------:R-:W2:Y:S01]  /*69c0*/  LDCU UR4, c[0x0][0x600] ;  /* 0x0000c000ff0477ac */ /* 0x000ea20008000800 */
[----:B------:R-:W-:-:S02]  /*69d0*/  SEL R138, R40, 0xff800000, P4 ;  /* 0xff800000288a7807 */ /* 0x000fc40002000000 */
[----:B------:R-:W-:Y:S02]  /*69e0*/  SEL R137, R43, 0xff800000, P0 ;  /* 0xff8000002b897807 */ /* 0x000fe40000000000 */
[----:B------:R-:W-:Y:S02]  /*69f0*/  SEL R139, R41, 0xff800000, P5 ;  /* 0xff800000298b7807 */ /* 0x000fe40002800000 */
[----:B------:R-:W-:Y:S02]  /*6a00*/  SEL R136, R42, 0xff800000, P6 ;  /* 0xff8000002a887807 */ /* 0x000fe40003000000 */
[----:B------:R-:W-:Y:S02]  /*6a10*/  R2P PR, R141.B3, 0x7f ;  /* 0x0000007f8d007804 */ /* 0x000fe40000003000 */
[----:B------:R-:W-:Y:S02]  /*6a20*/  SHF.R.U32.HI R40, RZ, R143, R140 ;  /* 0x0000008fff287219 */ /* 0x000fe4000001168c */
[----:B------:R-:W-:-:S02]  /*6a30*/  FMNMX R41, R98, R99, !PT ;  /* 0x0000006362297209 */ /* 0x000fc40007800000 */
[----:B------:R-:W-:Y:S02]  /*6a40*/  SEL R140, R44, 0xff800000, P0 ;  /* 0xff8000002c8c7807 */ /* 0x000fe40000000000 */
[----:B------:R-:W-:Y:S02]  /*6a50*/  ISETP.GT.AND P0, PT, R141, -0x1, PT ;  /* 0xffffffff8d00780c */ /* 0x000fe40003f04270 */
[----:B------:R-:W-:Y:S02]  /*6a60*/  SEL R141, R45, 0xff800000, P1 ;  /* 0xff8000002d8d7807 */ /* 0x000fe40000800000 */
[----:B------:R-:W-:Y:S02]  /*6a70*/  SEL R142, R46, 0xff800000, P2 ;  /* 0xff8000002e8e7807 */ /* 0x000fe40001000000 */
[----:B------:R-:W-:Y:S02]  /*6a80*/  SEL R143, R47, 0xff800000, P3 ;  /* 0xff8000002f8f7807 */ /* 0x000fe40001800000 */
[----:B------:R-:W-:-:S02]  /*6a90*/  SEL R144, R48, 0xff800000, P4 ;  /* 0xff80000030907807 */ /* 0x000fc40002000000 */
[----:B------:R-:W-:Y:S02]  /*6aa0*/  SEL R145, R49, 0xff800000, P5 ;  /* 0xff80000031917807 */ /* 0x000fe40002800000 */
[----:B------:R-:W-:Y:S02]  /*6ab0*/  SEL R146, R50, 0xff800000, P6 ;  /* 0xff80000032927807 */ /* 0x000fe40003000000 */
[----:B------:R-:W-:Y:S02]  /*6ac0*/  R2P PR, R40, 0x7e ;  /* 0x0000007e28007804 */ /* 0x000fe40000000000 */
[----:B------:R-:W-:Y:S02]  /*6ad0*/  SEL R147, R51, 0xff800000, !P0 ;  /* 0xff80000033937807 */ /* 0x000fe40004000000 */
[----:B------:R-:W-:Y:S02]  /*6ae0*/  FMNMX3 R41, R41, R92, R93, !PT ;  /* 0x0000005c29297276 */ /* 0x000fe4000780005d */
[----:B-1----:R-:W-:-:S02]  /*6af0*/  SEL R151, R5, 0xff800000, P1 ;  /* 0xff80000005977807 */ /* 0x002fc40000800000 */
[----:B------:R-:W-:Y:S02]  /*6b00*/  SEL R148, R6, 0xff800000, P2 ;  /* 0xff80000006947807 */ /* 0x000fe40001000000 */
[----:B------:R-:W-:Y:S02]  /*6b10*/  SEL R149, R7, 0xff800000, P3 ;  /* 0xff80000007957807 */ /* 0x000fe40001800000 */
[----:B------:R-:W-:Y:S02]  /*6b20*/  SEL R8, R8, 0xff800000, P4 ;  /* 0xff80000008087807 */ /* 0x000fe40002000000 */
[----:B------:R-:W-:Y:S02]  /*6b30*/  SEL R9, R9, 0xff800000, P5 ;  /* 0xff80000009097807 */ /* 0x000fe40002800000 */
[----:B------:R-:W-:Y:S02]  /*6b40*/  SEL R10, R10, 0xff800000, P6 ;  /* 0xff8000000a0a7807 */ /* 0x000fe40003000000 */
[----:B------:R-:W-:-:S02]  /*6b50*/  R2P PR, R40.B1, 0x7f ;  /* 0x0000007f28007804 */ /* 0x000fc40000001000 */
[----:B------:R-:W-:Y:S02]  /*6b60*/  LOP3.LUT R5, R40, 0x1, RZ, 0xc0, !PT ;  /* 0x0000000128057812 */ /* 0x000fe400078ec0ff */
[----:B------:R-:W-:Y:S02]  /*6b70*/  FMNMX3 R41, R41, R100, R101, !PT ;  /* 0x0000006429297276 */ /* 0x000fe40007800065 */
[----:B------:R-:W-:Y:S02]  /*6b80*/  SEL R12, R12, 0xff800000, P0 ;  /* 0xff8000000c0c7807 */ /* 0x000fe40000000000 */
[----:B------:R-:W-:Y:S02]  /*6b90*/  SEL R13, R13, 0xff800000, P1 ;  /* 0xff8000000d0d7807 */ /* 0x000fe40000800000 */
[----:B------:R-:W-:Y:S02]  /*6ba0*/  SEL R14, R14, 0xff800000, P2 ;  /* 0xff8000000e0e7807 */ /* 0x000fe40001000000 */
[----:B------:R-:W-:-:S02]  /*6bb0*/  SEL R15, R15, 0xff800000, P3 ;  /* 0xff8000000f0f7807 */ /* 0x000fc40001800000 */
[----:B------:R-:W-:Y:S02]  /*6bc0*/  SEL R152, R16, 0xff800000, P4 ;  /* 0xff80000010987807 */ /* 0x000fe40002000000 */
[----:B------:R-:W-:Y:S02]  /*6bd0*/  SEL R153, R17, 0xff800000, P5 ;  /* 0xff80000011997807 */ /* 0x000fe40002800000 */
[----:B------:R-:W-:Y:S02]  /*6be0*/  SEL R18, R18, 0xff800000, P6 ;  /* 0xff80000012127807 */ /* 0x000fe40003000000 */
[----:B------:R-:W-:Y:S02]  /*6bf0*/  R2P PR, R40.B2, 0x7f ;  /* 0x0000007f28007804 */ /* 0x000fe40000002000 */
[----:B------:R-:W-:-:S03]  /*6c00*/  FMNMX3 R41, R41, R110, R111, !PT ;  /* 0x0000006e29297276 */ /* 0x000fc6000780006f */
[----:B------:R-:W-:Y:S02]  /*6c10*/  SEL R20, R20, 0xff800000, P0 ;  /* 0xff80000014147807 */ /* 0x000fe40000000000 */
[----:B------:R-:W-:Y:S02]  /*6c20*/  ISETP.NE.U32.AND P0, PT, R5, 0x1, PT ;  /* 0x000000010500780c */ /* 0x000fe40003f05070 */
[----:B------:R-:W-:Y:S02]  /*6c30*/  SEL R21, R21, 0xff800000, P1 ;  /* 0xff80000015157807 */ /* 0x000fe40000800000 */
[----:B------:R-:W-:Y:S02]  /*6c40*/  SEL R150, R4, 0xff800000, !P0 ;  /* 0xff80000004967807 */ /* 0x000fe40004000000 */
[----:B------:R-:W-:Y:S02]  /*6c50*/  LOP3.LUT P0, RZ, R40, 0x80, RZ, 0xc0, !PT ;  /* 0x0000008028ff7812 */ /* 0x000fe4000780c0ff */
[----:B------:R-:W-:-:S02]  /*6c60*/  SEL R22, R22, 0xff800000, P2 ;  /* 0xff80000016167807 */ /* 0x000fc40001000000 */
[----:B------:R-:W-:Y:S02]  /*6c70*/  SEL R11, R11, 0xff800000, P0 ;  /* 0xff8000000b0b7807 */ /* 0x000fe40000000000 */
[C---:B------:R-:W-:Y:S02]  /*6c80*/  LOP3.LUT P0, RZ, R40.reuse, 0x8000, RZ, 0xc0, !PT ;  /* 0x0000800028ff7812 */ /* 0x040fe4000780c0ff */
[----:B------:R-:W-:Y:S02]  /*6c90*/  SEL R23, R23, 0xff800000, P3 ;  /* 0xff80000017177807 */ /* 0x000fe40001800000 */
[----:B------:R-:W-:Y:S02]  /*6ca0*/  SEL R19, R19, 0xff800000, P0 ;  /* 0xff80000013137807 */ /* 0x000fe40000000000 */
[----:B------:R-:W-:Y:S02]  /*6cb0*/  LOP3.LUT P0, RZ, R40, 0x800000, RZ, 0xc0, !PT ;  /* 0x0080000028ff7812 */ /* 0x000fe4000780c0ff */
[----:B------:R-:W-:-:S02]  /*6cc0*/  SEL R24, R24, 0xff800000, P4 ;  /* 0xff80000018187807 */ /* 0x000fc40002000000 */
[----:B------:R-:W-:Y:S02]  /*6cd0*/  SEL R27, R27, 0xff800000, P0 ;  /* 0xff8000001b1b7807 */ /* 0x000fe40000000000 */
[----:B------:R-:W-:Y:S02]  /*6ce0*/  SEL R25, R25, 0xff800000, P5 ;  /* 0xff80000019197807 */ /* 0x000fe40002800000 */
[----:B------:R-:W-:Y:S02]  /*6cf0*/  SEL R26, R26, 0xff800000, P6 ;  /* 0xff8000001a1a7807 */ /* 0x000fe40003000000 */
[----:B------:R-:W-:Y:S02]  /*6d00*/  R2P PR, R40.B3, 0x7f ;  /* 0x0000007f28007804 */ /* 0x000fe40000003000 */
[----:B------:R-:W-:Y:S02]  /*6d10*/  FMNMX R4, R88, R89, !PT ;  /* 0x0000005958047209 */ /* 0x000fe40007800000 */
[----:B------:R-:W-:-:S02]  /*6d20*/  FMNMX3 R41, R41, R52, R53, !PT ;  /* 0x0000003429297276 */ /* 0x000fc40007800035 */
[----:B------:R-:W-:Y:S02]  /*6d30*/  SEL R28, R28, 0xff800000, P0 ;  /* 0xff8000001c1c7807 */ /* 0x000fe40000000000 */
[----:B------:R-:W-:Y:S02]  /*6d40*/  ISETP.GT.AND P0, PT, R40, -0x1, PT ;  /* 0xffffffff2800780c */ /* 0x000fe40003f04270 */
[----:B------:R-:W-:Y:S02]  /*6d50*/  FMNMX3 R4, R4, R94, R95, !PT ;  /* 0x0000005e04047276 */ /* 0x000fe4000780005f */
[----:B------:R-:W-:Y:S02]  /*6d60*/  SEL R5, R35, 0xff800000, !P0 ;  /* 0xff80000023057807 */ /* 0x000fe40004000000 */
[----:B------:R-:W-:Y:S02]  /*6d70*/  FMNMX R40, R90, R91, !PT ;  /* 0x0000005b5a287209 */ /* 0x000fe40007800000 */
[----:B------:R-:W-:-:S02]  /*6d80*/  FMNMX R35, R102, R103, !PT ;  /* 0x0000006766237209 */ /* 0x000fc40007800000 */
[----:B------:R-:W-:Y:S02]  /*6d90*/  FMNMX3 R4, R4, R104, R105, !PT ;  /* 0x0000006804047276 */ /* 0x000fe40007800069 */
[----:B------:R-:W-:Y:S02]  /*6da0*/  FMNMX3 R40, R40, R96, R97, !PT ;  /* 0x0000006028287276 */ /* 0x000fe40007800061 */
[----:B------:R-:W-:Y:S02]  /*6db0*/  FMNMX3 R35, R35, R108, R109, !PT ;  /* 0x0000006c23237276 */ /* 0x000fe4000780006d */
[----:B------:R-:W-:Y:S02]  /*6dc0*/  FMNMX3 R4, R4, R114, R115, !PT ;  /* 0x0000007204047276 */ /* 0x000fe40007800073 */
[----:B------:R-:W-:Y:S02]  /*6dd0*/  FMNMX3 R40, R40, R106, R107, !PT ;  /* 0x0000006a28287276 */ /* 0x000fe4000780006b */
[----:B------:R-:W-:-:S02]  /*6de0*/  FMNMX3 R35, R35, R112, R113, !PT ;  /* 0x0000007023237276 */ /* 0x000fc40007800071 */
        /* <DEDUP_REMOVED lines=40> */
[----:B------:R-:W-:Y:S02]  /*7070*/  SEL R16, R30, 0xff800000, P2 ;  /* 0xff8000001e107807 */ /* 0x000fe40001000000 */
[----:B------:R-:W-:-:S02]  /*7080*/  SEL R17, R31, 0xff800000, P3 ;  /* 0xff8000001f117807 */ /* 0x000fc40001800000 */
[----:B------:R-:W-:Y:S02]  /*7090*/  FMNMX3 R40, R40, R152, R153, !PT ;  /* 0x0000009828287276 */ /* 0x000fe40007800099 */
[----:B------:R-:W-:Y:S02]  /*70a0*/  FMNMX3 R35, R35, R18, R19, !PT ;  /* 0x0000001223237276 */ /* 0x000fe40007800013 */
[----:B------:R-:W-:Y:S02]  /*70b0*/  FMNMX3 R41, R41, R20, R21, !PT ;  /* 0x0000001429297276 */ /* 0x000fe40007800015 */
[----:B------:R-:W-:Y:S02]  /*70c0*/  SEL R29, R29, 0xff800000, P1 ;  /* 0xff8000001d1d7807 */ /* 0x000fe40000800000 */
[----:B------:R-:W-:Y:S02]  /*70d0*/  FMNMX3 R30, R4, R16, R17, !PT ;  /* 0x00000010041e7276 */ /* 0x000fe40007800011 */
[----:B------:R-:W-:-:S02]  /*70e0*/  SEL R6, R32, 0xff800000, P4 ;  /* 0xff80000020067807 */ /* 0x000fc40002000000 */
[----:B------:R-:W-:Y:S02]  /*70f0*/  SEL R7, R33, 0xff800000, P5 ;  /* 0xff80000021077807 */ /* 0x000fe40002800000 */
[----:B------:R-:W-:Y:S02]  /*7100*/  FMNMX3 R41, R41, R28, R29, !PT ;  /* 0x0000001c29297276 */ /* 0x000fe4000780001d */
[----:B------:R-:W-:Y:S02]  /*7110*/  SEL R4, R34, 0xff800000, P6 ;  /* 0xff80000022047807 */ /* 0x000fe40003000000 */
[----:B------:R-:W-:Y:S02]  /*7120*/  FMNMX3 R40, R40, R24, R25, !PT ;  /* 0x0000001828287276 */ /* 0x000fe40007800019 */
[----:B------:R-:W-:Y:S02]  /*7130*/  FMNMX3 R35, R35, R26, R27, !PT ;  /* 0x0000001a23237276 */ /* 0x000fe4000780001b */
[----:B------:R-:W-:-:S02]  /*7140*/  FMNMX R30, R41, R30, !PT ;  /* 0x0000001e291e7209 */ /* 0x000fc40007800000 */
[----:B------:R-:W-:Y:S02]  /*7150*/  FMNMX3 R155, R40, R6, R7, !PT ;  /* 0x00000006289b7276 */ /* 0x000fe40007800007 */
[----:B------:R-:W-:-:S04]  /*7160*/  FMNMX3 R35, R35, R4, R5, !PT ;  /* 0x0000000423237276 */ /* 0x000fc80007800005 */
[----:B------:R-:W-:-:S04]  /*7170*/  FMNMX3 R155, R30, R155, R35, !PT ;  /* 0x0000009b1e9b7276 */ /* 0x000fc80007800023 */
[----:B------:R-:W-:-:S04]  /*7180*/  FSETP.NEU.AND P0, PT, R155, -INF , PT ;  /* 0xff8000009b00780b */ /* 0x000fc80003f0d000 */
[----:B------:R-:W-:Y:S02]  /*7190*/  FSEL R166, R155, RZ, P0 ;  /* 0x000000ff9ba67208 */ /* 0x000fe40000000000 */
[----:B------:R-:W-:-:S03]  /*71a0*/  ELECT P0, URZ, PT ;  /* 0x0000000000ff782f */ /* 0x000fc60003800000 */
[----:B--2---:R-:W-:-:S04]  /*71b0*/  FFMA R166, -R166, UR4, RZ ;  /* 0x00000004a6a67c23 */ /* 0x004fc800080001ff */
[--C-:B------:R-:W-:Y:S02]  /*71c0*/  FFMA2 R42, R88.F32x2.HI_LO, UR4.F32, R166.reuse.F32 ;  /* 0x00000004582a7c49 */ /* 0x100fe400092000a6 */
[--C-:B------:R-:W-:Y:S02]  /*71d0*/  FFMA2 R48, R92.F32x2.HI_LO, UR4.F32, R166.reuse.F32 ;  /* 0x000000045c307c49 */ /* 0x100fe400092000a6 */
[--C-:B------:R-:W-:Y:S02]  /*71e0*/  FFMA2 R50, R94.F32x2.HI_LO, UR4.F32, R166.reuse.F32 ;  /* 0x000000045e327c49 */ /* 0x100fe400092000a6 */
[--C-:B------:R-:W-:Y:S01]  /*71f0*/  FFMA2 R88, R96.F32x2.HI_LO, UR4.F32, R166.reuse.F32 ;  /* 0x0000000460587c49 */ /* 0x100fe200092000a6 */
[----:B------:R-:W-:Y:S01]  /*7200*/  MUFU.EX2 R42, R42 ;  /* 0x0000002a002a7308 */ /* 0x000fe20000000800 */
[--C-:B------:R-:W-:Y:S02]  /*7210*/  FFMA2 R40, R98.F32x2.HI_LO, UR4.F32, R166.reuse.F32 ;  /* 0x0000000462287c49 */ /* 0x100fe400092000a6 */
[----:B------:R-:W-:-:S02]  /*7220*/  FFMA2 R44, R90.F32x2.HI_LO, UR4.F32, R166.F32 ;  /* 0x000000045a2c7c49 */ /* 0x000fc400092000a6 */
[--C-:B------:R-:W-:Y:S02]  /*7230*/  FFMA2 R46, R102.F32x2.HI_LO, UR4.F32, R166.reuse.F32 ;  /* 0x00000004662e7c49 */ /* 0x100fe400092000a6 */
[--C-:B------:R-:W-:Y:S01]  /*7240*/  FFMA2 R92, R100.F32x2.HI_LO, UR4.F32, R166.reuse.F32 ;  /* 0x00000004645c7c49 */ /* 0x100fe200092000a6 */
[----:B------:R-:W-:Y:S01]  /*7250*/  MUFU.EX2 R40, R40 ;  /* 0x0000002800287308 */ /* 0x000fe20000000800 */
[--C-:B------:R-:W-:Y:S02]  /*7260*/  FFMA2 R94, R104.F32x2.HI_LO, UR4.F32, R166.reuse.F32 ;  /* 0x00000004685e7c49 */ /* 0x100fe400092000a6 */
[--C-:B------:R-:W-:Y:S02]  /*7270*/  FFMA2 R96, R106.F32x2.HI_LO, UR4.F32, R166.reuse.F32 ;  /* 0x000000046a607c49 */ /* 0x100fe400092000a6 */
[--C-:B------:R-:W-:Y:S02]  /*7280*/  FFMA2 R90, R108.F32x2.HI_LO, UR4.F32, R166.reuse.F32 ;  /* 0x000000046c5a7c49 */ /* 0x100fe400092000a6 */
[--C-:B------:R-:W-:Y:S01]  /*7290*/  FFMA2 R98, R112.F32x2.HI_LO, UR4.F32, R166.reuse.F32 ;  /* 0x0000000470627c49 */ /* 0x100fe200092000a6 */
[----:B------:R-:W1:Y:S01]  /*72a0*/  MUFU.EX2 R41, R41 ;  /* 0x0000002900297308 */ /* 0x000e620000000800 */
[----:B------:R-:W-:-:S02]  /*72b0*/  FFMA2 R100, R110.F32x2.HI_LO, UR4.F32, R166.F32 ;  /* 0x000000046e647c49 */ /* 0x000fc400092000a6 */
[--C-:B------:R-:W-:Y:S02]  /*72c0*/  FFMA2 R102, R114.F32x2.HI_LO, UR4.F32, R166.reuse.F32 ;  /* 0x0000000472667c49 */ /* 0x100fe400092000a6 */
[--C-:B------:R-:W-:Y:S02]  /*72d0*/  FFMA2 R104, R116.F32x2.HI_LO, UR4.F32, R166.reuse.F32 ;  /* 0x0000000474687c49 */ /* 0x100fe400092000a6 */
[--C-:B------:R-:W-:Y:S01]  /*72e0*/  FFMA2 R106, R118.F32x2.HI_LO, UR4.F32, R166.reuse.F32 ;  /* 0x00000004766a7c49 */ /* 0x100fe200092000a6 */
[----:B------:R-:W2:Y:S01]  /*72f0*/  MUFU.EX2 R43, R43 ;  /* 0x0000002b002b7308 */ /* 0x000ea20000000800 */
[--C-:B------:R-:W-:Y:S02]  /*7300*/  FFMA2 R52, R52.F32x2.HI_LO, UR4.F32, R166.reuse.F32 ;  /* 0x0000000434347c49 */ /* 0x100fe400092000a6 */
[--C-:B------:R-:W-:Y:S02]  /*7310*/  FFMA2 R54, R54.F32x2.HI_LO, UR4.F32, R166.reuse.F32 ;  /* 0x0000000436367c49 */ /* 0x100fe400092000a6 */
[----:B------:R-:W-:-:S02]  /*7320*/  FFMA2 R56, R56.F32x2.HI_LO, UR4.F32, R166.F32 ;  /* 0x0000000438387c49 */ /* 0x000fc400092000a6 */
[--C-:B------:R-:W-:Y:S01]  /*7330*/  FFMA2 R58, R58.F32x2.HI_LO, UR4.F32, R166.reuse.F32 ;  /* 0x000000043a3a7c49 */ /* 0x100fe200092000a6 */
[----:B------:R-:W-:Y:S01]  /*7340*/  MUFU.EX2 R44, R44 ;  /* 0x0000002c002c7308 */ /* 0x000fe20000000800 */
[--C-:B------:R-:W-:Y:S02]  /*7350*/  FFMA2 R60, R60.F32x2.HI_LO, UR4.F32, R166.reuse.F32 ;  /* 0x000000043c3c7c49 */ /* 0x100fe400092000a6 */
[--C-:B------:R-:W-:Y:S02]  /*7360*/  FFMA2 R62, R62.F32x2.HI_LO, UR4.F32, R166.reuse.F32 ;  /* 0x000000043e3e7c49 */ /* 0x100fe400092000a6 */
[--C-:B------:R-:W-:Y:S02]  /*7370*/  FFMA2 R64, R64.F32x2.HI_LO, UR4.F32, R166.reuse.F32 ;  /* 0x0000000440407c49 */ /* 0x100fe400092000a6 */
[--C-:B------:R-:W-:Y:S01]  /*7380*/  FFMA2 R66, R66.F32x2.HI_LO, UR4.F32, R166.reuse.F32 ;  /* 0x0000000442427c49 */ /* 0x100fe200092000a6 */
[----:B------:R-:W3:Y:S01]  /*7390*/  MUFU.EX2 R45, R45 ;  /* 0x0000002d002d7308 */ /* 0x000ee20000000800 */
[----:B------:R-:W-:-:S02]  /*73a0*/  FFMA2 R68, R68.F32x2.HI_LO, UR4.F32, R166.F32 ;  /* 0x0000000444447c49 */ /* 0x000fc400092000a6 */
[--C-:B------:R-:W-:Y:S02]  /*73b0*/  FFMA2 R70, R70.F32x2.HI_LO, UR4.F32, R166.reuse.F32 ;  /* 0x0000000446467c49 */ /* 0x100fe400092000a6 */
[--C-:B------:R-:W-:Y:S02]  /*73c0*/  FFMA2 R72, R72.F32x2.HI_LO, UR4.F32, R166.reuse.F32 ;  /* 0x0000000448487c49 */ /* 0x100fe400092000a6 */
[--C-:B------:R-:W-:Y:S01]  /*73d0*/  FFMA2 R74, R74.F32x2.HI_LO, UR4.F32, R166.reuse.F32 ;  /* 0x000000044a4a7c49 */ /* 0x100fe200092000a6 */
[----:B------:R-:W-:Y:S01]  /*73e0*/  MUFU.EX2 R46, R46 ;  /* 0x0000002e002e7308 */ /* 0x000fe20000000800 */
[--C-:B------:R-:W-:Y:S02]  /*73f0*/  FFMA2 R76, R76.F32x2.HI_LO, UR4.F32, R166.reuse.F32 ;  /* 0x000000044c4c7c49 */ /* 0x100fe400092000a6 */
[--C-:B------:R-:W-:Y:S02]  /*7400*/  FFMA2 R78, R78.F32x2.HI_LO, UR4.F32, R166.reuse.F32 ;  /* 0x000000044e4e7c49 */ /* 0x100fe400092000a6 */
[----:B------:R-:W-:-:S02]  /*7410*/  FFMA2 R80, R80.F32x2.HI_LO, UR4.F32, R166.F32 ;  /* 0x0000000450507c49 */ /* 0x000fc400092000a6 */
[--C-:B------:R-:W-:Y:S01]  /*7420*/  FFMA2 R82, R82.F32x2.HI_LO, UR4.F32, R166.reuse.F32 ;  /* 0x0000000452527c49 */ /* 0x100fe200092000a6 */
[----:B------:R-:W4:Y:S01]  /*7430*/  MUFU.EX2 R47, R47 ;  /* 0x0000002f002f7308 */ /* 0x000f220000000800 */
[--C-:B------:R-:W-:Y:S02]  /*7440*/  FFMA2 R112, R122.F32x2.HI_LO, UR4.F32, R166.reuse.F32 ;  /* 0x000000047a707c49 */ /* 0x100fe400092000a6 */
[--C-:B------:R-:W-:Y:S02]  /*7450*/  FFMA2 R122, R134.F32x2.HI_LO, UR4.F32, R166.reuse.F32 ;  /* 0x00000004867a7c49 */ /* 0x100fe400092000a6 */
[--C-:B------:R-:W-:Y:S02]  /*7460*/  FFMA2 R134, R140.F32x2.HI_LO, UR4.F32, R166.reuse.F32 ;  /* 0x000000048c867c49 */ /* 0x100fe400092000a6 */
[--C-:B------:R-:W-:Y:S01]  /*7470*/  FFMA2 R140, R146.F32x2.HI_LO, UR4.F32, R166.reuse.F32 ;  /* 0x00000004928c7c49 */ /* 0x100fe200092000a6 */
[----:B------:R-:W-:Y:S01]  /*7480*/  MUFU.EX2 R48, R48 ;  /* 0x0000003000307308 */ /* 0x000fe20000000800 */
[----:B------:R-:W-:-:S02]  /*7490*/  FFMA2 R146, R8.F32x2.HI_LO, UR4.F32, R166.F32 ;  /* 0x0000000408927c49 */ /* 0x000fc400092000a6 */
[----:B------:R-:W-:Y:S02]  /*74a0*/  IMAD.U32 R8, RZ, RZ, UR14 ;  /* 0x0000000eff087e24 */ /* 0x000fe4000f8e00ff */
[--C-:B------:R-:W-:Y:S02]  /*74b0*/  FFMA2 R108, R126.F32x2.HI_LO, UR4.F32, R166.reuse.F32 ;  /* 0x000000047e6c7c49 */ /* 0x100fe400092000a6 */
[--C-:B------:R-:W-:Y:S02]  /*74c0*/  FFMA2 R116, R124.F32x2.HI_LO, UR4.F32, R166.reuse.F32 ;  /* 0x000000047c747c49 */ /* 0x100fe400092000a6 */
[--C-:B------:R-:W-:Y:S01]  /*74d0*/  FFMA2 R110, R120.F32x2.HI_LO, UR4.F32, R166.reuse.F32 ;  /* 0x00000004786e7c49 */ /* 0x100fe200092000a6 */
[----:B------:R-:W5:Y:S01]  /*74e0*/  MUFU.EX2 R49, R49 ;  /* 0x0000003100317308 */ /* 0x000f620000000800 */
[--C-:B------:R-:W-:Y:S02]  /*74f0*/  FFMA2 R124, R36.F32x2.HI_LO, UR4.F32, R166.reuse.F32 ;  /* 0x00000004247c7c49 */ /* 0x100fe400092000a6 */
[----:B------:R-:W-:-:S02]  /*7500*/  FFMA2 R126, R38.F32x2.HI_LO, UR4.F32, R166.F32 ;  /* 0x00000004267e7c49 */ /* 0x000fc400092000a6 */
[--C-:B------:R-:W-:Y:S01]  /*7510*/  FFMA2 R164, R24.F32x2.HI_LO, UR4.F32, R166.reuse.F32 ;  /* 0x0000000418a47c49 */ /* 0x100fe200092000a6 */
[----:B-1----:R-:W-:Y:S01]  /*7520*/  F2FP.F16.F32.PACK_AB R24, R41, R40 ;  /* 0x000000282918723e */ /* 0x002fe200000000ff */
[--C-:B------:R-:W-:Y:S01]  /*7530*/  FFMA2 R168, R26.F32x2.HI_LO, UR4.F32, R166.reuse.F32 ;  /* 0x000000041aa87c49 */ /* 0x100fe200092000a6 */
[----:B------:R-:W-:Y:S01]  /*7540*/  MUFU.EX2 R50, R50 ;  /* 0x0000003200327308 */ /* 0x000fe20000000800 */
[--C-:B------:R-:W-:Y:S01]  /*7550*/  FFMA2 R170, R28.F32x2.HI_LO, UR4.F32, R166.reuse.F32 ;  /* 0x000000041caa7c49 */ /* 0x100fe200092000a6 */
[----:B--2---:R-:W-:Y:S01]  /*7560*/  F2FP.F16.F32.PACK_AB R25, R43, R42 ;  /* 0x0000002a2b19723e */ /* 0x004fe200000000ff */
[--C-:B------:R-:W-:Y:S01]  /*7570*/  FFMA2 R120, R132.F32x2.HI_LO, UR4.F32, R166.reuse.F32 ;  /* 0x0000000484787c49 */ /* 0x100fe200092000a6 */
[----:B---3--:R-:W-:Y:S01]  /*7580*/  F2FP.F16.F32.PACK_AB R26, R45, R44 ;  /* 0x0000002c2d1a723e */ /* 0x008fe200000000ff */
[--C-:B------:R-:W-:Y:S01]  /*7590*/  FFMA2 R114, R130.F32x2.HI_LO, UR4.F32, R166.reuse.F32 ;  /* 0x0000000482727c49 */ /* 0x100fe200092000a6 */
[----:B----4-:R-:W-:Y:S01]  /*75a0*/  F2FP.F16.F32.PACK_AB R27, R47, R46 ;  /* 0x0000002e2f1b723e */ /* 0x010fe200000000ff */
[--C-:B------:R-:W-:Y:S01]  /*75b0*/  FFMA2 R118, R128.F32x2.HI_LO, UR4.F32, R166.reuse.F32 ;  /* 0x0000000480767c49 */ /* 0x100fe200092000a6 */
[----:B------:R-:W1:Y:S01]  /*75c0*/  MUFU.EX2 R51, R51 ;  /* 0x0000003300337308 */ /* 0x000e620000000800 */
[----:B-----5:R-:W-:Y:S01]  /*75d0*/  F2FP.F16.F32.PACK_AB R28, R49, R48 ;  /* 0x00000030311c723e */ /* 0x020fe200000000ff */
[--C-:B------:R-:W-:Y:S01]  /*75e0*/  FFMA2 R128, R138.F32x2.HI_LO, UR4.F32, R166.reuse.F32 ;  /* 0x000000048a807c49 */ /* 0x100fe200092000a6 */
[----:B------:R-:W-:Y:S01]  /*75f0*/  LOP3.LUT R133, R84, 0x50, RZ, 0xfc, !PT ;  /* 0x0000005054857812 */ /* 0x000fe200078efcff */
[----:B------:R-:W-:-:S02]  /*7600*/  FFMA2 R130, R136.F32x2.HI_LO, UR4.F32, R166.F32 ;  /* 0x0000000488827c49 */ /* 0x000fc400092000a6 */
[--C-:B------:R-:W-:Y:S02]  /*7610*/  FFMA2 R158, R18.F32x2.HI_LO, UR4.F32, R166.reuse.F32 ;  /* 0x00000004129e7c49 */ /* 0x100fe400092000a6 */
[----:B------:R-:W-:Y:S01]  /*7620*/  MUFU.EX2 R88, R88 ;  /* 0x0000005800587308 */ /* 0x000fe20000000800 */
[--C-:B------:R-:W-:Y:S02]  /*7630*/  FFMA2 R160, R20.F32x2.HI_LO, UR4.F32, R166.reuse.F32 ;  /* 0x0000000414a07c49 */ /* 0x100fe400092000a6 */
[--C-:B------:R-:W-:Y:S02]  /*7640*/  FFMA2 R162, R22.F32x2.HI_LO, UR4.F32, R166.reuse.F32 ;  /* 0x0000000416a27c49 */ /* 0x100fe400092000a6 */
[--C-:B------:R-:W-:Y:S02]  /*7650*/  FFMA2 R172, R16.F32x2.HI_LO, UR4.F32, R166.reuse.F32 ;  /* 0x0000000410ac7c49 */ /* 0x100fe400092000a6 */
[--C-:B------:R-:W-:Y:S01]  /*7660*/  FFMA2 R136, R142.F32x2.HI_LO, UR4.F32, R166.reuse.F32 ;  /* 0x000000048e887c49 */ /* 0x100fe200092000a6 */
[----:B------:R-:W2:Y:S01]  /*7670*/  MUFU.EX2 R89, R89 ;  /* 0x0000005900597308 */ /* 0x000ea20000000800 */
[----:B-1----:R-:W-:Y:S01]  /*7680*/  F2FP.F16.F32.PACK_AB R29, R51, R50 ;  /* 0x00000032331d723e */ /* 0x002fe200000000ff */
[----:B------:R-:W-:-:S02]  /*7690*/  FFMA2 R138, R144.F32x2.HI_LO, UR4.F32, R166.F32 ;  /* 0x00000004908a7c49 */ /* 0x000fc400092000a6 */
[--C-:B------:R-:W-:Y:S02]  /*76a0*/  FFMA2 R142, R150.F32x2.HI_LO, UR4.F32, R166.reuse.F32 ;  /* 0x00000004968e7c49 */ /* 0x100fe400092000a6 */
[--C-:B------:R-:W-:Y:S02]  /*76b0*/  FFMA2 R144, R148.F32x2.HI_LO, UR4.F32, R166.reuse.F32 ;  /* 0x0000000494907c49 */ /* 0x100fe400092000a6 */
[----:B------:R-:W-:Y:S01]  /*76c0*/  MUFU.EX2 R90, R90 ;  /* 0x0000005a005a7308 */ /* 0x000fe20000000800 */
[--C-:B------:R-:W-:Y:S02]  /*76d0*/  FFMA2 R148, R10.F32x2.HI_LO, UR4.F32, R166.reuse.F32 ;  /* 0x000000040a947c49 */ /* 0x100fe400092000a6 */
[--C-:B------:R-:W-:Y:S02]  /*76e0*/  FFMA2 R150, R12.F32x2.HI_LO, UR4.F32, R166.reuse.F32 ;  /* 0x000000040c967c49 */ /* 0x100fe400092000a6 */
[--C-:B------:R-:W-:Y:S02]  /*76f0*/  FFMA2 R156, R14.F32x2.HI_LO, UR4.F32, R166.reuse.F32 ;  /* 0x000000040e9c7c49 */ /* 0x100fe400092000a6 */
[----:B------:R-:W-:Y:S01]  /*7700*/  FFMA2 R152, R152.F32x2.HI_LO, UR4.F32, R166.F32 ;  /* 0x0000000498987c49 */ /* 0x000fe200092000a6 */
[----:B------:R-:W1:Y:S01]  /*7710*/  MUFU.EX2 R91, R91 ;  /* 0x0000005b005b7308 */ /* 0x000e620000000800 */
[----:B--2---:R-:W-:Y:S01]  /*7720*/  F2FP.F16.F32.PACK_AB R30, R89, R88 ;  /* 0x00000058591e723e */ /* 0x004fe200000000ff */
[----:B------:R-:W-:-:S02]  /*7730*/  FADD2 R40, R40.F32x2.HI_LO, R48.F32x2.HI_LO ;  /* 0x000000302828724b */ /* 0x000fc40000000000 */
[----:B------:R-:W-:Y:S02]  /*7740*/  FADD2 R42, R42.F32x2.HI_LO, R50.F32x2.HI_LO ;  /* 0x000000322a2a724b */ /* 0x000fe40000000000 */
[----:B------:R-:W-:Y:S02]  /*7750*/  FADD2 R44, R44.F32x2.HI_LO, R88.F32x2.HI_LO ;  /* 0x000000582c2c724b */ /* 0x000fe40000000000 */
[----:B------:R-:W-:Y:S08]  /*7760*/  MUFU.EX2 R92, R92 ;  /* 0x0000005c005c7308 */ /* 0x000ff00000000800 */
[----:B------:R-:W2:Y:S01]  /*7770*/  MUFU.EX2 R93, R93 ;  /* 0x0000005d005d7308 */ /* 0x000ea20000000800 */
[----:B-1----:R-:W-:Y:S01]  /*7780*/  F2FP.F16.F32.PACK_AB R31, R91, R90 ;  /* 0x0000005a5b1f723e */ /* 0x002fe200000000ff */
[----:B------:R-:W-:-:S06]  /*7790*/  FADD2 R46, R46.F32x2.HI_LO, R90.F32x2.HI_LO ;  /* 0x0000005a2e2e724b */ /* 0x000fcc0000000000 */
[----:B------:R-:W-:Y:S08]  /*77a0*/  MUFU.EX2 R94, R94 ;  /* 0x0000005e005e7308 */ /* 0x000ff00000000800 */
[----:B------:R-:W1:Y:S01]  /*77b0*/  MUFU.EX2 R95, R95 ;  /* 0x0000005f005f7308 */ /* 0x000e620000000800 */
[----:B--2---:R-:W-:Y:S01]  /*77c0*/  F2FP.F16.F32.PACK_AB R32, R93, R92 ;  /* 0x0000005c5d20723e */ /* 0x004fe200000000ff */
[----:B------:R-:W-:-:S06]  /*77d0*/  FADD2 R40, R40.F32x2.HI_LO, R92.F32x2.HI_LO ;  /* 0x0000005c2828724b */ /* 0x000fcc0000000000 */
        /* <DEDUP_REMOVED lines=27> */
[----:B------:R1:W-:Y:S06]  /*7990*/  BAR.ARV R8, 0x40 ;  /* 0x000100080000751d */ /* 0x0003ec0000002000 */
[----:B------:R-:W-:Y:S01]  /*79a0*/  MUFU.EX2 R54, R54 ;  /* 0x0000003600367308 */ /* 0x000fe20000000800 */
[----:B------:R-:W-:Y:S01]  /*79b0*/  FADD2 R46, R46.F32x2.HI_LO, R106.F32x2.HI_LO ;  /* 0x0000006a2e2e724b */ /* 0x000fe20000000000 */
[----:B------:R3:W-:Y:S01]  /*79c0*/  STTM.x16 tmem[UR5], R24 ;  /* 0x00000018000079ed */ /* 0x0007e20008240005 */
[----:B------:R-:W-:-:S05]  /*79d0*/  R2UR UR5, R133 ;  /* 0x00000000850572ca */ /* 0x000fca00000e0000 */
[----:B------:R-:W4:Y:S01]  /*79e0*/  MUFU.EX2 R55, R55 ;  /* 0x0000003700377308 */ /* 0x000f220000000800 */
[----:B--2---:R-:W-:Y:S01]  /*79f0*/  F2FP.F16.F32.PACK_AB R16, R53, R52 ;  /* 0x000000343510723e */ /* 0x004fe200000000ff */
[----:B------:R-:W-:-:S06]  /*7a00*/  FADD2 R40, R40.F32x2.HI_LO, R52.F32x2.HI_LO ;  /* 0x000000342828724b */ /* 0x000fcc0000000000 */
[----:B------:R-:W-:Y:S08]  /*7a10*/  MUFU.EX2 R56, R56 ;  /* 0x0000003800387308 */ /* 0x000ff00000000800 */
[----:B------:R-:W2:Y:S01]  /*7a20*/  MUFU.EX2 R57, R57 ;  /* 0x0000003900397308 */ /* 0x000ea20000000800 */
[----:B----4-:R-:W-:Y:S01]  /*7a30*/  F2FP.F16.F32.PACK_AB R17, R55, R54 ;  /* 0x000000363711723e */ /* 0x010fe200000000ff */
[----:B------:R-:W-:-:S06]  /*7a40*/  FADD2 R42, R42.F32x2.HI_LO, R54.F32x2.HI_LO ;  /* 0x000000362a2a724b */ /* 0x000fcc0000000000 */
[----:B------:R-:W-:Y:S08]  /*7a50*/  MUFU.EX2 R58, R58 ;  /* 0x0000003a003a7308 */ /* 0x000ff00000000800 */
[----:B------:R-:W4:Y:S01]  /*7a60*/  MUFU.EX2 R59, R59 ;  /* 0x0000003b003b7308 */ /* 0x000f220000000800 */
[----:B--2---:R-:W-:Y:S01]  /*7a70*/  F2FP.F16.F32.PACK_AB R18, R57, R56 ;  /* 0x000000383912723e */ /* 0x004fe200000000ff */
[----:B------:R-:W-:-:S06]  /*7a80*/  FADD2 R44, R44.F32x2.HI_LO, R56.F32x2.HI_LO ;  /* 0x000000382c2c724b */ /* 0x000fcc0000000000 */
[----:B------:R-:W-:Y:S01]  /*7a90*/  MUFU.EX2 R60, R60 ;  /* 0x0000003c003c7308 */ /* 0x000fe20000000800 */
[----:B---3--:R-:W-:-:S07]  /*7aa0*/  FFMA2 R32, R6.F32x2.HI_LO, UR4.F32, R166.F32 ;  /* 0x0000000406207c49 */ /* 0x008fce00092000a6 */
[----:B------:R-:W2:Y:S01]  /*7ab0*/  MUFU.EX2 R61, R61 ;  /* 0x0000003d003d7308 */ /* 0x000ea20000000800 */
[----:B----4-:R-:W-:Y:S01]  /*7ac0*/  F2FP.F16.F32.PACK_AB R19, R59, R58 ;  /* 0x0000003a3b13723e */ /* 0x010fe200000000ff */
[----:B------:R-:W-:-:S06]  /*7ad0*/  FADD2 R46, R46.F32x2.HI_LO, R58.F32x2.HI_LO ;  /* 0x0000003a2e2e724b */ /* 0x000fcc0000000000 */
[----:B------:R-:W-:Y:S08]  /*7ae0*/  MUFU.EX2 R62, R62 ;  /* 0x0000003e003e7308 */ /* 0x000ff00000000800 */
[----:B------:R-:W3:Y:S01]  /*7af0*/  MUFU.EX2 R63, R63 ;  /* 0x0000003f003f7308 */ /* 0x000ee20000000800 */
[----:B--2---:R-:W-:Y:S01]  /*7b00*/  F2FP.F16.F32.PACK_AB R20, R61, R60 ;  /* 0x0000003c3d14723e */ /* 0x004fe200000000ff */
[----:B------:R-:W-:-:S06]  /*7b10*/  FADD2 R40, R40.F32x2.HI_LO, R60.F32x2.HI_LO ;  /* 0x0000003c2828724b */ /* 0x000fcc0000000000 */
[----:B------:R-:W-:Y:S08]  /*7b20*/  MUFU.EX2 R64, R64 ;  /* 0x0000004000407308 */ /* 0x000ff00000000800 */
[----:B------:R-:W2:Y:S01]  /*7b30*/  MUFU.EX2 R65, R65 ;  /* 0x0000004100417308 */ /* 0x000ea20000000800 */
[----:B---3--:R-:W-:Y:S01]  /*7b40*/  F2FP.F16.F32.PACK_AB R21, R63, R62 ;  /* 0x0000003e3f15723e */ /* 0x008fe200000000ff */
        /* <DEDUP_REMOVED lines=38> */
[----:B------:R-:W1:Y:S01]  /*7db0*/  MUFU.EX2 R109, R109 ;  /* 0x0000006d006d7308 */ /* 0x000e620000000800 */
[----:B---3--:R-:W-:Y:S01]  /*7dc0*/  F2FP.F16.F32.PACK_AB R31, R83, R82 ;  /* 0x00000052531f723e */ /* 0x008fe200000000ff */
[----:B------:R-:W-:-:S03]  /*7dd0*/  FADD2 R46, R46.F32x2.HI_LO, R82.F32x2.HI_LO ;  /* 0x000000522e2e724b */ /* 0x000fc60000000000 */
[----:B------:R2:W-:Y:S01]  /*7de0*/  STTM.x16 tmem[UR5], R16 ;  /* 0x00000010000079ed */ /* 0x0005e20008240005 */
[----:B------:R-:W-:Y:S02]  /*7df0*/  R2UR UR5, R87 ;  /* 0x00000000570572ca */ /* 0x000fe400000e0000 */
[----:B------:R-:W-:Y:S08]  /*7e00*/  MUFU.EX2 R110, R110 ;  /* 0x0000006e006e7308 */ /* 0x000ff00000000800 */
[----:B------:R-:W3:Y:S01]  /*7e10*/  MUFU.EX2 R111, R111 ;  /* 0x0000006f006f7308 */ /* 0x000ee20000000800 */
[----:B-1----:R-:W-:Y:S01]  /*7e20*/  F2FP.F16.F32.PACK_AB R8, R109, R108 ;  /* 0x0000006c6d08723e */ /* 0x002fe200000000ff */
[----:B------:R-:W-:-:S06]  /*7e30*/  FADD2 R40, R40.F32x2.HI_LO, R108.F32x2.HI_LO ;  /* 0x0000006c2828724b */ /* 0x000fcc0000000000 */
[----:B------:R-:W-:Y:S08]  /*7e40*/  MUFU.EX2 R112, R112 ;  /* 0x0000007000707308 */ /* 0x000ff00000000800 */
[----:B------:R-:W1:Y:S01]  /*7e50*/  MUFU.EX2 R113, R113 ;  /* 0x0000007100717308 */ /* 0x000e620000000800 */
[----:B---3--:R-:W-:Y:S01]  /*7e60*/  F2FP.F16.F32.PACK_AB R9, R111, R110 ;  /* 0x0000006e6f09723e */ /* 0x008fe200000000ff */
[----:B------:R-:W-:-:S06]  /*7e70*/  FADD2 R42, R42.F32x2.HI_LO, R110.F32x2.HI_LO ;  /* 0x0000006e2a2a724b */ /* 0x000fcc0000000000 */
[----:B------:R-:W-:Y:S08]  /*7e80*/  MUFU.EX2 R114, R114 ;  /* 0x0000007200727308 */ /* 0x000ff00000000800 */
[----:B------:R-:W3:Y:S01]  /*7e90*/  MUFU.EX2 R115, R115 ;  /* 0x0000007300737308 */ /* 0x000ee20000000800 */
[----:B-1----:R-:W-:Y:S01]  /*7ea0*/  F2FP.F16.F32.PACK_AB R10, R113, R112 ;  /* 0x00000070710a723e */ /* 0x002fe200000000ff */
[----:B------:R-:W-:-:S06]  /*7eb0*/  FADD2 R44, R44.F32x2.HI_LO, R112.F32x2.HI_LO ;  /* 0x000000702c2c724b */ /* 0x000fcc0000000000 */
[----:B------:R-:W-:Y:S01]  /*7ec0*/  MUFU.EX2 R116, R116 ;  /* 0x0000007400747308 */ /* 0x000fe20000000800 */
[----:B--2---:R-:W-:Y:S01]  /*7ed0*/  FFMA2 R24, R4.F32x2.HI_LO, UR4.F32, R166.F32 ;  /* 0x0000000404187c49 */ /* 0x004fe200092000a6 */
[----:B------:R-:W-:Y:S01]  /*7ee0*/  UIADD3 UR4, UPT, UPT, UR8, 0x138, URZ ;  /* 0x0000013808047890 */ /* 0x000fe2000fffe0ff */
[----:B------:R-:W-:Y:S01]  /*7ef0*/  LOP3.LUT R166, R84, 0x70, RZ, 0xfc, !PT ;  /* 0x0000007054a67812 */ /* 0x000fe200078efcff */
[----:B------:R-:W-:Y:S02]  /*7f00*/  IMAD.MOV.U32 R26, RZ, RZ, 0x1 ;  /* 0x00000001ff1a7424 */ /* 0x000fe400078e00ff */
[----:B------:R-:W-:Y:S02]  /*7f10*/  UPRMT UR13, UR6, 0x654, UR4 ;  /* 0x00000654060d7896 */ /* 0x000fe40008000004 */
[----:B------:R-:W1:Y:S01]  /*7f20*/  MUFU.EX2 R117, R117 ;  /* 0x0000007500757308 */ /* 0x000e620000000800 */
[----:B---3--:R-:W-:Y:S01]  /*7f30*/  F2FP.F16.F32.PACK_AB R11, R115, R114 ;  /* 0x00000072730b723e */ /* 0x008fe200000000ff */
[----:B------:R-:W-:Y:S01]  /*7f40*/  FADD2 R46, R46.F32x2.HI_LO, R114.F32x2.HI_LO ;  /* 0x000000722e2e724b */ /* 0x000fe20000000000 */
[----:B------:R-:W-:-:S05]  /*7f50*/  R2UR UR4, R166 ;  /* 0x00000000a60472ca */ /* 0x000fca00000e0000 */
        /* <DEDUP_REMOVED lines=47> */
[----:B------:R-:W-:-:S03]  /*8250*/  FADD2 R46, R46.F32x2.HI_LO, R140.F32x2.HI_LO ;  /* 0x0000008c2e2e724b */ /* 0x000fc60000000000 */
[----:B------:R2:W-:Y:S01]  /*8260*/  STTM.x16 tmem[UR5], R8 ;  /* 0x00000008000079ed */ /* 0x0005e20008240005 */
[----:B------:R-:W3:Y:S02]  /*8270*/  FENCE.VIEW.ASYNC.T ;  /* 0x00000000000073c6 */ /* 0x000ee40000000200 */
[----:B---3--:R3:W-:Y:S01]  /*8280*/  SYNCS.ARRIVE.TRANS64.RED.ART0 RZ, [UR13], R26 ;  /* 0x0000001affff79a7 */ /* 0x0087e2000850040d */
[----:B------:R-:W-:Y:S08]  /*8290*/  MUFU.EX2 R144, R144 ;  /* 0x0000009000907308 */ /* 0x000ff00000000800 */
[----:B------:R-:W4:Y:S01]  /*82a0*/  MUFU.EX2 R145, R145 ;  /* 0x0000009100917308 */ /* 0x000f220000000800 */
[----:B-1----:R-:W-:Y:S01]  /*82b0*/  F2FP.F16.F32.PACK_AB R4, R143, R142 ;  /* 0x0000008e8f04723e */ /* 0x002fe200000000ff */
[----:B------:R-:W-:-:S06]  /*82c0*/  FADD2 R40, R40.F32x2.HI_LO, R142.F32x2.HI_LO ;  /* 0x0000008e2828724b */ /* 0x000fcc0000000000 */
[----:B------:R-:W-:Y:S08]  /*82d0*/  MUFU.EX2 R146, R146 ;  /* 0x0000009200927308 */ /* 0x000ff00000000800 */
[----:B------:R-:W1:Y:S01]  /*82e0*/  MUFU.EX2 R147, R147 ;  /* 0x0000009300937308 */ /* 0x000e620000000800 */
[----:B----4-:R-:W-:Y:S01]  /*82f0*/  F2FP.F16.F32.PACK_AB R5, R145, R144 ;  /* 0x000000909105723e */ /* 0x010fe200000000ff */
[----:B------:R-:W-:-:S06]  /*8300*/  FADD2 R42, R42.F32x2.HI_LO, R144.F32x2.HI_LO ;  /* 0x000000902a2a724b */ /* 0x000fcc0000000000 */
[----:B------:R-:W-:Y:S08]  /*8310*/  MUFU.EX2 R148, R148 ;  /* 0x0000009400947308 */ /* 0x000ff00000000800 */
[----:B------:R-:W4:Y:S01]  /*8320*/  MUFU.EX2 R149, R149 ;  /* 0x0000009500957308 */ /* 0x000f220000000800 */
[----:B-1----:R-:W-:Y:S01]  /*8330*/  F2FP.F16.F32.PACK_AB R6, R147, R146 ;  /* 0x000000929306723e */ /* 0x002fe200000000ff */
[----:B------:R-:W-:-:S06]  /*8340*/  FADD2 R44, R44.F32x2.HI_LO, R146.F32x2.HI_LO ;  /* 0x000000922c2c724b */ /* 0x000fcc0000000000 */
[----:B------:R-:W-:Y:S08]  /*8350*/  MUFU.EX2 R150, R150 ;  /* 0x0000009600967308 */ /* 0x000ff00000000800 */
[----:B------:R-:W2:Y:S01]  /*8360*/  MUFU.EX2 R151, R151 ;  /* 0x0000009700977308 */ /* 0x000ea20000000800 */
[----:B----4-:R-:W-:Y:S01]  /*8370*/  F2FP.F16.F32.PACK_AB R7, R149, R148 ;  /* 0x000000949507723e */ /* 0x010fe200000000ff */
        /* <DEDUP_REMOVED lines=40> */
[----:B------:R-:W-:-:S04]  /*8600*/  FADD2 R42, R42.F32x2.HI_LO, R172.F32x2.HI_LO ;  /* 0x000000ac2a2a724b */ /* 0x000fc80000000000 */
[----:B------:R-:W-:Y:S02]  /*8610*/  FADD2 R40, R40.F32x2.HI_LO, R42.F32x2.HI_LO ;  /* 0x0000002a2828724b */ /* 0x000fe40000000000 */
[----:B------:R-:W-:Y:S08]  /*8620*/  MUFU.EX2 R24, R24 ;  /* 0x0000001800187308 */ /* 0x000ff00000000800 */
[----:B------:R-:W1:Y:S01]  /*8630*/  MUFU.EX2 R25, R25 ;  /* 0x0000001900197308 */ /* 0x000e620000000800 */
[----:B--2---:R-:W-:Y:S01]  /*8640*/  F2FP.F16.F32.PACK_AB R18, R33, R32 ;  /* 0x000000202112723e */ /* 0x004fe200000000ff */
[----:B------:R-:W-:Y:S01]  /*8650*/  FADD2 R44, R44.F32x2.HI_LO, R32.F32x2.HI_LO ;  /* 0x000000202c2c724b */ /* 0x000fe20000000000 */
[----:B-1----:R-:W-:Y:S01]  /*8660*/  F2FP.F16.F32.PACK_AB R19, R25, R24 ;  /* 0x000000181913723e */ /* 0x002fe200000000ff */
[----:B------:R-:W-:-:S03]  /*8670*/  FADD2 R46, R46.F32x2.HI_LO, R24.F32x2.HI_LO ;  /* 0x000000182e2e724b */ /* 0x000fc60000000000 */
[----:B------:R3:W-:Y:S01]  /*8680*/  STTM.x16 tmem[UR4], R4 ;  /* 0x00000004000079ed */ /* 0x0007e20008240004 */
[----:B------:R-:W-:Y:S01]  /*8690*/  UIADD3 UR4, UPT, UPT, UR8, 0x140, URZ ;  /* 0x0000014008047890 */ /* 0x000fe2000fffe0ff */
[----:B------:R-:W1:Y:S01]  /*86a0*/  FENCE.VIEW.ASYNC.T ;  /* 0x00000000000073c6 */ /* 0x000e620000000200 */
[----:B------:R-:W-:Y:S02]  /*86b0*/  FADD2 R44, R44.F32x2.HI_LO, R46.F32x2.HI_LO ;  /* 0x0000002e2c2c724b */ /* 0x000fe40000000000 */
[----:B------:R-:W-:Y:S01]  /*86c0*/  UPRMT UR4, UR6, 0x654, UR4 ;  /* 0x0000065406047896 */ /* 0x000fe20008000004 */
[----:B-1----:R-:W-:Y:S01]  /*86d0*/  NOP ;  /* 0x0000000000007918 */ /* 0x002fe20000000000 */
[----:B------:R-:W-:-:S07]  /*86e0*/  FADD2 R40, R40.F32x2.HI_LO, R44.F32x2.HI_LO ;  /* 0x0000002c2828724b */ /* 0x000fce0000000000 */
[----:B------:R3:W-:Y:S01]  /*86f0*/  @P0 SYNCS.ARRIVE.TRANS64.RED.ART0 RZ, [UR4], R26 ;  /* 0x0000001affff09a7 */ /* 0x0007e20008500404 */
[----:B------:R-:W-:-:S04]  /*8700*/  UIADD3 UR4, UPT, UPT, UR10, -0x80, URZ ;  /* 0xffffff800a047890 */ /* 0x000fc8000fffe0ff */
[----:B------:R-:W-:Y:S01]  /*8710*/  USHF.R.S32.HI UR5, URZ, 0x1f, UR4 ;  /* 0x0000001fff057899 */ /* 0x000fe20008011404 */
[----:B------:R-:W1:Y:S03]  /*8720*/  SYNCS.PHASECHK.TRANS64.TRYWAIT P0, [UR8+0x168], RZ ;  /* 0x000168ffff0075a7 */ /* 0x000e660008001108 */
[----:B------:R-:W-:-:S04]  /*8730*/  ULEA.HI UR4, UR5, UR4, URZ, 0x7 ;  /* 0x0000000405047291 */ /* 0x000fc8000f8f38ff */
[----:B------:R-:W-:-:S04]  /*8740*/  USHF.R.S32.HI UR4, URZ, 0x7, UR4 ;  /* 0x00000007ff047899 */ /* 0x000fc80008011404 */
[----:B------:R-:W-:-:S04]  /*8750*/  UISETP.LT.AND UP0, UPT, URZ, UR4, UPT ;  /* 0x00000004ff00728c */ /* 0x000fc8000bf01270 */
[----:B------:R-:W-:-:S04]  /*8760*/  USEL UR17, URZ, UR4, !UP0 ;  /* 0x00000004ff117287 */ /* 0x000fc8000c000000 */
[----:B------:R-:W-:-:S04]  /*8770*/  UIADD3 UR4, UPT, UPT, UR18, -UR17, URZ ;  /* 0x8000001112047290 */ /* 0x000fc8000fffe0ff */
[----:B------:R-:W-:Y:S01]  /*8780*/  UISETP.GE.AND UP0, UPT, UR4, 0x1, UPT ;  /* 0x000000010400788c */ /* 0x000fe2000bf06270 */
[----:B-1-3--:R-:W-:Y:S10]  /*8790*/  @!P0 BRA `(.L_x_63) ;  /* 0x0000006c005c8947 */ /* 0x00aff40003800000 */
.L_x_132:
[----:B------:R-:W-:Y:S01]  /*87a0*/  FADD R132, R40, R41 ;  /* 0x0000002928847221 */ /* 0x000fe20000000000 */
[----:B------:R-:W-:Y:S01]  /*87b0*/  UMOV UR10, 0x1 ;  /* 0x00000001000a7882 */ /* 0x000fe20000000000 */
[----:B------:R-:W-:Y:S01]  /*87c0*/  UMOV UR11, 0x1 ;  /* 0x00000001000b7882 */ /* 0x000fe20000000000 */
[----:B------:R-:W-:Y:S05]  /*87d0*/  BRA.U !UP0, `(.L_x_64) ;  /* 0x0000002508ec7547 */ /* 0x000fea000b800000 */
[----:B------:R-:W-:Y:S01]  /*87e0*/  R2UR UR4, R2 ;  /* 0x00000000020472ca */ /* 0x000fe200000e0000 */
[----:B------:R-:W-:Y:S01]  /*87f0*/  UIADD3 UR15, UPT, UPT, UR8, 0x140, URZ ;  /* 0x00000140080f7890 */ /* 0x000fe2000fffe0ff */
[----:B------:R-:W-:Y:S01]  /*8800*/  MOV R168, R155 ;  /* 0x0000009b00a87202 */ /* 0x000fe20000000f00 */
[----:B------:R-:W-:Y:S01]  /*8810*/  VIADD R167, R154, UR16 ;  /* 0x000000109aa77c36 */ /* 0x000fe20008000000 */
[----:B------:R-:W2:Y:S01]  /*8820*/  LDCU UR19, c[0x0][0x380] ;  /* 0x00007000ff1377ac */ /* 0x000ea20008000800 */
[----:B------:R-:W3:Y:S01]  /*8830*/  LDCU UR6, c[0x0][0x600] ;  /* 0x0000c000ff0677ac */ /* 0x000ee20008000800 */
[----:B------:R-:W-:-:S07]  /*8840*/  UIADD3 UR12, UPT, UPT, -UR12, UR17, URZ ;  /* 0x000000110c0c7290 */ /* 0x000fce000fffe1ff */
[----:B------:R-:W-:Y:S01]  /*8850*/  UPRMT UR15, UR4, 0x654, UR15 ;  /* 0x00000654040f7896 */ /* 0x000fe2000800000f */
[----:B------:R-:W-:Y:S01]  /*8860*/  UMOV UR11, 0x1 ;  /* 0x00000001000b7882 */ /* 0x000fe20000000000 */
[----:B------:R-:W-:Y:S01]  /*8870*/  UMOV UR9, UR18 ;  /* 0x0000001200097c82 */ /* 0x000fe20008000000 */
[----:B------:R-:W-:Y:S01]  /*8880*/  UMOV UR10, 0x1 ;  /* 0x00000001000a7882 */ /* 0x000fe20000000000 */
[----:B------:R-:W-:-:S08]  /*8890*/  UMOV UR16, URZ ;  /* 0x000000ff00107c82 */ /* 0x000fd00008000000 */
.L_x_67:
[----:B------:R-:W-:Y:S01]  /*88a0*/  USHF.L.U32 UR4, UR11, 0x1f, URZ ;  /* 0x0000001f0b047899 */ /* 0x000fe200080006ff */
[----:B------:R-:W-:Y:S01]  /*88b0*/  R2UR UR5, R84 ;  /* 0x00000000540572ca */ /* 0x000fe200000e0000 */
[----:B------:R-:W-:-:S04]  /*88c0*/  UIADD3 UR9, UPT, UPT, UR9, -0x1, URZ ;  /* 0xffffffff09097890 */ /* 0x000fc8000fffe0ff */
[----:B-1----:R-:W-:Y:S01]  /*88d0*/  MOV R4, UR4 ;  /* 0x0000000400047c02 */ /* 0x002fe20008000f00 */
[----:B------:R-:W-:-:S03]  /*88e0*/  UISETP.LT.AND UP0, UPT, URZ, UR9, UPT ;  /* 0x00000009ff00728c */ /* 0x000fc6000bf01270 */
[----:B------:R-:W1:Y:S01]  /*88f0*/  SYNCS.PHASECHK.TRANS64.TRYWAIT P0, [UR8+0x130], R4 ;  /* 0x00013004ff0075a7 */ /* 0x000e620008001108 */
[----:B------:R-:W-:Y:S01]  /*8900*/  USEL UR7, URZ, UR9, !UP0 ;  /* 0x00000009ff077287 */ /* 0x000fe2000c000000 */
[----:B-1----:R-:W-:Y:S11]  /*8910*/  @!P0 BRA `(.L_x_65) ;  /* 0x0000006c00148947 */ /* 0x002ff60003800000 */
.L_x_134:
[----:B-1----:R-:W1:Y:S01]  /*8920*/  LDTM.x32 R4, tmem[UR5] ;  /* 0x00000005000479ee */ /* 0x002e6200082c0000 */
[----:B--2---:R-:W-:Y:S01]  /*8930*/  ULEA UR4, UR7, UR19, 0x7 ;  /* 0x0000001307047291 */ /* 0x004fe2000f8e38ff */
[----:B------:R-:W-:-:S05]  /*8940*/  IMAD.MOV.U32 R142, RZ, RZ, -0x1 ;  /* 0xffffffffff8e7424 */ /* 0x000fca00078e00ff */
[----:B------:R-:W-:Y:S02]  /*8950*/  IADD3 R138, PT, PT, -R167, UR4, RZ ;  /* 0x00000004a78a7c10 */ /* 0x000fe4000fffe1ff */
[----:B------:R-:W-:Y:S02]  /*8960*/  R2UR UR4, R85 ;  /* 0x00000000550472ca */ /* 0x000fe400000e0000 */
[C---:B------:R-:W-:Y:S02]  /*8970*/  VIADDMNMX R37, R138.reuse, 0x1f, RZ, !PT ;  /* 0x0000001f8a257846 */ /* 0x040fe400078001ff */
[----:B------:R-:W-:Y:S02]  /*8980*/  VIADDMNMX R143, R138, 0x5f, RZ, !PT ;  /* 0x0000005f8a8f7846 */ /* 0x000fe400078001ff */
[--C-:B------:R-:W-:Y:S02]  /*8990*/  SHF.R.U32.HI R36, RZ, R37, R142.reuse ;  /* 0x00000025ff247219 */ /* 0x100fe4000001168e */
[----:B------:R-:W-:-:S02]  /*89a0*/  SHF.R.U32.HI R143, RZ, R143, R142 ;  /* 0x0000008fff8f7219 */ /* 0x000fc4000001168e */
[----:B------:R-:W-:Y:S02]  /*89b0*/  R2P PR, R36, 0x7e ;  /* 0x0000007e24007804 */ /* 0x000fe40000000000 */
[----:B------:R-:W-:Y:S01]  /*89c0*/  VIADDMNMX R159, R138, 0x7f, RZ, !PT ;  /* 0x0000007f8a9f7846 */ /* 0x000fe200078001ff */
[----:B------:R-:W2:Y:S01]  /*89d0*/  LDTM.x32 R52, tmem[UR4] ;  /* 0x00000004003479ee */ /* 0x000ea200082c0000 */
[----:B------:R-:W-:Y:S02]  /*89e0*/  R2UR UR4, R86 ;  /* 0x00000000560472ca */ /* 0x000fe400000e0000 */
[----:B-1----:R-:W-:Y:S02]  /*89f0*/  SEL R99, R5, 0xff800000, P1 ;  /* 0xff80000005637807 */ /* 0x002fe40000800000 */
[----:B------:R-:W-:Y:S02]  /*8a00*/  SEL R88, R6, 0xff800000, P2 ;  /* 0xff80000006587807 */ /* 0x000fe40001000000 */
[----:B------:R-:W-:-:S02]  /*8a10*/  SEL R89, R7, 0xff800000, P3 ;  /* 0xff80000007597807 */ /* 0x000fc40001800000 */
[----:B------:R-:W-:Y:S02]  /*8a20*/  SEL R90, R8, 0xff800000, P4 ;  /* 0xff800000085a7807 */ /* 0x000fe40002000000 */
[----:B------:R-:W-:Y:S02]  /*8a30*/  SEL R91, R9, 0xff800000, P5 ;  /* 0xff800000095b7807 */ /* 0x000fe40002800000 */
[----:B------:R-:W-:Y:S02]  /*8a40*/  SEL R102, R10, 0xff800000, P6 ;  /* 0xff8000000a667807 */ /* 0x000fe40003000000 */
[C---:B------:R-:W-:Y:S02]  /*8a50*/  R2P PR, R36.reuse.B1, 0x7f ;  /* 0x0000007f24007804 */ /* 0x040fe40000001000 */
[----:B------:R-:W-:Y:S02]  /*8a60*/  LOP3.LUT R5, R36, 0x1, RZ, 0xc0, !PT ;  /* 0x0000000124057812 */ /* 0x000fe400078ec0ff */
[----:B------:R-:W-:-:S02]  /*8a70*/  SHF.R.U32.HI R159, RZ, R159, R142 ;  /* 0x0000009fff9f7219 */ /* 0x000fc4000001168e */
        /* <DEDUP_REMOVED lines=54> */
[----:B------:R-:W-:-:S03]  /*8de0*/  FMNMX R169, R102, R103, !PT ;  /* 0x0000006766a97209 */ /* 0x000fc60007800000 */
[----:B------:R-:W-:Y:S02]  /*8df0*/  SEL R68, R68, 0xff800000, P0 ;  /* 0xff80000044447807 */ /* 0x000fe40000000000 */
[----:B------:R-:W-:Y:S02]  /*8e00*/  SEL R69, R69, 0xff800000, P1 ;  /* 0xff80000045457807 */ /* 0x000fe40000800000 */
[----:B------:R-:W-:Y:S02]  /*8e10*/  SEL R70, R70, 0xff800000, P2 ;  /* 0xff80000046467807 */ /* 0x000fe40001000000 */
[----:B------:R-:W-:Y:S02]  /*8e20*/  SEL R71, R71, 0xff800000, P3 ;  /* 0xff80000047477807 */ /* 0x000fe40001800000 */
[----:B------:R-:W-:Y:S02]  /*8e30*/  SEL R72, R72, 0xff800000, P4 ;  /* 0xff80000048487807 */ /* 0x000fe40002000000 */
[----:B------:R-:W-:-:S02]  /*8e40*/  SEL R73, R73, 0xff800000, P5 ;  /* 0xff80000049497807 */ /* 0x000fc40002800000 */
[----:B------:R-:W-:Y:S02]  /*8e50*/  SEL R122, R74, 0xff800000, P6 ;  /* 0xff8000004a7a7807 */ /* 0x000fe40003000000 */
[----:B------:R-:W-:Y:S02]  /*8e60*/  R2P PR, R4.B3, 0x7f ;  /* 0x0000007f04007804 */ /* 0x000fe40000003000 */
[----:B------:R-:W-:-:S03]  /*8e70*/  FMNMX3 R169, R169, R108, R109, !PT ;  /* 0x0000006ca9a97276 */ /* 0x000fc6000780006d */
        /* <DEDUP_REMOVED lines=47> */
[----:B------:R-:W-:Y:S02]  /*9170*/  LOP3.LUT P0, RZ, R143, 0x800000, RZ, 0xc0, !PT ;  /* 0x008000008fff7812 */ /* 0x000fe4000780c0ff */
[----:B------:R-:W-:-:S02]  /*9180*/  SEL R140, R40, 0xff800000, P4 ;  /* 0xff800000288c7807 */ /* 0x000fc40002000000 */
[----:B------:R-:W-:Y:S02]  /*9190*/  SEL R43, R43, 0xff800000, P0 ;  /* 0xff8000002b2b7807 */ /* 0x000fe40000000000 */
[----:B------:R-:W-:Y:S02]  /*91a0*/  SEL R141, R41, 0xff800000, P5 ;  /* 0xff800000298d7807 */ /* 0x000fe40002800000 */
[----:B------:R-:W-:Y:S02]  /*91b0*/  SEL R42, R42, 0xff800000, P6 ;  /* 0xff8000002a2a7807 */ /* 0x000fe40003000000 */
[----:B------:R-:W-:Y:S02]  /*91c0*/  R2P PR, R143.B3, 0x7f ;  /* 0x0000007f8f007804 */ /* 0x000fe40000003000 */
[----:B------:R-:W-:Y:S02]  /*91d0*/  FMNMX3 R169, R169, R58, R59, !PT ;  /* 0x0000003aa9a97276 */ /* 0x000fe4000780003b */
[----:B------:R-:W-:-:S02]  /*91e0*/  R2UR UR4, R86 ;  /* 0x00000000560472ca */ /* 0x000fc400000e0000 */
        /* <DEDUP_REMOVED lines=16> */
[----:B------:R-:W-:Y:S01]  /*92f0*/  SEL R50, R10, 0xff800000, P6 ;  /* 0xff8000000a327807 */ /* 0x000fe20003000000 */
[----:B------:R-:W-:Y:S01]  /*9300*/  IMAD.SHL.U32 R10, R3, 0x4, RZ ;  /* 0x00000004030a7824 */ /* 0x000fe200078e00ff */
[----:B------:R-:W-:-:S02]  /*9310*/  R2P PR, R159.B1, 0x7f ;  /* 0x0000007f9f007804 */ /* 0x000fc40000001000 */
[----:B------:R-:W-:Y:S02]  /*9320*/  LOP3.LUT R5, R159, 0x1, RZ, 0xc0, !PT ;  /* 0x000000019f057812 */ /* 0x000fe400078ec0ff */
[----:B------:R-:W-:Y:S02]  /*9330*/  FMNMX3 R6, R168, R98, R99, !PT ;  /* 0x00000062a8067276 */ /* 0x000fe40007800063 */
[----:B------:R-:W-:Y:S01]  /*9340*/  SEL R44, R12, 0xff800000, P0 ;  /* 0xff8000000c2c7807 */ /* 0x000fe20000000000 */
[----:B------:R-:W-:Y:S01]  /*9350*/  IMAD.U32 R12, RZ, RZ, UR14 ;  /* 0x0000000eff0c7e24 */ /* 0x000fe2000f8e00ff */
[----:B------:R-:W-:Y:S02]  /*9360*/  SEL R45, R13, 0xff800000, P1 ;  /* 0xff8000000d2d7807 */ /* 0x000fe40000800000 */
[----:B------:R-:W-:Y:S02]  /*9370*/  SEL R48, R14, 0xff800000, P2 ;  /* 0xff8000000e307807 */ /* 0x000fe40001000000 */
[----:B------:R-:W-:-:S02]  /*9380*/  SEL R49, R15, 0xff800000, P3 ;  /* 0xff8000000f317807 */ /* 0x000fc40001800000 */
[----:B------:R-:W-:Y:S02]  /*9390*/  SEL R144, R16, 0xff800000, P4 ;  /* 0xff80000010907807 */ /* 0x000fe40002000000 */
[----:B------:R-:W-:Y:S02]  /*93a0*/  SEL R145, R17, 0xff800000, P5 ;  /* 0xff80000011917807 */ /* 0x000fe40002800000 */
[----:B------:R-:W-:Y:S02]  /*93b0*/  SEL R150, R18, 0xff800000, P6 ;  /* 0xff80000012967807 */ /* 0x000fe40003000000 */
[----:B------:R-:W-:Y:S02]  /*93c0*/  R2P PR, R159.B2, 0x7f ;  /* 0x0000007f9f007804 */ /* 0x000fe40000002000 */
[----:B------:R-:W-:Y:S02]  /*93d0*/  FMNMX3 R6, R6, R92, R93, !PT ;  /* 0x0000005c06067276 */ /* 0x000fe4000780005d */
[----:B------:R-:W-:-:S02]  /*93e0*/  FMNMX3 R169, R169, R122, R123, !PT ;  /* 0x0000007aa9a97276 */ /* 0x000fc4000780007b */
[----:B------:R-:W-:Y:S02]  /*93f0*/  SEL R20, R20, 0xff800000, P0 ;  /* 0xff80000014147807 */ /* 0x000fe40000000000 */
[----:B------:R-:W-:Y:S02]  /*9400*/  ISETP.NE.U32.AND P0, PT, R5, 0x1, PT ;  /* 0x000000010500780c */ /* 0x000fe40003f05070 */
[----:B------:R-:W-:Y:S02]  /*9410*/  FMNMX R5, R88, R89, !PT ;  /* 0x0000005958057209 */ /* 0x000fe40007800000 */
[----:B------:R-:W-:Y:S02]  /*9420*/  SEL R46, R4, 0xff800000, !P0 ;  /* 0xff800000042e7807 */ /* 0x000fe40004000000 */
[----:B------:R-:W-:Y:S02]  /*9430*/  FMNMX R4, R90, R91, !PT ;  /* 0x0000005b5a047209 */ /* 0x000fe40007800000 */
        /* <DEDUP_REMOVED lines=23> */
[----:B------:R-:W-:Y:S02]  /*95b0*/  LOP3.LUT P0, RZ, R159, 0x80, RZ, 0xc0, !PT ;  /* 0x000000809fff7812 */ /* 0x000fe4000780c0ff */
[----:B------:R-:W-:-:S02]  /*95c0*/  FMNMX3 R4, R4, R74, R75, !PT ;  /* 0x0000004a04047276 */ /* 0x000fc4000780004b */
[----:B------:R-:W-:Y:S02]  /*95d0*/  FMNMX3 R169, R169, R124, R125, !PT ;  /* 0x0000007ca9a97276 */ /* 0x000fe4000780007d */
[----:B------:R-:W-:Y:S02]  /*95e0*/  FMNMX3 R6, R6, R78, R79, !PT ;  /* 0x0000004e06067276 */ /* 0x000fe4000780004f */
[----:B------:R-:W-:Y:S02]  /*95f0*/  FMNMX3 R5, R5, R82, R83, !PT ;  /* 0x0000005205057276 */ /* 0x000fe40007800053 */
[----:B------:R-:W-:Y:S02]  /*9600*/  SEL R51, R11, 0xff800000, P0 ;  /* 0xff8000000b337807 */ /* 0x000fe40000000000 */
        /* <DEDUP_REMOVED lines=12> */
[----:B------:R-:W-:Y:S02]  /*96d0*/  SEL R21, R21, 0xff800000, P1 ;  /* 0xff80000015157807 */ /* 0x000fe40000800000 */
[----:B------:R-:W-:-:S02]  /*96e0*/  SEL R154, R22, 0xff800000, P2 ;  /* 0xff800000169a7807 */ /* 0x000fc40001000000 */
[----:B------:R-:W-:Y:S02]  /*96f0*/  SEL R155, R23, 0xff800000, P3 ;  /* 0xff800000179b7807 */ /* 0x000fe40001800000 */
[----:B------:R-:W-:Y:S02]  /*9700*/  SEL R156, R24, 0xff800000, P4 ;  /* 0xff800000189c7807 */ /* 0x000fe40002000000 */
[----:B------:R-:W-:Y:S02]  /*9710*/  SEL R157, R25, 0xff800000, P5 ;  /* 0xff800000199d7807 */ /* 0x000fe40002800000 */
[----:B------:R-:W-:Y:S02]  /*9720*/  SEL R26, R26, 0xff800000, P6 ;  /* 0xff8000001a1a7807 */ /* 0x000fe40003000000 */
[----:B------:R-:W-:Y:S02]  /*9730*/  FMNMX3 R4, R4, R148, R149, !PT ;  /* 0x0000009404047276 */ /* 0x000fe40007800095 */
[----:B------:R-:W-:-:S02]  /*9740*/  FMNMX3 R169, R169, R152, R153, !PT ;  /* 0x00000098a9a97276 */ /* 0x000fc40007800099 */
[----:B------:R-:W-:Y:S02]  /*9750*/  FMNMX3 R6, R6, R46, R47, !PT ;  /* 0x0000002e06067276 */ /* 0x000fe4000780002f */
[----:B------:R-:W-:Y:S02]  /*9760*/  FMNMX3 R5, R5, R38, R39, !PT ;  /* 0x0000002605057276 */ /* 0x000fe40007800027 */
[----:B------:R-:W-:Y:S02]  /*9770*/  R2P PR, R159.B3, 0x7f ;  /* 0x0000007f9f007804 */ /* 0x000fe40000003000 */
[----:B------:R-:W-:Y:S02]  /*9780*/  FMNMX3 R4, R4, R40, R41, !PT ;  /* 0x0000002804047276 */ /* 0x000fe40007800029 */
[----:B------:R-:W-:Y:S02]  /*9790*/  FMNMX3 R169, R169, R50, R51, !PT ;  /* 0x00000032a9a97276 */ /* 0x000fe40007800033 */
[----:B------:R-:W-:-:S02]  /*97a0*/  FMNMX3 R6, R6, R44, R45, !PT ;  /* 0x0000002c06067276 */ /* 0x000fc4000780002d */
[----:B------:R-:W-:Y:S02]  /*97b0*/  FMNMX3 R5, R5, R48, R49, !PT ;  /* 0x0000003005057276 */ /* 0x000fe40007800031 */
[----:B------:R-:W-:Y:S02]  /*97c0*/  SEL R158, R28, 0xff800000, P0 ;  /* 0xff8000001c9e7807 */ /* 0x000fe40000000000 */
[----:B------:R-:W-:Y:S02]  /*97d0*/  ISETP.GT.AND P0, PT, R159, -0x1, PT ;  /* 0xffffffff9f00780c */ /* 0x000fe40003f04270 */
[----:B------:R-:W-:Y:S02]  /*97e0*/  SEL R159, R29, 0xff800000, P1 ;  /* 0xff8000001d9f7807 */ /* 0x000fe40000800000 */
[----:B------:R-:W-:Y:S02]  /*97f0*/  SEL R160, R30, 0xff800000, P2 ;  /* 0xff8000001ea07807 */ /* 0x000fe40001000000 */
[----:B------:R-:W-:-:S02]  /*9800*/  SEL R161, R31, 0xff800000, P3 ;  /* 0xff8000001fa17807 */ /* 0x000fc40001800000 */
[----:B------:R-:W-:Y:S02]  /*9810*/  FMNMX3 R4, R4, R144, R145, !PT ;  /* 0x0000009004047276 */ /* 0x000fe40007800091 */
[----:B------:R-:W-:Y:S02]  /*9820*/  FMNMX3 R169, R169, R150, R151, !PT ;  /* 0x00000096a9a97276 */ /* 0x000fe40007800097 */
[----:B------:R-:W-:Y:S02]  /*9830*/  FMNMX3 R6, R6, R20, R21, !PT ;  /* 0x0000001406067276 */ /* 0x000fe40007800015 */
[----:B------:R-:W-:Y:S02]  /*9840*/  FMNMX3 R5, R5, R154, R155, !PT ;  /* 0x0000009a05057276 */ /* 0x000fe4000780009b */
[----:B------:R-:W-:Y:S02]  /*9850*/  SEL R163, R35, 0xff800000, !P0 ;  /* 0xff80000023a37807 */ /* 0x000fe40004000000 */
[----:B------:R-:W-:-:S02]  /*9860*/  SEL R164, R32, 0xff800000, P4 ;  /* 0xff80000020a47807 */ /* 0x000fc40002000000 */
[----:B------:R-:W-:Y:S02]  /*9870*/  SEL R165, R33, 0xff800000, P5 ;  /* 0xff80000021a57807 */ /* 0x000fe40002800000 */
[----:B------:R-:W-:Y:S02]  /*9880*/  SEL R162, R34, 0xff800000, P6 ;  /* 0xff80000022a27807 */ /* 0x000fe40003000000 */
[----:B------:R-:W-:Y:S02]  /*9890*/  FMNMX3 R4, R4, R156, R157, !PT ;  /* 0x0000009c04047276 */ /* 0x000fe4000780009d */
[----:B------:R-:W-:Y:S02]  /*98a0*/  FMNMX3 R169, R169, R26, R27, !PT ;  /* 0x0000001aa9a97276 */ /* 0x000fe4000780001b */
[----:B------:R-:W-:Y:S02]  /*98b0*/  FMNMX3 R6, R6, R158, R159, !PT ;  /* 0x0000009e06067276 */ /* 0x000fe4000780009f */
[----:B------:R-:W-:-:S02]  /*98c0*/  FMNMX3 R5, R5, R160, R161, !PT ;  /* 0x000000a005057276 */ /* 0x000fc400078000a1 */
[----:B------:R-:W-:Y:S02]  /*98d0*/  FMNMX3 R4, R4, R164, R165, !PT ;  /* 0x000000a404047276 */ /* 0x000fe400078000a5 */
[----:B------:R-:W-:Y:S02]  /*98e0*/  FMNMX3 R169, R169, R162, R163, !PT ;  /* 0x000000a2a9a97276 */ /* 0x000fe400078000a3 */
[----:B------:R-:W-:Y:S02]  /*98f0*/  FMNMX R5, R6, R5, !PT ;  /* 0x0000000506057209 */ /* 0x000fe40007800000 */
[----:B------:R-:W-:Y:S02]  /*9900*/  LOP3.LUT R10, R10, 0x1fc, RZ, 0xc0, !PT ;  /* 0x000001fc0a0a7812 */ /* 0x000fe400078ec0ff */
[----:B------:R-:W-:-:S04]  /*9910*/  FMNMX3 R169, R5, R4, R169, !PT ;  /* 0x0000000405a97276 */ /* 0x000fc800078000a9 */
[----:B------:R-:W-:-:S04]  /*9920*/  FSETP.NEU.AND P0, PT, R169, -INF , PT ;  /* 0xff800000a900780b */ /* 0x000fc80003f0d000 */
[----:B------:R-:W-:Y:S02]  /*9930*/  FSEL R5, R169, RZ, P0 ;  /* 0x000000ffa9057208 */ /* 0x000fe40000000000 */
[----:B------:R-:W-:-:S03]  /*9940*/  ELECT P0, URZ, PT ;  /* 0x0000000000ff782f */ /* 0x000fc60003800000 */
[----:B------:R-:W-:-:S04]  /*9950*/  FADD R171, -R5, R168 ;  /* 0x000000a805ab7221 */ /* 0x000fc80000000100 */
[----:B---3--:R-:W-:-:S05]  /*9960*/  FMUL R171, R171, UR6 ;  /* 0x00000006abab7c20 */ /* 0x008fca0008400000 */
[----:B------:R-:W-:Y:S02]  /*9970*/  FSETP.GE.AND P1, PT, R171, -8, PT ;  /* 0xc1000000ab00780b */ /* 0x000fe40003f26000 */
[----:B------:R-:W1:Y:S02]  /*9980*/  MUFU.EX2 R171, R171 ;  /* 0x000000ab00ab7308 */ /* 0x000e640000000800 */
[----:B------:R-:W-:-:S05]  /*9990*/  FSEL R170, R168, R5, P1 ;  /* 0x00000005a8aa7208 */ /* 0x000fca0000800000 */
[----:B------:R-:W-:-:S04]  /*99a0*/  FFMA R170, -R170, UR6, RZ ;  /* 0x00000006aaaa7c23 */ /* 0x000fc800080001ff */
[--C-:B------:R-:W-:Y:S02]  /*99b0*/  FFMA2 R24, R88.F32x2.HI_LO, UR6.F32, R170.reuse.F32 ;  /* 0x0000000658187c49 */ /* 0x100fe400092000aa */
[--C-:B------:R-:W-:Y:S02]  /*99c0*/  FFMA2 R32, R92.F32x2.HI_LO, UR6.F32, R170.reuse.F32 ;  /* 0x000000065c207c49 */ /* 0x100fe400092000aa */
[--C-:B------:R-:W-:Y:S02]  /*99d0*/  FFMA2 R34, R94.F32x2.HI_LO, UR6.F32, R170.reuse.F32 ;  /* 0x000000065e227c49 */ /* 0x100fe400092000aa */
[--C-:B------:R-:W-:Y:S01]  /*99e0*/  FFMA2 R88, R96.F32x2.HI_LO, UR6.F32, R170.reuse.F32 ;  /* 0x0000000660587c49 */ /* 0x100fe200092000aa */
[----:B------:R-:W-:Y:S01]  /*99f0*/  MUFU.EX2 R24, R24 ;  /* 0x0000001800187308 */ /* 0x000fe20000000800 */
[--C-:B------:R-:W-:Y:S01]  /*9a00*/  FFMA2 R22, R98.F32x2.HI_LO, UR6.F32, R170.reuse.F32 ;  /* 0x0000000662167c49 */ /* 0x100fe200092000aa */
[----:B-1----:R-:W-:Y:S01]  /*9a10*/  FSEL R171, R171, 1, !P1 ;  /* 0x3f800000abab7808 */ /* 0x002fe20004800000 */
[----:B------:R-:W-:-:S02]  /*9a20*/  FFMA2 R28, R90.F32x2.HI_LO, UR6.F32, R170.F32 ;  /* 0x000000065a1c7c49 */ /* 0x000fc400092000aa */
[--C-:B------:R-:W-:Y:S02]  /*9a30*/  FFMA2 R30, R102.F32x2.HI_LO, UR6.F32, R170.reuse.F32 ;  /* 0x00000006661e7c49 */ /* 0x100fe400092000aa */
[--C-:B------:R-:W-:Y:S01]  /*9a40*/  FFMA2 R92, R100.F32x2.HI_LO, UR6.F32, R170.reuse.F32 ;  /* 0x00000006645c7c49 */ /* 0x100fe200092000aa */
[----:B------:R-:W-:Y:S01]  /*9a50*/  MUFU.EX2 R22, R22 ;  /* 0x0000001600167308 */ /* 0x000fe20000000800 */
[--C-:B------:R-:W-:Y:S01]  /*9a60*/  FFMA2 R94, R104.F32x2.HI_LO, UR6.F32, R170.reuse.F32 ;  /* 0x00000006685e7c49 */ /* 0x100fe200092000aa */
[----:B------:R1:W-:Y:S01]  /*9a70*/  STS [R10+UR8+0x1ac], R171 ;  /* 0x0001acab0a007988 */ /* 0x0003e20008000808 */
[--C-:B------:R-:W-:Y:S02]  /*9a80*/  FFMA2 R96, R106.F32x2.HI_LO, UR6.F32, R170.reuse.F32 ;  /* 0x000000066a607c49 */ /* 0x100fe400092000aa */
[--C-:B------:R-:W-:Y:S02]  /*9a90*/  FFMA2 R90, R108.F32x2.HI_LO, UR6.F32, R170.reuse.F32 ;  /* 0x000000066c5a7c49 */ /* 0x100fe400092000aa */
[--C-:B------:R-:W-:Y:S01]  /*9aa0*/  FFMA2 R98, R112.F32x2.HI_LO, UR6.F32, R170.reuse.F32 ;  /* 0x0000000670627c49 */ /* 0x100fe200092000aa */
[----:B------:R-:W2:Y:S01]  /*9ab0*/  MUFU.EX2 R23, R23 ;  /* 0x0000001700177308 */ /* 0x000ea20000000800 */
[----:B------:R-:W-:-:S02]  /*9ac0*/  FFMA2 R100, R110.F32x2.HI_LO, UR6.F32, R170.F32 ;  /* 0x000000066e647c49 */ /* 0x000fc400092000aa */
[--C-:B------:R-:W-:Y:S02]  /*9ad0*/  FFMA2 R102, R114.F32x2.HI_LO, UR6.F32, R170.reuse.F32 ;  /* 0x0000000672667c49 */ /* 0x100fe400092000aa */
[--C-:B------:R-:W-:Y:S02]  /*9ae0*/  FFMA2 R104, R116.F32x2.HI_LO, UR6.F32, R170.reuse.F32 ;  /* 0x0000000674687c49 */ /* 0x100fe400092000aa */
[--C-:B------:R-:W-:Y:S01]  /*9af0*/  FFMA2 R106, R118.F32x2.HI_LO, UR6.F32, R170.reuse.F32 ;  /* 0x00000006766a7c49 */ /* 0x100fe200092000aa */
[----:B------:R-:W3:Y:S01]  /*9b00*/  MUFU.EX2 R25, R25 ;  /* 0x0000001900197308 */ /* 0x000ee20000000800 */
[--C-:B------:R-:W-:Y:S02]  /*9b10*/  FFMA2 R52, R52.F32x2.HI_LO, UR6.F32, R170.reuse.F32 ;  /* 0x0000000634347c49 */ /* 0x100fe400092000aa */
[--C-:B------:R-:W-:Y:S02]  /*9b20*/  FFMA2 R54, R54.F32x2.HI_LO, UR6.F32, R170.reuse.F32 ;  /* 0x0000000636367c49 */ /* 0x100fe400092000aa */
[----:B------:R-:W-:-:S02]  /*9b30*/  FFMA2 R56, R56.F32x2.HI_LO, UR6.F32, R170.F32 ;  /* 0x0000000638387c49 */ /* 0x000fc400092000aa */
[--C-:B------:R-:W-:Y:S01]  /*9b40*/  FFMA2 R58, R58.F32x2.HI_LO, UR6.F32, R170.reuse.F32 ;  /* 0x000000063a3a7c49 */ /* 0x100fe200092000aa */
[----:B------:R-:W-:Y:S01]  /*9b50*/  MUFU.EX2 R28, R28 ;  /* 0x0000001c001c7308 */ /* 0x000fe20000000800 */
[--C-:B------:R-:W-:Y:S01]  /*9b60*/  FFMA2 R60, R60.F32x2.HI_LO, UR6.F32, R170.reuse.F32 ;  /* 0x000000063c3c7c49 */ /* 0x100fe200092000aa */
[----:B--2---:R-:W-:Y:S01]  /*9b70*/  F2FP.F16.F32.PACK_AB R4, R23, R22 ;  /* 0x000000161704723e */ /* 0x004fe200000000ff */
[--C-:B------:R-:W-:Y:S02]  /*9b80*/  FFMA2 R62, R62.F32x2.HI_LO, UR6.F32, R170.reuse.F32 ;  /* 0x000000063e3e7c49 */ /* 0x100fe400092000aa */
[--C-:B------:R-:W-:Y:S02]  /*9b90*/  FFMA2 R64, R64.F32x2.HI_LO, UR6.F32, R170.reuse.F32 ;  /* 0x0000000640407c49 */ /* 0x100fe400092000aa */
[--C-:B------:R-:W-:Y:S01]  /*9ba0*/  FFMA2 R108, R120.F32x2.HI_LO, UR6.F32, R170.reuse.F32 ;  /* 0x00000006786c7c49 */ /* 0x100fe200092000aa */
[----:B------:R-:W2:Y:S01]  /*9bb0*/  MUFU.EX2 R29, R29 ;  /* 0x0000001d001d7308 */ /* 0x000ea20000000800 */
[--C-:B------:R-:W-:Y:S01]  /*9bc0*/  FFMA2 R68, R68.F32x2.HI_LO, UR6.F32, R170.reuse.F32 ;  /* 0x0000000644447c49 */ /* 0x100fe200092000aa */
[----:B---3--:R-:W-:Y:S01]  /*9bd0*/  F2FP.F16.F32.PACK_AB R5, R25, R24 ;  /* 0x000000181905723e */ /* 0x008fe200000000ff */
        /* <DEDUP_REMOVED lines=8> */
[----:B------:R-:W3:Y:S01]  /*9c60*/  MUFU.EX2 R31, R31 ;  /* 0x0000001f001f7308 */ /* 0x000ee20000000800 */
[----:B--2---:R-:W-:Y:S01]  /*9c70*/  F2FP.F16.F32.PACK_AB R6, R29, R28 ;  /* 0x0000001c1d06723e */ /* 0x004fe200000000ff */
[----:B------:R-:W-:-:S02]  /*9c80*/  FFMA2 R118, R124.F32x2.HI_LO, UR6.F32, R170.F32 ;  /* 0x000000067c767c49 */ /* 0x000fc400092000aa */
[--C-:B------:R-:W-:Y:S02]  /*9c90*/  FFMA2 R120, R126.F32x2.HI_LO, UR6.F32, R170.reuse.F32 ;  /* 0x000000067e787c49 */ /* 0x100fe400092000aa */
[--C-:B------:R-:W-:Y:S02]  /*9ca0*/  FFMA2 R122, R134.F32x2.HI_LO, UR6.F32, R170.reuse.F32 ;  /* 0x00000006867a7c49 */ /* 0x100fe400092000aa */
[----:B------:R-:W-:Y:S01]  /*9cb0*/  MUFU.EX2 R32, R32 ;  /* 0x0000002000207308 */ /* 0x000fe20000000800 */
[--C-:B------:R-:W-:Y:S02]  /*9cc0*/  FFMA2 R80, R80.F32x2.HI_LO, UR6.F32, R170.reuse.F32 ;  /* 0x0000000650507c49 */ /* 0x100fe400092000aa */
[--C-:B------:R-:W-:Y:S02]  /*9cd0*/  FFMA2 R66, R66.F32x2.HI_LO, UR6.F32, R170.reuse.F32 ;  /* 0x0000000642427c49 */ /* 0x100fe400092000aa */
[--C-:B------:R-:W-:Y:S02]  /*9ce0*/  FFMA2 R74, R74.F32x2.HI_LO, UR6.F32, R170.reuse.F32 ;  /* 0x000000064a4a7c49 */ /* 0x100fe400092000aa */
[--C-:B------:R-:W-:Y:S01]  /*9cf0*/  FFMA2 R78, R78.F32x2.HI_LO, UR6.F32, R170.reuse.F32 ;  /* 0x000000064e4e7c49 */ /* 0x100fe200092000aa */
[----:B------:R-:W2:Y:S01]  /*9d00*/  MUFU.EX2 R33, R33 ;  /* 0x0000002100217308 */ /* 0x000ea20000000800 */
[----:B---3--:R-:W-:Y:S01]  /*9d10*/  F2FP.F16.F32.PACK_AB R7, R31, R30 ;  /* 0x0000001e1f07723e */ /* 0x008fe200000000ff */
        /* <DEDUP_REMOVED lines=18> */
[----:B------:R-:W1:Y:S01]  /*9e40*/  MUFU.EX2 R89, R89 ;  /* 0x0000005900597308 */ /* 0x000e620000000800 */
[----:B---3--:R-:W-:Y:S01]  /*9e50*/  F2FP.F16.F32.PACK_AB R9, R35, R34 ;  /* 0x000000222309723e */ /* 0x008fe200000000ff */
[----:B------:R-:W-:-:S02]  /*9e60*/  FFMA2 R50, R50.F32x2.HI_LO, UR6.F32, R170.F32 ;  /* 0x0000000632327c49 */ /* 0x000fc400092000aa */
[--C-:B------:R-:W-:Y:S02]  /*9e70*/  FFMA2 R44, R44.F32x2.HI_LO, UR6.F32, R170.reuse.F32 ;  /* 0x000000062c2c7c49 */ /* 0x100fe400092000aa */
[--C-:B------:R-:W-:Y:S02]  /*9e80*/  FFMA2 R48, R48.F32x2.HI_LO, UR6.F32, R170.reuse.F32 ;  /* 0x0000000630307c49 */ /* 0x100fe400092000aa */
[----:B------:R-:W-:Y:S01]  /*9e90*/  MUFU.EX2 R90, R90 ;  /* 0x0000005a005a7308 */ /* 0x000fe20000000800 */
[--C-:B------:R-:W-:Y:S02]  /*9ea0*/  FFMA2 R20, R20.F32x2.HI_LO, UR6.F32, R170.reuse.F32 ;  /* 0x0000000614147c49 */ /* 0x100fe400092000aa */
[--C-:B------:R-:W-:Y:S02]  /*9eb0*/  FFMA2 R142, R154.F32x2.HI_LO, UR6.F32, R170.reuse.F32 ;  /* 0x000000069a8e7c49 */ /* 0x100fe400092000aa */
[----:B------:R-:W-:Y:S02]  /*9ec0*/  IMAD.MOV.U32 R154, RZ, RZ, 0x1 ;  /* 0x00000001ff9a7424 */ /* 0x000fe400078e00ff */
[--C-:B------:R-:W-:Y:S01]  /*9ed0*/  FFMA2 R144, R156.F32x2.HI_LO, UR6.F32, R170.reuse.F32 ;  /* 0x000000069c907c49 */ /* 0x100fe200092000aa */
[----:B------:R-:W-:Y:S01]  /*9ee0*/  FSEL R155, R168, R169, P1 ;  /* 0x000000a9a89b7208 */ /* 0x000fe20000800000 */
[--C-:B------:R-:W-:Y:S01]  /*9ef0*/  FFMA2 R26, R26.F32x2.HI_LO, UR6.F32, R170.reuse.F32 ;  /* 0x000000061a1a7c49 */ /* 0x100fe200092000aa */
[----:B------:R-:W2:Y:S01]  /*9f00*/  MUFU.EX2 R91, R91 ;  /* 0x0000005b005b7308 */ /* 0x000ea20000000800 */
[----:B-1----:R-:W-:Y:S01]  /*9f10*/  F2FP.F16.F32.PACK_AB R10, R89, R88 ;  /* 0x00000058590a723e */ /* 0x002fe200000000ff */
[----:B------:R-:W-:-:S02]  /*9f20*/  FFMA2 R146, R158.F32x2.HI_LO, UR6.F32, R170.F32 ;  /* 0x000000069e927c49 */ /* 0x000fc400092000aa */
[--C-:B------:R-:W-:Y:S02]  /*9f30*/  FFMA2 R148, R160.F32x2.HI_LO, UR6.F32, R170.reuse.F32 ;  /* 0x00000006a0947c49 */ /* 0x100fe400092000aa */
[--C-:B------:R-:W-:Y:S02]  /*9f40*/  FFMA2 R150, R164.F32x2.HI_LO, UR6.F32, R170.reuse.F32 ;  /* 0x00000006a4967c49 */ /* 0x100fe400092000aa */
[----:B------:R-:W-:Y:S01]  /*9f50*/  MUFU.EX2 R92, R92 ;  /* 0x0000005c005c7308 */ /* 0x000fe20000000800 */
[----:B------:R-:W-:-:S07]  /*9f60*/  FFMA2 R152, R162.F32x2.HI_LO, UR6.F32, R170.F32 ;  /* 0x00000006a2987c49 */ /* 0x000fce00092000aa */
[----:B------:R-:W1:Y:S01]  /*9f70*/  MUFU.EX2 R93, R93 ;  /* 0x0000005d005d7308 */ /* 0x000e620000000800 */
[----:B------:R1:W-:Y:S06]  /*9f80*/  BAR.ARV R12, 0x40 ;  /* 0x0001000c0000751d */ /* 0x0003ec0000002000 */
[----:B--2---:R-:W-:Y:S01]  /*9f90*/  F2FP.F16.F32.PACK_AB R11, R91, R90 ;  /* 0x0000005a5b0b723e */ /* 0x004fe200000000ff */
[----:B------:R-:W-:Y:S08]  /*9fa0*/  MUFU.EX2 R94, R94 ;  /* 0x0000005e005e7308 */ /* 0x000ff00000000800 */
[----:B------:R-:W2:Y:S08]  /*9fb0*/  MUFU.EX2 R95, R95 ;  /* 0x0000005f005f7308 */ /* 0x000eb00000000800 */
[----:B------:R-:W-:Y:S01]  /*9fc0*/  MUFU.EX2 R96, R96 ;  /* 0x0000006000607308 */ /* 0x000fe20000000800 */
[----:B-1----:R-:W-:-:S07]  /*9fd0*/  F2FP.F16.F32.PACK_AB R12, R93, R92 ;  /* 0x0000005c5d0c723e */ /* 0x002fce00000000ff */
[----:B------:R-:W1:Y:S01]  /*9fe0*/  MUFU.EX2 R97, R97 ;  /* 0x0000006100617308 */ /* 0x000e620000000800 */
[----:B--2---:R-:W-:-:S07]  /*9ff0*/  F2FP.F16.F32.PACK_AB R13, R95, R94 ;  /* 0x0000005e5f0d723e */ /* 0x004fce00000000ff */
[----:B------:R-:W-:Y:S08]  /*a000*/  MUFU.EX2 R98, R98 ;  /* 0x0000006200627308 */ /* 0x000ff00000000800 */
[----:B------:R-:W2:Y:S01]  /*a010*/  MUFU.EX2 R99, R99 ;  /* 0x0000006300637308 */ /* 0x000ea20000000800 */
[----:B-1----:R-:W-:-:S07]  /*a020*/  F2FP.F16.F32.PACK_AB R14, R97, R96 ;  /* 0x00000060610e723e */ /* 0x002fce00000000ff */
[----:B------:R-:W-:Y:S08]  /*a030*/  MUFU.EX2 R100, R100 ;  /* 0x0000006400647308 */ /* 0x000ff00000000800 */
        /* <DEDUP_REMOVED lines=13> */
[----:B--2---:R-:W-:-:S04]  /*a110*/  F2FP.F16.F32.PACK_AB R19, R107, R106 ;  /* 0x0000006a6b13723e */ /* 0x004fc800000000ff */
[----:B------:R1:W-:Y:S01]  /*a120*/  STTM.x16 tmem[UR4], R4 ;  /* 0x00000004000079ed */ /* 0x0003e20008240004 */
[----:B------:R-:W-:Y:S02]  /*a130*/  R2UR UR4, R133 ;  /* 0x00000000850472ca */ /* 0x000fe400000e0000 */
[----:B------:R-:W-:Y:S08]  /*a140*/  MUFU.EX2 R54, R54 ;  /* 0x0000003600367308 */ /* 0x000ff00000000800 */
[----:B------:R-:W2:Y:S08]  /*a150*/  MUFU.EX2 R55, R55 ;  /* 0x0000003700377308 */ /* 0x000eb00000000800 */
[----:B------:R-:W-:Y:S08]  /*a160*/  MUFU.EX2 R56, R56 ;  /* 0x0000003800387308 */ /* 0x000ff00000000800 */
[----:B------:R-:W3:Y:S08]  /*a170*/  MUFU.EX2 R57, R57 ;  /* 0x0000003900397308 */ /* 0x000ef00000000800 */
[----:B------:R-:W-:Y:S08]  /*a180*/  MUFU.EX2 R58, R58 ;  /* 0x0000003a003a7308 */ /* 0x000ff00000000800 */
[----:B------:R-:W4:Y:S08]  /*a190*/  MUFU.EX2 R59, R59 ;  /* 0x0000003b003b7308 */ /* 0x000f300000000800 */
[----:B------:R-:W-:Y:S01]  /*a1a0*/  MUFU.EX2 R60, R60 ;  /* 0x0000003c003c7308 */ /* 0x000fe20000000800 */
[----:B-1----:R-:W-:-:S02]  /*a1b0*/  F2FP.F16.F32.PACK_AB R4, R53, R52 ;  /* 0x000000343504723e */ /* 0x002fc400000000ff */
[----:B--2---:R-:W-:Y:S02]  /*a1c0*/  F2FP.F16.F32.PACK_AB R5, R55, R54 ;  /* 0x000000363705723e */ /* 0x004fe400000000ff */
[----:B---3--:R-:W-:-:S03]  /*a1d0*/  F2FP.F16.F32.PACK_AB R6, R57, R56 ;  /* 0x000000383906723e */ /* 0x008fc600000000ff */
[----:B------:R-:W1:Y:S01]  /*a1e0*/  MUFU.EX2 R61, R61 ;  /* 0x0000003d003d7308 */ /* 0x000e620000000800 */
[----:B----4-:R-:W-:-:S07]  /*a1f0*/  F2FP.F16.F32.PACK_AB R7, R59, R58 ;  /* 0x0000003a3b07723e */ /* 0x010fce00000000ff */
        /* <DEDUP_REMOVED lines=87> */
[----:B------:R-:W-:Y:S01]  /*a770*/  R2UR UR4, R166 ;  /* 0x00000000a60472ca */ /* 0x000fe200000e0000 */
[----:B------:R-:W2:Y:S01]  /*a780*/  FENCE.VIEW.ASYNC.T ;  /* 0x00000000000073c6 */ /* 0x000ea20000000200 */
[----:B------:R-:W-:Y:S01]  /*a790*/  MUFU.EX2 R38, R38 ;  /* 0x0000002600267308 */ /* 0x000fe20000000800 */
[----:B--2---:R2:W-:Y:S07]  /*a7a0*/  SYNCS.ARRIVE.TRANS64.RED.ART0 RZ, [UR13], R154 ;  /* 0x0000009affff79a7 */ /* 0x0045ee000850040d */
[----:B------:R-:W3:Y:S08]  /*a7b0*/  MUFU.EX2 R39, R39 ;  /* 0x0000002700277308 */ /* 0x000ef00000000800 */
[----:B------:R-:W-:Y:S08]  /*a7c0*/  MUFU.EX2 R40, R40 ;  /* 0x0000002800287308 */ /* 0x000ff00000000800 */
[----:B------:R-:W4:Y:S08]  /*a7d0*/  MUFU.EX2 R41, R41 ;  /* 0x0000002900297308 */ /* 0x000f300000000800 */
[----:B------:R-:W-:Y:S08]  /*a7e0*/  MUFU.EX2 R50, R50 ;  /* 0x0000003200327308 */ /* 0x000ff00000000800 */
[----:B------:R-:W5:Y:S08]  /*a7f0*/  MUFU.EX2 R51, R51 ;  /* 0x0000003300337308 */ /* 0x000f700000000800 */
[----:B------:R-:W-:Y:S01]  /*a800*/  MUFU.EX2 R44, R44 ;  /* 0x0000002c002c7308 */ /* 0x000fe20000000800 */
[----:B-1----:R-:W-:-:S02]  /*a810*/  F2FP.F16.F32.PACK_AB R4, R47, R46 ;  /* 0x0000002e2f04723e */ /* 0x002fc400000000ff */
[----:B---3--:R-:W-:Y:S02]  /*a820*/  F2FP.F16.F32.PACK_AB R5, R39, R38 ;  /* 0x000000262705723e */ /* 0x008fe400000000ff */
[----:B----4-:R-:W-:-:S03]  /*a830*/  F2FP.F16.F32.PACK_AB R6, R41, R40 ;  /* 0x000000282906723e */ /* 0x010fc600000000ff */
[----:B------:R-:W1:Y:S01]  /*a840*/  MUFU.EX2 R45, R45 ;  /* 0x0000002d002d7308 */ /* 0x000e620000000800 */
[----:B-----5:R-:W-:-:S07]  /*a850*/  F2FP.F16.F32.PACK_AB R7, R51, R50 ;  /* 0x000000323307723e */ /* 0x020fce00000000ff */
[----:B------:R-:W-:Y:S08]  /*a860*/  MUFU.EX2 R48, R48 ;  /* 0x0000003000307308 */ /* 0x000ff00000000800 */
[----:B------:R-:W3:Y:S01]  /*a870*/  MUFU.EX2 R49, R49 ;  /* 0x0000003100317308 */ /* 0x000ee20000000800 */
[----:B-1----:R-:W-:-:S07]  /*a880*/  F2FP.F16.F32.PACK_AB R8, R45, R44 ;  /* 0x0000002c2d08723e */ /* 0x002fce00000000ff */
[----:B------:R-:W-:Y:S08]  /*a890*/  MUFU.EX2 R138, R138 ;  /* 0x0000008a008a7308 */ /* 0x000ff00000000800 */
[----:B------:R-:W1:Y:S01]  /*a8a0*/  MUFU.EX2 R139, R139 ;  /* 0x0000008b008b7308 */ /* 0x000e620000000800 */
[----:B---3--:R-:W-:-:S07]  /*a8b0*/  F2FP.F16.F32.PACK_AB R9, R49, R48 ;  /* 0x000000303109723e */ /* 0x008fce00000000ff */
        /* <DEDUP_REMOVED lines=26> */
[----:B-1----:R-:W-:Y:S02]  /*aa60*/  F2FP.F16.F32.PACK_AB R18, R151, R150 ;  /* 0x000000969712723e */ /* 0x002fe400000000ff */
[----:B---3--:R-:W-:-:S04]  /*aa70*/  F2FP.F16.F32.PACK_AB R19, R153, R152 ;  /* 0x000000989913723e */ /* 0x008fc800000000ff */
[----:B------:R2:W-:Y:S01]  /*aa80*/  STTM.x16 tmem[UR4], R4 ;  /* 0x00000004000079ed */ /* 0x0005e20008240004 */
[----:B------:R-:W-:Y:S01]  /*aa90*/  USHF.L.U32 UR4, UR10, 0x1f, URZ ;  /* 0x0000001f0a047899 */ /* 0x000fe200080006ff */
[----:B------:R-:W1:Y:S02]  /*aaa0*/  FENCE.VIEW.ASYNC.T ;  /* 0x00000000000073c6 */ /* 0x000e640000000200 */
[----:B-1----:R-:W-:-:S03]  /*aab0*/  NOP ;  /* 0x0000000000007918 */ /* 0x002fc60000000000 */
[----:B------:R-:W-:Y:S01]  /*aac0*/  IMAD.U32 R156, RZ, RZ, UR4 ;  /* 0x00000004ff9c7e24 */ /* 0x000fe2000f8e00ff */
[----:B------:R2:W-:Y:S03]  /*aad0*/  @P0 SYNCS.ARRIVE.TRANS64.RED.ART0 RZ, [UR15], R154 ;  /* 0x0000009affff09a7 */ /* 0x0005e6000850040f */
[----:B------:R-:W1:Y:S02]  /*aae0*/  SYNCS.PHASECHK.TRANS64.TRYWAIT P0, [UR8+0x168], R156 ;  /* 0x0001689cff0075a7 */ /* 0x000e640008001108 */
[----:B-12---:R-:W-:Y:S05]  /*aaf0*/  @!P0 BRA `(.L_x_66) ;  /* 0x0000004800bc8947 */ /* 0x006fea0003800000 */
.L_x_136:
[----:B------:R-:W-:Y:S01]  /*ab00*/  MOV R5, UR16 ;  /* 0x0000001000057c02 */ /* 0x000fe20008000f00 */
[----:B-1----:R-:W-:Y:S01]  /*ab10*/  FMUL R4, R171, R132 ;  /* 0x00000084ab047220 */ /* 0x002fe20000400000 */
[----:B------:R-:W-:Y:S01]  /*ab20*/  FADD2 R24, R24.F32x2.HI_LO, R34.F32x2.HI_LO ;  /* 0x000000221818724b */ /* 0x000fe20000000000 */
[----:B------:R-:W-:Y:S01]  /*ab30*/  UIADD3 UR12, UPT, UPT, UR12, 0x1, URZ ;  /* 0x000000010c0c7890 */ /* 0x000fe2000fffe0ff */
[----:B------:R-:W-:Y:S01]  /*ab40*/  FADD2 R28, R28.F32x2.HI_LO, R88.F32x2.HI_LO ;  /* 0x000000581c1c724b */ /* 0x000fe20000000000 */
[----:B------:R-:W-:Y:S01]  /*ab50*/  MOV R168, R155 ;  /* 0x0000009b00a87202 */ /* 0x000fe20000000f00 */
[----:B------:R-:W-:Y:S01]  /*ab60*/  FADD2 R4, R4.F32x2.HI_LO, R22.F32x2.HI_LO ;  /* 0x000000160404724b */ /* 0x000fe20000000000 */
[----:B------:R-:W-:Y:S01]  /*ab70*/  UISETP.NE.AND UP0, UPT, UR12, -0x1, UPT ;  /* 0xffffffff0c00788c */ /* 0x000fe2000bf05270 */
[----:B------:R-:W-:Y:S01]  /*ab80*/  FADD2 R30, R30.F32x2.HI_LO, R90.F32x2.HI_LO ;  /* 0x0000005a1e1e724b */ /* 0x000fe20000000000 */
[----:B------:R-:W-:Y:S01]  /*ab90*/  ULOP3.LUT UR10, UR10, 0x1, URZ, 0x3c, !UPT ;  /* 0x000000010a0a7892 */ /* 0x000fe2000f8e3cff */
[----:B------:R-:W-:Y:S01]  /*aba0*/  FADD2 R4, R4.F32x2.HI_LO, R32.F32x2.HI_LO ;  /* 0x000000200404724b */ /* 0x000fe20000000000 */
[----:B------:R-:W-:Y:S01]  /*abb0*/  ULOP3.LUT UR11, UR11, 0x1, URZ, 0x3c, !UPT ;  /* 0x000000010b0b7892 */ /* 0x000fe2000f8e3cff */
[----:B------:R-:W-:-:S02]  /*abc0*/  FADD2 R24, R24.F32x2.HI_LO, R94.F32x2.HI_LO ;  /* 0x0000005e1818724b */ /* 0x000fc40000000000 */
[----:B------:R-:W-:Y:S02]  /*abd0*/  FADD2 R28, R28.F32x2.HI_LO, R96.F32x2.HI_LO ;  /* 0x000000601c1c724b */ /* 0x000fe40000000000 */
[----:B------:R-:W-:Y:S02]  /*abe0*/  FADD2 R30, R30.F32x2.HI_LO, R98.F32x2.HI_LO ;  /* 0x000000621e1e724b */ /* 0x000fe40000000000 */
[----:B------:R-:W-:Y:S02]  /*abf0*/  FADD2 R4, R4.F32x2.HI_LO, R92.F32x2.HI_LO ;  /* 0x0000005c0404724b */ /* 0x000fe40000000000 */
[----:B------:R-:W-:Y:S02]  /*ac00*/  FADD2 R24, R24.F32x2.HI_LO, R102.F32x2.HI_LO ;  /* 0x000000661818724b */ /* 0x000fe40000000000 */
[----:B------:R-:W-:Y:S02]  /*ac10*/  FADD2 R28, R28.F32x2.HI_LO, R104.F32x2.HI_LO ;  /* 0x000000681c1c724b */ /* 0x000fe40000000000 */
        /* <DEDUP_REMOVED lines=51> */
[----:B------:R-:W-:-:S04]  /*af50*/  FADD2 R4, R4.F32x2.HI_LO, R24.F32x2.HI_LO ;  /* 0x000000180404724b */ /* 0x000fc80000000000 */
[----:B------:R-:W-:-:S04]  /*af60*/  FADD2 R4, R4.F32x2.HI_LO, R28.F32x2.HI_LO ;  /* 0x0000001c0404724b */ /* 0x000fc80000000000 */
[----:B------:R-:W-:Y:S01]  /*af70*/  FADD R132, R4, R5 ;  /* 0x0000000504847221 */ /* 0x000fe20000000000 */
[----:B------:R-:W-:Y:S06]  /*af80*/  BRA.U UP0, `(.L_x_67) ;  /* 0xffffffd900447547 */ /* 0x000fec000b83ffff */
.L_x_64:
[----:B------:R-:W-:-:S04]  /*af90*/  UISETP.LT.AND UP0, UPT, UR18, UR17, UPT ;  /* 0x000000111200728c */ /* 0x000fc8000bf01270 */
[----:B------:R-:W-:-:S04]  /*afa0*/  USEL UR4, UR18, UR17, UP0 ;  /* 0x0000001112047287 */ /* 0x000fc80008000000 */
[----:B------:R-:W-:-:S09]  /*afb0*/  UISETP.GE.AND UP0, UPT, UR4, 0x1, UPT ;  /* 0x000000010400788c */ /* 0x000fd2000bf06270 */
[----:B------:R-:W-:Y:S05]  /*afc0*/  BRA.U !UP0, `(.L_x_68) ;  /* 0x0000002108307547 */ /* 0x000fea000b800000 */
[----:B------:R-:W2:Y:S01]  /*afd0*/  S2R R161, SR_TID.X ;  /* 0x0000000000a17919 */ /* 0x000ea20000002100 */
[----:B------:R-:W3:Y:S01]  /*afe0*/  S2UR UR6, SR_CgaCtaId ;  /* 0x00000000000679c3 */ /* 0x000ee20000008800 */
[----:B------:R-:W-:Y:S01]  /*aff0*/  R2UR UR12, R2 ;  /* 0x00000000020c72ca */ /* 0x000fe200000e0000 */
[----:B------:R-:W-:Y:S01]  /*b000*/  UIADD3 UR9, UPT, UPT, UR8, 0x140, URZ ;  /* 0x0000014008097890 */ /* 0x000fe2000fffe0ff */
[----:B------:R-:W-:Y:S01]  /*b010*/  IMAD.MOV.U32 R162, RZ, RZ, R155 ;  /* 0x000000ffffa27224 */ /* 0x000fe200078e009b */
[----:B------:R-:W-:Y:S01]  /*b020*/  UMOV UR7, 0x400 ;  /* 0x0000040000077882 */ /* 0x000fe20000000000 */
[----:B------:R-:W4:Y:S01]  /*b030*/  LDCU UR5, c[0x0][0x600] ;  /* 0x0000c000ff0577ac */ /* 0x000f220008000800 */
[----:B------:R-:W-:-:S08]  /*b040*/  UIADD3 UR8, UPT, UPT, -UR4, URZ, URZ ;  /* 0x000000ff04087290 */ /* 0x000fd0000fffe1ff */
[----:B------:R-:W-:-:S03]  /*b050*/  UPRMT UR9, UR12, 0x654, UR9 ;  /* 0x000006540c097896 */ /* 0x000fc60008000009 */
[----:B------:R-:W-:Y:S01]  /*b060*/  UMOV UR12, URZ ;  /* 0x000000ff000c7c82 */ /* 0x000fe20008000000 */
[----:B---3--:R-:W-:Y:S01]  /*b070*/  ULEA UR7, UR6, UR7, 0x18 ;  /* 0x0000000706077291 */ /* 0x008fe2000f8ec0ff */
[----:B--2---:R-:W-:-:S05]  /*b080*/  IMAD.U32 R160, R161, 0x10000, RZ ;  /* 0x00010000a1a07824 */ /* 0x004fca00078e00ff */
[----:B------:R-:W-:-:S04]  /*b090*/  LOP3.LUT R160, R160, 0x600000, RZ, 0xc0, !PT ;  /* 0x00600000a0a07812 */ /* 0x000fc800078ec0ff */
[C---:B------:R-:W-:Y:S02]  /*b0a0*/  LOP3.LUT R159, R160.reuse, 0x70, RZ, 0xfc, !PT ;  /* 0x00000070a09f7812 */ /* 0x040fe400078efcff */
[C---:B------:R-:W-:Y:S02]  /*b0b0*/  LOP3.LUT R158, R160.reuse, 0x50, RZ, 0xfc, !PT ;  /* 0x00000050a09e7812 */ /* 0x040fe400078efcff */
[C---:B------:R-:W-:Y:S02]  /*b0c0*/  LOP3.LUT R154, R160.reuse, 0x60, RZ, 0xfc, !PT ;  /* 0x00000060a09a7812 */ /* 0x040fe400078efcff */
[C---:B------:R-:W-:Y:S02]  /*b0d0*/  LOP3.LUT R133, R160.reuse, 0x40, RZ, 0xfc, !PT ;  /* 0x00000040a0857812 */ /* 0x040fe400078efcff */
[----:B----4-:R-:W-:-:S07]  /*b0e0*/  LOP3.LUT R3, R160, 0x20, RZ, 0xfc, !PT ;  /* 0x00000020a0037812 */ /* 0x010fce00078efcff */
.L_x_71:
[----:B------:R-:W-:Y:S01]  /*b0f0*/  USHF.L.U32 UR4, UR11, 0x1f, URZ ;  /* 0x0000001f0b047899 */ /* 0x000fe200080006ff */
[----:B------:R-:W-:-:S05]  /*b100*/  R2UR UR6, R160 ;  /* 0x00000000a00672ca */ /* 0x000fca00000e0000 */
[----:B-1----:R-:W-:-:S04]  /*b110*/  MOV R4, UR4 ;  /* 0x0000000400047c02 */ /* 0x002fc80008000f00 */
[----:B------:R-:W1:Y:S02]  /*b120*/  SYNCS.PHASECHK.TRANS64.TRYWAIT P0, [UR7+0x130], R4 ;  /* 0x00013004ff0075a7 */ /* 0x000e640008001107 */
[----:B-1----:R-:W-:Y:S05]  /*b130*/  @!P0 BRA `(.L_x_69) ;  /* 0x00000044004c8947 */ /* 0x002fea0003800000 */
.L_x_138:
[----:B------:R-:W2:Y:S01]  /*b140*/  LDTM.x32 R100, tmem[UR6] ;  /* 0x00000006006479ee */ /* 0x000ea200082c0000 */
[----:B------:R-:W-:Y:S01]  /*b150*/  R2UR UR4, R3 ;  /* 0x00000000030472ca */ /* 0x000fe200000e0000 */
[----:B------:R-:W-:Y:S01]  /*b160*/  IMAD.MOV.U32 R164, RZ, RZ, 0x3d9df09d ;  /* 0x3d9df09dffa47424 */ /* 0x000fe200078e00ff */
[----:B------:R-:W-:-:S11]  /*b170*/  R2UR UR6, R133 ;  /* 0x00000000850672ca */ /* 0x000fd600000e0000 */
[----:B------:R-:W3:Y:S01]  /*b180*/  LDTM.x32 R68, tmem[UR4] ;  /* 0x00000004004479ee */ /* 0x000ee200082c0000 */
[----:B------:R-:W-:Y:S01]  /*b190*/  R2UR UR4, R154 ;  /* 0x000000009a0472ca */ /* 0x000fe200000e0000 */
[----:B------:R-:W4:Y:S01]  /*b1a0*/  LDTM.x32 R36, tmem[UR6] ;  /* 0x00000006002479ee */ /* 0x000f2200082c0000 */
[----:B--2---:R-:W-:Y:S02]  /*b1b0*/  FMNMX3 R136, R162, R100, R101, !PT ;  /* 0x00000064a2887276 */ /* 0x004fe40007800065 */
[----:B------:R-:W-:Y:S02]  /*b1c0*/  FMNMX R135, R102, R103, !PT ;  /* 0x0000006766877209 */ /* 0x000fe40007800000 */
[----:B------:R-:W-:-:S07]  /*b1d0*/  FMNMX R134, R104, R105, !PT ;  /* 0x0000006968867209 */ /* 0x000fce0007800000 */
[----:B-1----:R-:W1:Y:S01]  /*b1e0*/  LDTM.x32 R4, tmem[UR4] ;  /* 0x00000004000479ee */ /* 0x002e6200082c0000 */
[----:B------:R-:W-:Y:S02]  /*b1f0*/  FMNMX R155, R106, R107, !PT ;  /* 0x0000006b6a9b7209 */ /* 0x000fe40007800000 */
        /* <DEDUP_REMOVED lines=12> */
[----:B---3--:R-:W-:Y:S02]  /*b2c0*/  FMNMX3 R136, R136, R68, R69, !PT ;  /* 0x0000004488887276 */ /* 0x008fe40007800045 */
        /* <DEDUP_REMOVED lines=15> */
[----:B----4-:R-:W-:-:S02]  /*b3c0*/  FMNMX3 R136, R136, R36, R37, !PT ;  /* 0x0000002488887276 */ /* 0x010fc40007800025 */
        /* <DEDUP_REMOVED lines=15> */
[----:B-1----:R-:W-:Y:S02]  /*b4c0*/  FMNMX3 R136, R136, R4, R5, !PT ;  /* 0x0000000488887276 */ /* 0x002fe40007800005 */
        /* <DEDUP_REMOVED lines=15> */
[----:B------:R-:W-:Y:S02]  /*b5c0*/  FMNMX R135, R136, R135, !PT ;  /* 0x0000008788877209 */ /* 0x000fe40007800000 */
[----:B------:R-:W-:Y:S02]  /*b5d0*/  R2UR UR4, R133 ;  /* 0x00000000850472ca */ /* 0x000fe400000e0000 */
[----:B------:R-:W-:-:S04]  /*b5e0*/  FMNMX3 R155, R135, R134, R155, !PT ;  /* 0x00000086879b7276 */ /* 0x000fc8000780009b */
[----:B------:R-:W-:-:S04]  /*b5f0*/  FSETP.NEU.AND P0, PT, R155, -INF , PT ;  /* 0xff8000009b00780b */ /* 0x000fc80003f0d000 */
[----:B------:R-:W-:Y:S02]  /*b600*/  FSEL R163, R155, RZ, P0 ;  /* 0x000000ff9ba37208 */ /* 0x000fe40000000000 */
[----:B------:R-:W-:-:S03]  /*b610*/  ELECT P0, URZ, PT ;  /* 0x0000000000ff782f */ /* 0x000fc60003800000 */
[----:B------:R-:W-:-:S04]  /*b620*/  FADD R165, -R163, R162 ;  /* 0x000000a2a3a57221 */ /* 0x000fc80000000100 */
[----:B------:R-:W-:-:S05]  /*b630*/  FMUL R165, R165, UR5 ;  /* 0x00000005a5a57c20 */ /* 0x000fca0008400000 */
[----:B------:R-:W-:Y:S02]  /*b640*/  FSETP.GE.AND P1, PT, R165, -8, PT ;  /* 0xc1000000a500780b */ /* 0x000fe40003f26000 */
[----:B------:R-:W1:Y:S02]  /*b650*/  MUFU.EX2 R165, R165 ;  /* 0x000000a500a57308 */ /* 0x000e640000000800 */
[C---:B------:R-:W-:Y:S02]  /*b660*/  FSEL R163, R162.reuse, R163, P1 ;  /* 0x000000a3a2a37208 */ /* 0x040fe40000800000 */
[----:B------:R-:W-:-:S03]  /*b670*/  FSEL R155, R162, R155, P1 ;  /* 0x0000009ba29b7208 */ /* 0x000fc60000800000 */
[----:B------:R-:W-:-:S04]  /*b680*/  FFMA R163, -R163, UR5, RZ ;  /* 0x00000005a3a37c23 */ /* 0x000fc800080001ff */
[--C-:B------:R-:W-:Y:S02]  /*b690*/  FFMA2 R134, R100.F32x2.HI_LO, UR5.F32, R163.reuse.F32 ;  /* 0x0000000564867c49 */ /* 0x100fe400092000a3 */
[--C-:B------:R-:W-:Y:S02]  /*b6a0*/  FFMA2 R136, R102.F32x2.HI_LO, UR5.F32, R163.reuse.F32 ;  /* 0x0000000566887c49 */ /* 0x100fe400092000a3 */
[--C-:B------:R-:W-:Y:S02]  /*b6b0*/  FFMA2 R138, R104.F32x2.HI_LO, UR5.F32, R163.reuse.F32 ;  /* 0x00000005688a7c49 */ /* 0x100fe400092000a3 */
[--C-:B------:R-:W-:Y:S01]  /*b6c0*/  FFMA2 R140, R106.F32x2.HI_LO, UR5.F32, R163.reuse.F32 ;  /* 0x000000056a8c7c49 */ /* 0x100fe200092000a3 */
[----:B------:R-:W-:Y:S01]  /*b6d0*/  MUFU.EX2 R134, R134 ;  /* 0x0000008600867308 */ /* 0x000fe20000000800 */
[----:B------:R-:W-:Y:S02]  /*b6e0*/  FFMA2 R142, R108.F32x2.HI_LO, UR5.F32, R163.F32 ;  /* 0x000000056c8e7c49 */ /* 0x000fe400092000a3 */
[----:B------:R-:W-:-:S02]  /*b6f0*/  IMAD.SHL.U32 R106, R161, 0x4, RZ ;  /* 0x00000004a16a7824 */ /* 0x000fc400078e00ff */
[--C-:B------:R-:W-:Y:S01]  /*b700*/  FFMA2 R144, R110.F32x2.HI_LO, UR5.F32, R163.reuse.F32 ;  /* 0x000000056e907c49 */ /* 0x100fe200092000a3 */
[----:B-1----:R-:W-:Y:S01]  /*b710*/  FSEL R165, R165, 1, !P1 ;  /* 0x3f800000a5a57808 */ /* 0x002fe20004800000 */
[--C-:B------:R-:W-:Y:S02]  /*b720*/  FFMA2 R146, R112.F32x2.HI_LO, UR5.F32, R163.reuse.F32 ;  /* 0x0000000570927c49 */ /* 0x100fe400092000a3 */
[----:B------:R-:W-:Y:S02]  /*b730*/  IMAD.U32 R108, RZ, RZ, UR14 ;  /* 0x0000000eff6c7e24 */ /* 0x000fe4000f8e00ff */
[--C-:B------:R-:W-:Y:S01]  /*b740*/  FFMA2 R148, R114.F32x2.HI_LO, UR5.F32, R163.reuse.F32 ;  /* 0x0000000572947c49 */ /* 0x100fe200092000a3 */
[----:B------:R-:W1:Y:S01]  /*b750*/  MUFU.EX2 R135, R135 ;  /* 0x0000008700877308 */ /* 0x000e620000000800 */
[--C-:B------:R-:W-:Y:S01]  /*b760*/  FFMA2 R116, R116.F32x2.HI_LO, UR5.F32, R163.reuse.F32 ;  /* 0x0000000574747c49 */ /* 0x100fe200092000a3 */
[----:B------:R-:W-:Y:S01]  /*b770*/  LOP3.LUT R106, R106, 0x1fc, RZ, 0xc0, !PT ;  /* 0x000001fc6a6a7812 */ /* 0x000fe200078ec0ff */
        /* <DEDUP_REMOVED lines=9> */
[----:B------:R-:W3:Y:S01]  /*b810*/  MUFU.EX2 R137, R137 ;  /* 0x0000008900897308 */ /* 0x000ee20000000800 */
[--C-:B------:R-:W-:Y:S01]  /*b820*/  FFMA2 R156, R72.F32x2.HI_LO, UR5.F32, R163.reuse.F32 ;  /* 0x00000005489c7c49 */ /* 0x100fe200092000a3 */
[----:B-1----:R-:W-:Y:S01]  /*b830*/  F2FP.F16.F32.PACK_AB R100, R135, R134 ;  /* 0x000000868764723e */ /* 0x002fe200000000ff */
[----:B------:R-:W-:-:S02]  /*b840*/  FFMA2 R150, R68.F32x2.HI_LO, UR5.F32, R163.F32 ;  /* 0x0000000544967c49 */ /* 0x000fc400092000a3 */
[--C-:B------:R-:W-:Y:S02]  /*b850*/  FFMA2 R72, R82.F32x2.HI_LO, UR5.F32, R163.reuse.F32 ;  /* 0x0000000552487c49 */ /* 0x100fe400092000a3 */
[--C-:B------:R-:W-:Y:S01]  /*b860*/  FFMA2 R68, R74.F32x2.HI_LO, UR5.F32, R163.reuse.F32 ;  /* 0x000000054a447c49 */ /* 0x100fe200092000a3 */
[----:B------:R-:W-:Y:S01]  /*b870*/  MUFU.EX2 R138, R138 ;  /* 0x0000008a008a7308 */ /* 0x000fe20000000800 */
[--C-:B------:R-:W-:Y:S01]  /*b880*/  FFMA2 R74, R80.F32x2.HI_LO, UR5.F32, R163.reuse.F32 ;  /* 0x00000005504a7c49 */ /* 0x100fe200092000a3 */
[----:B------:R-:W-:Y:S01]  /*b890*/  FMNMX R72, R72, -127, !PT ;  /* 0xc2fe000048487809 */ /* 0x000fe20007800000 */
[--C-:B------:R-:W-:Y:S01]  /*b8a0*/  FFMA2 R152, R70.F32x2.HI_LO, UR5.F32, R163.reuse.F32 ;  /* 0x0000000546987c49 */ /* 0x100fe200092000a3 */
[----:B------:R-:W-:Y:S01]  /*b8b0*/  FMNMX R73, R73, -127, !PT ;  /* 0xc2fe000049497809 */ /* 0x000fe20007800000 */
[--C-:B------:R-:W-:Y:S01]  /*b8c0*/  FFMA2 R70, R96.F32x2.HI_LO, UR5.F32, R163.reuse.F32 ;  /* 0x0000000560467c49 */ /* 0x100fe200092000a3 */
[----:B------:R-:W-:Y:S01]  /*b8d0*/  FMNMX R74, R74, -127, !PT ;  /* 0xc2fe00004a4a7809 */ /* 0x000fe20007800000 */
[--C-:B------:R-:W-:Y:S01]  /*b8e0*/  FFMA2 R84, R84.F32x2.HI_LO, UR5.F32, R163.reuse.F32 ;  /* 0x0000000554547c49 */ /* 0x100fe200092000a3 */
[----:B------:R-:W1:Y:S01]  /*b8f0*/  MUFU.EX2 R139, R139 ;  /* 0x0000008b008b7308 */ /* 0x000e620000000800 */
[----:B---3--:R-:W-:Y:S01]  /*b900*/  F2FP.F16.F32.PACK_AB R101, R137, R136 ;  /* 0x000000888965723e */ /* 0x008fe200000000ff */
[--C-:B------:R-:W-:Y:S01]  /*b910*/  FFMA2 R86, R86.F32x2.HI_LO, UR5.F32, R163.reuse.F32 ;  /* 0x0000000556567c49 */ /* 0x100fe200092000a3 */
[----:B------:R-:W-:Y:S01]  /*b920*/  FMNMX R75, R75, -127, !PT ;  /* 0xc2fe00004b4b7809 */ /* 0x000fe20007800000 */
[--C-:B------:R-:W-:Y:S01]  /*b930*/  FFMA2 R88, R88.F32x2.HI_LO, UR5.F32, R163.reuse.F32 ;  /* 0x0000000558587c49 */ /* 0x100fe200092000a3 */
[----:B------:R-:W-:Y:S01]  /*b940*/  FMNMX R70, R70, -127, !PT ;  /* 0xc2fe000046467809 */ /* 0x000fe20007800000 */
[--C-:B------:R-:W-:Y:S01]  /*b950*/  FFMA2 R90, R90.F32x2.HI_LO, UR5.F32, R163.reuse.F32 ;  /* 0x000000055a5a7c49 */ /* 0x100fe200092000a3 */
[----:B------:R-:W-:Y:S01]  /*b960*/  FMNMX R71, R71, -127, !PT ;  /* 0xc2fe000047477809 */ /* 0x000fe20007800000 */
[----:B------:R-:W-:Y:S01]  /*b970*/  MUFU.EX2 R140, R140 ;  /* 0x0000008c008c7308 */ /* 0x000fe20000000800 */
[----:B------:R-:W-:-:S02]  /*b980*/  FFMA2 R92, R92.F32x2.HI_LO, UR5.F32, R163.F32 ;  /* 0x000000055c5c7c49 */ /* 0x000fc400092000a3 */
[--C-:B------:R-:W-:Y:S02]  /*b990*/  FFMA2 R52, R52.F32x2.HI_LO, UR5.F32, R163.reuse.F32 ;  /* 0x0000000534347c49 */ /* 0x100fe400092000a3 */
[----:B------:R-:W-:Y:S02]  /*b9a0*/  FADD2.RM R96, R70.F32x2.HI_LO, 12582912 ;  /* 0x4b4000004660744b */ /* 0x000fe40000204000 */
[--C-:B------:R-:W-:Y:S01]  /*b9b0*/  FFMA2 R54, R54.F32x2.HI_LO, UR5.F32, R163.reuse.F32 ;  /* 0x0000000536367c49 */ /* 0x100fe200092000a3 */
[----:B------:R-:W3:Y:S01]  /*b9c0*/  MUFU.EX2 R141, R141 ;  /* 0x0000008d008d7308 */ /* 0x000ee20000000800 */
[----:B-1----:R-:W-:Y:S01]  /*b9d0*/  F2FP.F16.F32.PACK_AB R102, R139, R138 ;  /* 0x0000008a8b66723e */ /* 0x002fe200000000ff */
[--C-:B------:R-:W-:Y:S02]  /*b9e0*/  FFMA2 R56, R56.F32x2.HI_LO, UR5.F32, R163.reuse.F32 ;  /* 0x0000000538387c49 */ /* 0x100fe400092000a3 */
[--C-:B------:R-:W-:Y:S02]  /*b9f0*/  FFMA2 R58, R58.F32x2.HI_LO, UR5.F32, R163.reuse.F32 ;  /* 0x000000053a3a7c49 */ /* 0x100fe400092000a3 */
[----:B------:R-:W-:-:S02]  /*ba00*/  FFMA2 R60, R60.F32x2.HI_LO, UR5.F32, R163.F32 ;  /* 0x000000053c3c7c49 */ /* 0x000fc400092000a3 */
        /* <DEDUP_REMOVED lines=12> */
[----:B------:R-:W-:-:S05]  /*bad0*/  FFMA2 R10, R10.F32x2.HI_LO, UR5.F32, R163.F32 ;  /* 0x000000050a0a7c49 */ /* 0x000fca00092000a3 */
[----:B------:R-:W3:Y:S01]  /*bae0*/  MUFU.EX2 R145, R145 ;  /* 0x0000009100917308 */ /* 0x000ee20000000800 */
[----:B-1----:R-:W-:-:S07]  /*baf0*/  F2FP.F16.F32.PACK_AB R104, R143, R142 ;  /* 0x0000008e8f68723e */ /* 0x002fce00000000ff */
[----:B------:R-:W-:Y:S08]  /*bb00*/  MUFU.EX2 R146, R146 ;  /* 0x0000009200927308 */ /* 0x000ff00000000800 */
[----:B------:R-:W2:Y:S01]  /*bb10*/  MUFU.EX2 R147, R147 ;  /* 0x0000009300937308 */ /* 0x000ea20000000800 */
[----:B---3--:R-:W-:-:S07]  /*bb20*/  F2FP.F16.F32.PACK_AB R105, R145, R144 ;  /* 0x000000909169723e */ /* 0x008fce00000000ff */
[----:B------:R-:W-:Y:S08]  /*bb30*/  MUFU.EX2 R148, R148 ;  /* 0x0000009400947308 */ /* 0x000ff00000000800 */
[----:B------:R-:W1:Y:S01]  /*bb40*/  MUFU.EX2 R149, R149 ;  /* 0x0000009500957308 */ /* 0x000e620000000800 */
[----:B--2---:R-:W-:-:S07]  /*bb50*/  F2FP.F16.F32.PACK_AB R106, R147, R146 ;  /* 0x00000092936a723e */ /* 0x004fce00000000ff */
[----:B------:R-:W-:Y:S08]  /*bb60*/  MUFU.EX2 R116, R116 ;  /* 0x0000007400747308 */ /* 0x000ff00000000800 */
[----:B------:R-:W2:Y:S01]  /*bb70*/  MUFU.EX2 R117, R117 ;  /* 0x0000007500757308 */ /* 0x000ea20000000800 */
[----:B------:R2:W-:Y:S06]  /*bb80*/  BAR.ARV R108, 0x40 ;  /* 0x0001006c0000751d */ /* 0x0005ec0000002000 */
[----:B-1----:R-:W-:Y:S01]  /*bb90*/  F2FP.F16.F32.PACK_AB R107, R149, R148 ;  /* 0x00000094956b723e */ /* 0x002fe200000000ff */
[----:B------:R-:W-:Y:S08]  /*bba0*/  MUFU.EX2 R118, R118 ;  /* 0x0000007600767308 */ /* 0x000ff00000000800 */
[----:B------:R-:W1:Y:S08]  /*bbb0*/  MUFU.EX2 R119, R119 ;  /* 0x0000007700777308 */ /* 0x000e700000000800 */
[----:B------:R-:W-:Y:S01]  /*bbc0*/  MUFU.EX2 R120, R120 ;  /* 0x0000007800787308 */ /* 0x000fe20000000800 */
[----:B--2---:R-:W-:-:S07]  /*bbd0*/  F2FP.F16.F32.PACK_AB R108, R117, R116 ;  /* 0x00000074756c723e */ /* 0x004fce00000000ff */
        /* <DEDUP_REMOVED lines=18> */
[----:B------:R-:W-:Y:S01]  /*bd00*/  MUFU.EX2 R151, R151 ;  /* 0x0000009700977308 */ /* 0x000fe20000000800 */
[----:B-1----:R-:W-:-:S04]  /*bd10*/  F2FP.F16.F32.PACK_AB R115, R131, R130 ;  /* 0x000000828373723e */ /* 0x002fc800000000ff */
[----:B------:R1:W-:Y:S01]  /*bd20*/  STTM.x16 tmem[UR4], R100 ;  /* 0x00000064000079ed */ /* 0x0003e20008240004 */
[----:B------:R-:W-:Y:S02]  /*bd30*/  R2UR UR4, R158 ;  /* 0x000000009e0472ca */ /* 0x000fe400000e0000 */
[----:B------:R-:W-:Y:S08]  /*bd40*/  MUFU.EX2 R152, R152 ;  /* 0x0000009800987308 */ /* 0x000ff00000000800 */
[----:B------:R-:W-:Y:S08]  /*bd50*/  MUFU.EX2 R153, R153 ;  /* 0x0000009900997308 */ /* 0x000ff00000000800 */
[----:B------:R-:W-:Y:S08]  /*bd60*/  MUFU.EX2 R156, R156 ;  /* 0x0000009c009c7308 */ /* 0x000ff00000000800 */
[----:B------:R-:W-:Y:S08]  /*bd70*/  MUFU.EX2 R157, R157 ;  /* 0x0000009d009d7308 */ /* 0x000ff00000000800 */
[----:B------:R-:W-:Y:S08]  /*bd80*/  MUFU.EX2 R84, R84 ;  /* 0x0000005400547308 */ /* 0x000ff00000000800 */
[----:B------:R-:W-:Y:S08]  /*bd90*/  MUFU.EX2 R85, R85 ;  /* 0x0000005500557308 */ /* 0x000ff00000000800 */
[----:B------:R-:W-:Y:S01]  /*bda0*/  MUFU.EX2 R86, R86 ;  /* 0x0000005600567308 */ /* 0x000fe20000000800 */
[----:B-1----:R-:W-:-:S02]  /*bdb0*/  FADD2.RM R106, R72.F32x2.HI_LO, 12582912 ;  /* 0x4b400000486a744b */ /* 0x002fc40000204000 */
[----:B------:R-:W-:Y:S02]  /*bdc0*/  FADD2.RM R108, R74.F32x2.HI_LO, 12582912 ;  /* 0x4b4000004a6c744b */ /* 0x000fe40000204000 */
[----:B------:R-:W-:-:S03]  /*bdd0*/  FFMA2 R102, R76.F32x2.HI_LO, UR5.F32, R163.F32 ;  /* 0x000000054c667c49 */ /* 0x000fc600092000a3 */
[----:B------:R-:W-:Y:S01]  /*bde0*/  MUFU.EX2 R100, R68 ;  /* 0x0000004400647308 */ /* 0x000fe20000000800 */
[----:B------:R-:W-:Y:S02]  /*bdf0*/  FADD2 R76, R108.F32x2.HI_LO, -12582912 ;  /* 0xcb4000006c4c744b */ /* 0x000fe40000200000 */
[----:B------:R-:W-:Y:S02]  /*be00*/  FFMA2 R104, R78.F32x2.HI_LO, UR5.F32, R163.F32 ;  /* 0x000000054e687c49 */ /* 0x000fe400092000a3 */
[----:B------:R-:W-:Y:S02]  /*be10*/  FADD2 R74, R74.F32x2.HI_LO, -R76.F32x2.HI_LO ;  /* 0x8000004c4a4a724b */ /* 0x000fe40000000000 */
[--C-:B------:R-:W-:Y:S01]  /*be20*/  FFMA2 R76, R98.F32x2.HI_LO, UR5.F32, R163.reuse.F32 ;  /* 0x00000005624c7c49 */ /* 0x100fe200092000a3 */
[----:B------:R1:W-:Y:S01]  /*be30*/  MUFU.EX2 R101, R69 ;  /* 0x0000004500657308 */ /* 0x0003e20000000800 */
[--C-:B------:R-:W-:Y:S02]  /*be40*/  FFMA2 R98, R94.F32x2.HI_LO, UR5.F32, R163.reuse.F32 ;  /* 0x000000055e627c49 */ /* 0x100fe400092000a3 */
[--C-:B------:R-:W-:Y:S01]  /*be50*/  FFMA2 R110, R36.F32x2.HI_LO, UR5.F32, R163.reuse.F32 ;  /* 0x00000005246e7c49 */ /* 0x100fe200092000a3 */
[----:B------:R-:W-:Y:S01]  /*be60*/  FMNMX R76, R76, -127, !PT ;  /* 0xc2fe00004c4c7809 */ /* 0x000fe20007800000 */
[--C-:B------:R-:W-:Y:S01]  /*be70*/  FFMA2 R36, R42.F32x2.HI_LO, UR5.F32, R163.reuse.F32 ;  /* 0x000000052a247c49 */ /* 0x100fe200092000a3 */
[----:B------:R-:W-:Y:S01]  /*be80*/  FMNMX R77, R77, -127, !PT ;  /* 0xc2fe00004d4d7809 */ /* 0x000fe20007800000 */
[--C-:B------:R-:W-:Y:S01]  /*be90*/  FFMA2 R42, R48.F32x2.HI_LO, UR5.F32, R163.reuse.F32 ;  /* 0x00000005302a7c49 */ /* 0x100fe200092000a3 */
[----:B------:R-:W-:Y:S01]  /*bea0*/  MUFU.EX2 R102, R102 ;  /* 0x0000006600667308 */ /* 0x000fe20000000800 */
[----:B------:R-:W-:-:S02]  /*beb0*/  FFMA2 R114, R40.F32x2.HI_LO, UR5.F32, R163.F32 ;  /* 0x0000000528727c49 */ /* 0x000fc400092000a3 */
[--C-:B------:R-:W-:Y:S01]  /*bec0*/  FFMA2 R40, R50.F32x2.HI_LO, UR5.F32, R163.reuse.F32 ;  /* 0x0000000532287c49 */ /* 0x100fe200092000a3 */
[----:B------:R-:W-:Y:S01]  /*bed0*/  FMNMX R42, R42, -127, !PT ;  /* 0xc2fe00002a2a7809 */ /* 0x000fe20007800000 */
[--C-:B------:R-:W-:Y:S01]  /*bee0*/  FFMA2 R112, R38.F32x2.HI_LO, UR5.F32, R163.reuse.F32 ;  /* 0x0000000526707c49 */ /* 0x100fe200092000a3 */
[----:B------:R-:W-:Y:S01]  /*bef0*/  FMNMX R43, R43, -127, !PT ;  /* 0xc2fe00002b2b7809 */ /* 0x000fe20007800000 */
[----:B------:R-:W-:Y:S01]  /*bf00*/  FFMA2 R38, R64.F32x2.HI_LO, UR5.F32, R163.F32 ;  /* 0x0000000540267c49 */ /* 0x000fe200092000a3 */
[----:B------:R-:W2:Y:S01]  /*bf10*/  MUFU.EX2 R103, R103 ;  /* 0x0000006700677308 */ /* 0x000ea20000000800 */
[----:B-1----:R-:W-:Y:S01]  /*bf20*/  FADD2 R68, R106.F32x2.HI_LO, -12582912 ;  /* 0xcb4000006a44744b */ /* 0x002fe20000200000 */
[----:B------:R-:W-:Y:S02]  /*bf30*/  FMNMX R40, R40, -127, !PT ;  /* 0xc2fe000028287809 */ /* 0x000fe40007800000 */
[----:B------:R-:W-:Y:S01]  /*bf40*/  FMNMX R41, R41, -127, !PT ;  /* 0xc2fe000029297809 */ /* 0x000fe20007800000 */
[----:B------:R-:W-:Y:S01]  /*bf50*/  FADD2 R72, R72.F32x2.HI_LO, -R68.F32x2.HI_LO ;  /* 0x800000444848724b */ /* 0x000fe20000000000 */
[----:B------:R-:W-:Y:S01]  /*bf60*/  FMNMX R38, R38, -127, !PT ;  /* 0xc2fe000026267809 */ /* 0x000fe20007800000 */
[----:B------:R-:W-:Y:S01]  /*bf70*/  FADD2 R68, R96.F32x2.HI_LO, -12582912 ;  /* 0xcb4000006044744b */ /* 0x000fe20000200000 */
[----:B------:R-:W-:Y:S01]  /*bf80*/  MUFU.EX2 R104, R104 ;  /* 0x0000006800687308 */ /* 0x000fe20000000800 */
[----:B------:R-:W-:-:S02]  /*bf90*/  FMNMX R39, R39, -127, !PT ;  /* 0xc2fe000027277809 */ /* 0x000fc40007800000 */
[----:B------:R-:W-:Y:S02]  /*bfa0*/  FADD2 R70, R70.F32x2.HI_LO, -R68.F32x2.HI_LO ;  /* 0x800000444646724b */ /* 0x000fe40000000000 */
[----:B------:R-:W-:Y:S02]  /*bfb0*/  FFMA2 R68, R74.F32x2.HI_LO, R164.F32, 0.22756439447402954102 ;  /* 0x3e6906a44a447449 */ /* 0x000fe400012000a4 */
[----:B------:R-:W-:Y:S01]  /*bfc0*/  FADD2.RM R64, R38.F32x2.HI_LO, 12582912 ;  /* 0x4b4000002640744b */ /* 0x000fe20000204000 */
[----:B------:R-:W1:Y:S01]  /*bfd0*/  MUFU.EX2 R105, R105 ;  /* 0x0000006900697308 */ /* 0x000e620000000800 */
[----:B------:R-:W-:-:S04]  /*bfe0*/  FFMA2 R68, R68.F32x2.HI_LO, R74.F32x2.HI_LO, 0.69514614343643188477 ;  /* 0x3f31f51944447449 */ /* 0x000fc8000020004a */
[----:B------:R-:W-:Y:S02]  /*bff0*/  FFMA2 R74, R68.F32x2.HI_LO, R74.F32x2.HI_LO, 1 ;  /* 0x3f800000444a7449 */ /* 0x000fe4000020004a */
[----:B------:R-:W-:Y:S01]  /*c000*/  FFMA2 R68, R72.F32x2.HI_LO, R164.F32, 0.22756439447402954102 ;  /* 0x3e6906a448447449 */ /* 0x000fe200012000a4 */
[----:B------:R-:W-:Y:S01]  /*c010*/  MUFU.EX2 R87, R87 ;  /* 0x0000005700577308 */ /* 0x000fe20000000800 */
[----:B------:R-:W-:Y:S02]  /*c020*/  IMAD R108, R108, 0x800000, R74 ;  /* 0x008000006c6c7824 */ /* 0x000fe400078e024a */
[-C--:B------:R-:W-:Y:S02]  /*c030*/  FFMA2 R68, R68.F32x2.HI_LO, R72.reuse.F32x2.HI_LO, 0.69514614343643188477 ;  /* 0x3f31f51944447449 */ /* 0x080fe40000200048 */
[----:B------:R-:W-:Y:S02]  /*c040*/  IMAD R109, R109, 0x800000, R75 ;  /* 0x008000006d6d7824 */ /* 0x000fe400078e024b */
[----:B------:R-:W-:Y:S01]  /*c050*/  FFMA2 R72, R68.F32x2.HI_LO, R72.F32x2.HI_LO, 1 ;  /* 0x3f80000044487449 */ /* 0x000fe20000200048 */
[----:B------:R-:W-:Y:S01]  /*c060*/  MUFU.EX2 R88, R88 ;  /* 0x0000005800587308 */ /* 0x000fe20000000800 */
[----:B------:R-:W-:Y:S01]  /*c070*/  FFMA2 R68, R70.F32x2.HI_LO, R164.F32, 0.22756439447402954102 ;  /* 0x3e6906a446447449 */ /* 0x000fe200012000a4 */
[----:B------:R-:W-:Y:S01]  /*c080*/  F2FP.F16.F32.PACK_AB R74, R109, R108 ;  /* 0x0000006c6d4a723e */ /* 0x000fe200000000ff */
[----:B------:R-:W-:Y:S01]  /*c090*/  IMAD R106, R106, 0x800000, R72 ;  /* 0x008000006a6a7824 */ /* 0x000fe200078e0248 */
[----:B--2---:R-:W-:Y:S01]  /*c0a0*/  F2FP.F16.F32.PACK_AB R72, R103, R102 ;  /* 0x000000666748723e */ /* 0x004fe200000000ff */
[----:B------:R-:W-:-:S02]  /*c0b0*/  FFMA2 R68, R68.F32x2.HI_LO, R70.F32x2.HI_LO, 0.69514614343643188477 ;  /* 0x3f31f51944447449 */ /* 0x000fc40000200046 */
[----:B------:R-:W-:Y:S01]  /*c0c0*/  IMAD R107, R107, 0x800000, R73 ;  /* 0x008000006b6b7824 */ /* 0x000fe200078e0249 */
[----:B-1----:R-:W-:Y:S01]  /*c0d0*/  F2FP.F16.F32.PACK_AB R73, R105, R104 ;  /* 0x000000686949723e */ /* 0x002fe200000000ff */
[----:B------:R-:W1:Y:S01]  /*c0e0*/  MUFU.EX2 R89, R89 ;  /* 0x0000005900597308 */ /* 0x000e620000000800 */
[----:B------:R-:W-:Y:S02]  /*c0f0*/  FFMA2 R70, R68.F32x2.HI_LO, R70.F32x2.HI_LO, 1 ;  /* 0x3f80000044467449 */ /* 0x000fe40000200046 */
[----:B------:R-:W-:Y:S01]  /*c100*/  FADD2.RM R68, R76.F32x2.HI_LO, 12582912 ;  /* 0x4b4000004c44744b */ /* 0x000fe20000204000 */
[----:B------:R-:W-:Y:S01]  /*c110*/  F2FP.F16.F32.PACK_AB R75, R107, R106 ;  /* 0x0000006a6b4b723e */ /* 0x000fe200000000ff */
[----:B------:R-:W-:Y:S01]  /*c120*/  IMAD R96, R96, 0x800000, R70 ;  /* 0x0080000060607824 */ /* 0x000fe200078e0246 */
[----:B------:R-:W-:Y:S01]  /*c130*/  F2FP.F16.F32.PACK_AB R70, R157, R156 ;  /* 0x0000009c9d46723e */ /* 0x000fe200000000ff */
[----:B------:R-:W-:Y:S01]  /*c140*/  FADD2 R78, R68.F32x2.HI_LO, -12582912 ;  /* 0xcb400000444e744b */ /* 0x000fe20000200000 */
[----:B------:R-:W-:Y:S01]  /*c150*/  MUFU.EX2 R90, R90 ;  /* 0x0000005a005a7308 */ /* 0x000fe20000000800 */
[----:B------:R-:W-:Y:S01]  /*c160*/  IMAD R97, R97, 0x800000, R71 ;  /* 0x0080000061617824 */ /* 0x000fe200078e0247 */
[----:B------:R-:W-:Y:S01]  /*c170*/  F2FP.F16.F32.PACK_AB R71, R101, R100 ;  /* 0x000000646547723e */ /* 0x000fe200000000ff */
[----:B------:R-:W-:-:S03]  /*c180*/  FADD2 R76, R76.F32x2.HI_LO, -R78.F32x2.HI_LO ;  /* 0x8000004e4c4c724b */ /* 0x000fc60000000000 */
[----:B------:R-:W-:Y:S01]  /*c190*/  F2FP.F16.F32.PACK_AB R82, R97, R96 ;  /* 0x000000606152723e */ /* 0x000fe200000000ff */
[----:B------:R-:W-:Y:S01]  /*c1a0*/  FFMA2 R78, R76.F32x2.HI_LO, R164.F32, 0.22756439447402954102 ;  /* 0x3e6906a44c4e7449 */ /* 0x000fe200012000a4 */
[----:B------:R-:W2:Y:S03]  /*c1b0*/  MUFU.EX2 R91, R91 ;  /* 0x0000005b005b7308 */ /* 0x000ea60000000800 */
[----:B------:R-:W-:-:S04]  /*c1c0*/  FFMA2 R78, R78.F32x2.HI_LO, R76.F32x2.HI_LO, 0.69514614343643188477 ;  /* 0x3f31f5194e4e7449 */ /* 0x000fc8000020004c */
[----:B------:R-:W-:Y:S01]  /*c1d0*/  FFMA2 R76, R78.F32x2.HI_LO, R76.F32x2.HI_LO, 1 ;  /* 0x3f8000004e4c7449 */ /* 0x000fe2000020004c */
[----:B------:R-:W-:Y:S01]  /*c1e0*/  MUFU.EX2 R92, R92 ;  /* 0x0000005c005c7308 */ /* 0x000fe20000000800 */
[----:B-1----:R-:W-:Y:S02]  /*c1f0*/  F2FP.F16.F32.PACK_AB R78, R89, R88 ;  /* 0x00000058594e723e */ /* 0x002fe400000000ff */
[----:B------:R-:W-:Y:S01]  /*c200*/  IMAD R94, R68, 0x800000, R76 ;  /* 0x00800000445e7824 */ /* 0x000fe200078e024c */
[----:B------:R-:W-:Y:S01]  /*c210*/  F2FP.F16.F32.PACK_AB R68, R151, R150 ;  /* 0x000000969744723e */ /* 0x000fe200000000ff */
[----:B------:R-:W-:Y:S01]  /*c220*/  IMAD R95, R69, 0x800000, R77 ;  /* 0x00800000455f7824 */ /* 0x000fe200078e024d */
[----:B------:R-:W-:Y:S02]  /*c230*/  F2FP.F16.F32.PACK_AB R69, R153, R152 ;  /* 0x000000989945723e */ /* 0x000fe400000000ff */
[----:B------:R-:W1:Y:S01]  /*c240*/  MUFU.EX2 R93, R93 ;  /* 0x0000005d005d7308 */ /* 0x000e620000000800 */
[----:B------:R-:W-:-:S02]  /*c250*/  F2FP.F16.F32.PACK_AB R76, R85, R84 ;  /* 0x00000054554c723e */ /* 0x000fc400000000ff */
[----:B------:R-:W-:Y:S02]  /*c260*/  F2FP.F16.F32.PACK_AB R77, R87, R86 ;  /* 0x00000056574d723e */ /* 0x000fe400000000ff */
[----:B--2---:R-:W-:Y:S02]  /*c270*/  F2FP.F16.F32.PACK_AB R79, R91, R90 ;  /* 0x0000005a5b4f723e */ /* 0x004fe400000000ff */
[----:B------:R-:W-:Y:S01]  /*c280*/  F2FP.F16.F32.PACK_AB R83, R95, R94 ;  /* 0x0000005e5f53723e */ /* 0x000fe200000000ff */
[----:B------:R-:W-:Y:S08]  /*c290*/  MUFU.EX2 R98, R98 ;  /* 0x0000006200627308 */ /* 0x000ff00000000800 */
[----:B------:R-:W2:Y:S01]  /*c2a0*/  MUFU.EX2 R99, R99 ;  /* 0x0000006300637308 */ /* 0x000ea20000000800 */
[----:B-1----:R-:W-:-:S07]  /*c2b0*/  F2FP.F16.F32.PACK_AB R80, R93, R92 ;  /* 0x0000005c5d50723e */ /* 0x002fce00000000ff */
[----:B------:R-:W-:Y:S08]  /*c2c0*/  MUFU.EX2 R110, R110 ;  /* 0x0000006e006e7308 */ /* 0x000ff00000000800 */
[----:B------:R-:W-:Y:S01]  /*c2d0*/  MUFU.EX2 R111, R111 ;  /* 0x0000006f006f7308 */ /* 0x000fe20000000800 */
[----:B--2---:R-:W-:-:S04]  /*c2e0*/  F2FP.F16.F32.PACK_AB R81, R99, R98 ;  /* 0x000000626351723e */ /* 0x004fc800000000ff */
        /* <DEDUP_REMOVED lines=13> */
[--C-:B------:R-:W-:Y:S02]  /*c3c0*/  FFMA2 R44, R66.F32x2.HI_LO, UR5.F32, R163.reuse.F32 ;  /* 0x00000005422c7c49 */ /* 0x100fe400092000a3 */
[--C-:B------:R-:W-:Y:S02]  /*c3d0*/  FFMA2 R72, R46.F32x2.HI_LO, UR5.F32, R163.reuse.F32 ;  /* 0x000000052e487c49 */ /* 0x100fe400092000a3 */
[--C-:B------:R-:W-:Y:S01]  /*c3e0*/  FFMA2 R66, R62.F32x2.HI_LO, UR5.F32, R163.reuse.F32 ;  /* 0x000000053e427c49 */ /* 0x100fe200092000a3 */
[----:B------:R-:W-:Y:S01]  /*c3f0*/  FMNMX R44, R44, -127, !PT ;  /* 0xc2fe00002c2c7809 */ /* 0x000fe20007800000 */
[--C-:B------:R-:W-:Y:S01]  /*c400*/  FFMA2 R78, R4.F32x2.HI_LO, UR5.F32, R163.reuse.F32 ;  /* 0x00000005044e7c49 */ /* 0x100fe200092000a3 */
[----:B------:R1:W-:Y:S01]  /*c410*/  MUFU.EX2 R69, R37 ;  /* 0x0000002500457308 */ /* 0x0003e20000000800 */
[----:B------:R-:W-:Y:S01]  /*c420*/  FMNMX R45, R45, -127, !PT ;  /* 0xc2fe00002d2d7809 */ /* 0x000fe20007800000 */
[----:B------:R-:W-:-:S02]  /*c430*/  FFMA2 R80, R6.F32x2.HI_LO, UR5.F32, R163.F32 ;  /* 0x0000000506507c49 */ /* 0x000fc400092000a3 */
[----:B------:R-:W-:-:S04]  /*c440*/  FFMA2 R82, R8.F32x2.HI_LO, UR5.F32, R163.F32 ;  /* 0x0000000508527c49 */ /* 0x000fc800092000a3 */
[----:B------:R-:W-:Y:S08]  /*c450*/  MUFU.EX2 R70, R70 ;  /* 0x0000004600467308 */ /* 0x000ff00000000800 */
[----:B------:R-:W2:Y:S01]  /*c460*/  MUFU.EX2 R71, R71 ;  /* 0x0000004700477308 */ /* 0x000ea20000000800 */
[----:B-1----:R-:W-:-:S04]  /*c470*/  FADD2 R36, R76.F32x2.HI_LO, -12582912 ;  /* 0xcb4000004c24744b */ /* 0x002fc80000200000 */
[----:B------:R-:W-:Y:S02]  /*c480*/  FADD2 R42, R42.F32x2.HI_LO, -R36.F32x2.HI_LO ;  /* 0x800000242a2a724b */ /* 0x000fe40000000000 */
[----:B------:R-:W-:Y:S01]  /*c490*/  FADD2 R36, R74.F32x2.HI_LO, -12582912 ;  /* 0xcb4000004a24744b */ /* 0x000fe20000200000 */
[----:B------:R-:W-:Y:S03]  /*c4a0*/  MUFU.EX2 R72, R72 ;  /* 0x0000004800487308 */ /* 0x000fe60000000800 */
[----:B------:R-:W-:Y:S02]  /*c4b0*/  FADD2 R40, R40.F32x2.HI_LO, -R36.F32x2.HI_LO ;  /* 0x800000242828724b */ /* 0x000fe40000000000 */
[----:B------:R-:W-:-:S03]  /*c4c0*/  FADD2 R36, R64.F32x2.HI_LO, -12582912 ;  /* 0xcb4000004024744b */ /* 0x000fc60000200000 */
[----:B------:R-:W1:Y:S01]  /*c4d0*/  MUFU.EX2 R73, R73 ;  /* 0x0000004900497308 */ /* 0x000e620000000800 */
[----:B------:R-:W-:Y:S02]  /*c4e0*/  FADD2 R38, R38.F32x2.HI_LO, -R36.F32x2.HI_LO ;  /* 0x800000242626724b */ /* 0x000fe40000000000 */
[----:B------:R-:W-:-:S04]  /*c4f0*/  FFMA2 R36, R42.F32x2.HI_LO, R164.F32, 0.22756439447402954102 ;  /* 0x3e6906a42a247449 */ /* 0x000fc800012000a4 */
[-C--:B------:R-:W-:Y:S01]  /*c500*/  FFMA2 R36, R36.F32x2.HI_LO, R42.reuse.F32x2.HI_LO, 0.69514614343643188477 ;  /* 0x3f31f51924247449 */ /* 0x080fe2000020002a */
[----:B------:R-:W3:Y:S03]  /*c510*/  MUFU.EX2 R55, R55 ;  /* 0x0000003700377308 */ /* 0x000ee60000000800 */
[----:B------:R-:W-:Y:S02]  /*c520*/  FFMA2 R42, R36.F32x2.HI_LO, R42.F32x2.HI_LO, 1 ;  /* 0x3f800000242a7449 */ /* 0x000fe4000020002a */
[----:B------:R-:W-:Y:S02]  /*c530*/  FFMA2 R36, R40.F32x2.HI_LO, R164.F32, 0.22756439447402954102 ;  /* 0x3e6906a428247449 */ /* 0x000fe400012000a4 */
[----:B------:R-:W-:Y:S01]  /*c540*/  IMAD R76, R76, 0x800000, R42 ;  /* 0x008000004c4c7824 */ /* 0x000fe200078e022a */
[----:B------:R-:W-:Y:S01]  /*c550*/  MUFU.EX2 R56, R56 ;  /* 0x0000003800387308 */ /* 0x000fe20000000800 */
[----:B------:R-:W-:-:S02]  /*c560*/  FFMA2 R36, R36.F32x2.HI_LO, R40.F32x2.HI_LO, 0.69514614343643188477 ;  /* 0x3f31f51924247449 */ /* 0x000fc40000200028 */
[----:B------:R-:W-:Y:S02]  /*c570*/  IMAD R77, R77, 0x800000, R43 ;  /* 0x008000004d4d7824 */ /* 0x000fe400078e022b */
[----:B------:R-:W-:Y:S02]  /*c580*/  FFMA2 R40, R36.F32x2.HI_LO, R40.F32x2.HI_LO, 1 ;  /* 0x3f80000024287449 */ /* 0x000fe40000200028 */
[----:B------:R-:W-:Y:S01]  /*c590*/  FADD2.RM R36, R44.F32x2.HI_LO, 12582912 ;  /* 0x4b4000002c24744b */ /* 0x000fe20000204000 */
[----:B------:R-:W4:Y:S01]  /*c5a0*/  MUFU.EX2 R57, R57 ;  /* 0x0000003900397308 */ /* 0x000f220000000800 */
[----:B------:R-:W-:Y:S01]  /*c5b0*/  IMAD R74, R74, 0x800000, R40 ;  /* 0x008000004a4a7824 */ /* 0x000fe200078e0228 */
[----:B--2---:R-:W-:Y:S01]  /*c5c0*/  F2FP.F16.F32.PACK_AB R40, R71, R70 ;  /* 0x000000464728723e */ /* 0x004fe200000000ff */
[----:B------:R-:W-:Y:S02]  /*c5d0*/  FADD2 R46, R36.F32x2.HI_LO, -12582912 ;  /* 0xcb400000242e744b */ /* 0x000fe40000200000 */
[----:B------:R-:W-:Y:S01]  /*c5e0*/  IMAD R75, R75, 0x800000, R41 ;  /* 0x008000004b4b7824 */ /* 0x000fe200078e0229 */
[----:B-1----:R-:W-:Y:S01]  /*c5f0*/  F2FP.F16.F32.PACK_AB R41, R73, R72 ;  /* 0x000000484929723e */ /* 0x002fe200000000ff */
[----:B------:R-:W-:Y:S01]  /*c600*/  FADD2 R44, R44.F32x2.HI_LO, -R46.F32x2.HI_LO ;  /* 0x8000002e2c2c724b */ /* 0x000fe20000000000 */
[----:B------:R-:W-:Y:S01]  /*c610*/  MUFU.EX2 R58, R58 ;  /* 0x0000003a003a7308 */ /* 0x000fe20000000800 */
[----:B------:R-:W-:Y:S01]  /*c620*/  FFMA2 R46, R38.F32x2.HI_LO, R164.F32, 0.22756439447402954102 ;  /* 0x3e6906a4262e7449 */ /* 0x000fe200012000a4 */
[----:B------:R-:W-:-:S02]  /*c630*/  F2FP.F16.F32.PACK_AB R42, R77, R76 ;  /* 0x0000004c4d2a723e */ /* 0x000fc400000000ff */
[----:B------:R-:W-:Y:S01]  /*c640*/  F2FP.F16.F32.PACK_AB R43, R75, R74 ;  /* 0x0000004a4b2b723e */ /* 0x000fe200000000ff */
[----:B------:R-:W-:-:S03]  /*c650*/  FFMA2 R46, R46.F32x2.HI_LO, R38.F32x2.HI_LO, 0.69514614343643188477 ;  /* 0x3f31f5192e2e7449 */ /* 0x000fc60000200026 */
[----:B------:R-:W1:Y:S01]  /*c660*/  MUFU.EX2 R59, R59 ;  /* 0x0000003b003b7308 */ /* 0x000e620000000800 */
[----:B------:R-:W-:Y:S02]  /*c670*/  FFMA2 R38, R46.F32x2.HI_LO, R38.F32x2.HI_LO, 1 ;  /* 0x3f8000002e267449 */ /* 0x000fe40000200026 */
[----:B------:R-:W-:Y:S02]  /*c680*/  FFMA2 R46, R44.F32x2.HI_LO, R164.F32, 0.22756439447402954102 ;  /* 0x3e6906a42c2e7449 */ /* 0x000fe400012000a4 */
[----:B------:R-:W-:Y:S01]  /*c690*/  IMAD R64, R64, 0x800000, R38 ;  /* 0x0080000040407824 */ /* 0x000fe200078e0226 */
[----:B------:R-:W-:Y:S01]  /*c6a0*/  F2FP.F16.F32.PACK_AB R38, R115, R114 ;  /* 0x000000727326723e */ /* 0x000fe200000000ff */
[----:B------:R-:W-:Y:S01]  /*c6b0*/  FFMA2 R46, R46.F32x2.HI_LO, R44.F32x2.HI_LO, 0.69514614343643188477 ;  /* 0x3f31f5192e2e7449 */ /* 0x000fe2000020002c */
[----:B------:R-:W-:Y:S01]  /*c6c0*/  MUFU.EX2 R60, R60 ;  /* 0x0000003c003c7308 */ /* 0x000fe20000000800 */
[----:B------:R-:W-:Y:S01]  /*c6d0*/  IMAD R65, R65, 0x800000, R39 ;  /* 0x0080000041417824 */ /* 0x000fe200078e0227 */
[----:B------:R-:W-:Y:S01]  /*c6e0*/  F2FP.F16.F32.PACK_AB R39, R69, R68 ;  /* 0x000000444527723e */ /* 0x000fe200000000ff */
[----:B------:R-:W-:Y:S01]  /*c6f0*/  FFMA2 R62, R46.F32x2.HI_LO, R44.F32x2.HI_LO, 1 ;  /* 0x3f8000002e3e7449 */ /* 0x000fe2000020002c */
[----:B------:R-:W-:-:S02]  /*c700*/  F2FP.F16.F32.PACK_AB R44, R53, R52 ;  /* 0x00000034352c723e */ /* 0x000fc400000000ff */
[----:B---3--:R-:W-:Y:S01]  /*c710*/  F2FP.F16.F32.PACK_AB R45, R55, R54 ;  /* 0x00000036372d723e */ /* 0x008fe200000000ff */
[----:B------:R-:W-:Y:S01]  /*c720*/  IMAD R62, R36, 0x800000, R62 ;  /* 0x00800000243e7824 */ /* 0x000fe200078e023e */
[----:B------:R-:W2:Y:S01]  /*c730*/  MUFU.EX2 R61, R61 ;  /* 0x0000003d003d7308 */ /* 0x000ea20000000800 */
[----:B------:R-:W-:Y:S01]  /*c740*/  IMAD R63, R37, 0x800000, R63 ;  /* 0x00800000253f7824 */ /* 0x000fe200078e023f */
[----:B------:R-:W-:Y:S02]  /*c750*/  F2FP.F16.F32.PACK_AB R36, R111, R110 ;  /* 0x0000006e6f24723e */ /* 0x000fe400000000ff */
[----:B------:R-:W-:Y:S02]  /*c760*/  F2FP.F16.F32.PACK_AB R37, R113, R112 ;  /* 0x000000707125723e */ /* 0x000fe400000000ff */
[----:B----4-:R-:W-:Y:S02]  /*c770*/  F2FP.F16.F32.PACK_AB R46, R57, R56 ;  /* 0x00000038392e723e */ /* 0x010fe400000000ff */
[----:B------:R-:W-:Y:S01]  /*c780*/  MUFU.EX2 R66, R66 ;  /* 0x0000004200427308 */ /* 0x000fe20000000800 */
[----:B-1----:R-:W-:-:S02]  /*c790*/  F2FP.F16.F32.PACK_AB R47, R59, R58 ;  /* 0x0000003a3b2f723e */ /* 0x002fc400000000ff */
[----:B------:R-:W-:Y:S02]  /*c7a0*/  F2FP.F16.F32.PACK_AB R50, R65, R64 ;  /* 0x000000404132723e */ /* 0x000fe400000000ff */
[----:B------:R-:W-:-:S03]  /*c7b0*/  F2FP.F16.F32.PACK_AB R51, R63, R62 ;  /* 0x0000003e3f33723e */ /* 0x000fc600000000ff */
[----:B------:R-:W1:Y:S01]  /*c7c0*/  MUFU.EX2 R67, R67 ;  /* 0x0000004300437308 */ /* 0x000e620000000800 */
[----:B--2---:R-:W-:-:S07]  /*c7d0*/  F2FP.F16.F32.PACK_AB R48, R61, R60 ;  /* 0x0000003c3d30723e */ /* 0x004fce00000000ff */
[----:B------:R-:W-:Y:S08]  /*c7e0*/  MUFU.EX2 R78, R78 ;  /* 0x0000004e004e7308 */ /* 0x000ff00000000800 */
[----:B------:R-:W2:Y:S01]  /*c7f0*/  MUFU.EX2 R79, R79 ;  /* 0x0000004f004f7308 */ /* 0x000ea20000000800 */
[----:B-1----:R-:W-:-:S04]  /*c800*/  F2FP.F16.F32.PACK_AB R49, R67, R66 ;  /* 0x000000424331723e */ /* 0x002fc800000000ff */
[----:B------:R1:W-:Y:S01]  /*c810*/  STTM.x16 tmem[UR4], R36 ;  /* 0x00000024000079ed */ /* 0x0003e20008240004 */
[----:B------:R-:W-:Y:S01]  /*c820*/  R2UR UR4, R159 ;  /* 0x000000009f0472ca */ /* 0x000fe200000e0000 */
[----:B------:R-:W3:Y:S01]  /*c830*/  FENCE.VIEW.ASYNC.T ;  /* 0x00000000000073c6 */ /* 0x000ee20000000200 */
[----:B------:R-:W-:Y:S08]  /*c840*/  MUFU.EX2 R80, R80 ;  /* 0x0000005000507308 */ /* 0x000ff00000000800 */
[----:B------:R-:W4:Y:S01]  /*c850*/  MUFU.EX2 R81, R81 ;  /* 0x0000005100517308 */ /* 0x000f220000000800 */
[----:B--2---:R-:W-:-:S07]  /*c860*/  F2FP.F16.F32.PACK_AB R4, R79, R78 ;  /* 0x0000004e4f04723e */ /* 0x004fce00000000ff */
[----:B------:R-:W-:Y:S08]  /*c870*/  MUFU.EX2 R82, R82 ;  /* 0x0000005200527308 */ /* 0x000ff00000000800 */
[----:B------:R-:W2:Y:S01]  /*c880*/  MUFU.EX2 R83, R83 ;  /* 0x0000005300537308 */ /* 0x000ea20000000800 */
[----:B----4-:R-:W-:-:S07]  /*c890*/  F2FP.F16.F32.PACK_AB R5, R81, R80 ;  /* 0x000000505105723e */ /* 0x010fce00000000ff */
[----:B------:R-:W-:Y:S08]  /*c8a0*/  MUFU.EX2 R20, R20 ;  /* 0x0000001400147308 */ /* 0x000ff00000000800 */
[----:B------:R-:W4:Y:S01]  /*c8b0*/  MUFU.EX2 R21, R21 ;  /* 0x0000001500157308 */ /* 0x000f220000000800 */
[----:B--2---:R-:W-:-:S07]  /*c8c0*/  F2FP.F16.F32.PACK_AB R6, R83, R82 ;  /* 0x000000525306723e */ /* 0x004fce00000000ff */
[----:B------:R-:W-:Y:S01]  /*c8d0*/  MUFU.EX2 R22, R22 ;  /* 0x0000001600167308 */ /* 0x000fe20000000800 */
[--C-:B-1----:R-:W-:Y:S02]  /*c8e0*/  FFMA2 R38, R12.F32x2.HI_LO, UR5.F32, R163.reuse.F32 ;  /* 0x000000050c267c49 */ /* 0x102fe400092000a3 */
[----:B------:R-:W-:Y:S02]  /*c8f0*/  IMAD.MOV.U32 R46, RZ, RZ, 0x1 ;  /* 0x00000001ff2e7424 */ /* 0x000fe400078e00ff */
[--C-:B------:R-:W-:Y:S02]  /*c900*/  FFMA2 R40, R14.F32x2.HI_LO, UR5.F32, R163.reuse.F32 ;  /* 0x000000050e287c49 */ /* 0x100fe400092000a3 */
[--C-:B------:R-:W-:Y:S01]  /*c910*/  FFMA2 R42, R16.F32x2.HI_LO, UR5.F32, R163.reuse.F32 ;  /* 0x00000005102a7c49 */ /* 0x100fe200092000a3 */
[----:B---3--:R1:W-:Y:S01]  /*c920*/  SYNCS.ARRIVE.TRANS64.RED.ART0 RZ, [UR13], R46 ;  /* 0x0000002effff79a7 */ /* 0x0083e2000850040d */
[----:B------:R-:W-:Y:S01]  /*c930*/  FFMA2 R44, R18.F32x2.HI_LO, UR5.F32, R163.F32 ;  /* 0x00000005122c7c49 */ /* 0x000fe200092000a3 */
[----:B------:R-:W-:Y:S01]  /*c940*/  MUFU.EX2 R36, R10 ;  /* 0x0000000a00247308 */ /* 0x000fe20000000800 */
[----:B----4-:R-:W-:-:S07]  /*c950*/  F2FP.F16.F32.PACK_AB R12, R21, R20 ;  /* 0x00000014150c723e */ /* 0x010fce00000000ff */
[----:B------:R-:W2:Y:S08]  /*c960*/  MUFU.EX2 R37, R11 ;  /* 0x0000000b00257308 */ /* 0x000eb00000000800 */
[----:B------:R-:W-:Y:S08]  /*c970*/  MUFU.EX2 R38, R38 ;  /* 0x0000002600267308 */ /* 0x000ff00000000800 */
[----:B------:R-:W3:Y:S01]  /*c980*/  MUFU.EX2 R39, R39 ;  /* 0x0000002700277308 */ /* 0x000ee20000000800 */
[----:B--2---:R-:W-:-:S07]  /*c990*/  F2FP.F16.F32.PACK_AB R7, R37, R36 ;  /* 0x000000242507723e */ /* 0x004fce00000000ff */
[----:B------:R-:W-:Y:S08]  /*c9a0*/  MUFU.EX2 R40, R40 ;  /* 0x0000002800287308 */ /* 0x000ff00000000800 */
[----:B------:R-:W2:Y:S01]  /*c9b0*/  MUFU.EX2 R41, R41 ;  /* 0x0000002900297308 */ /* 0x000ea20000000800 */
[----:B---3--:R-:W-:-:S07]  /*c9c0*/  F2FP.F16.F32.PACK_AB R8, R39, R38 ;  /* 0x000000262708723e */ /* 0x008fce00000000ff */
[----:B------:R-:W-:Y:S08]  /*c9d0*/  MUFU.EX2 R42, R42 ;  /* 0x0000002a002a7308 */ /* 0x000ff00000000800 */
[----:B------:R-:W3:Y:S01]  /*c9e0*/  MUFU.EX2 R43, R43 ;  /* 0x0000002b002b7308 */ /* 0x000ee20000000800 */
[----:B--2---:R-:W-:-:S07]  /*c9f0*/  F2FP.F16.F32.PACK_AB R9, R41, R40 ;  /* 0x000000282909723e */ /* 0x004fce00000000ff */
[----:B------:R-:W-:Y:S08]  /*ca00*/  MUFU.EX2 R44, R44 ;  /* 0x0000002c002c7308 */ /* 0x000ff00000000800 */
[----:B------:R-:W2:Y:S01]  /*ca10*/  MUFU.EX2 R45, R45 ;  /* 0x0000002d002d7308 */ /* 0x000ea20000000800 */
[----:B---3--:R-:W-:-:S07]  /*ca20*/  F2FP.F16.F32.PACK_AB R10, R43, R42 ;  /* 0x0000002a2b0a723e */ /* 0x008fce00000000ff */
[----:B------:R-:W3:Y:S08]  /*ca30*/  MUFU.EX2 R23, R23 ;  /* 0x0000001700177308 */ /* 0x000ef00000000800 */
[----:B------:R-:W-:Y:S01]  /*ca40*/  MUFU.EX2 R24, R24 ;  /* 0x0000001800187308 */ /* 0x000fe20000000800 */
[----:B--2---:R-:W-:-:S07]  /*ca50*/  F2FP.F16.F32.PACK_AB R11, R45, R44 ;  /* 0x0000002c2d0b723e */ /* 0x004fce00000000ff */
        /* <DEDUP_REMOVED lines=16> */
[----:B--2---:R-:W-:Y:S02]  /*cb60*/  F2FP.F16.F32.PACK_AB R18, R33, R32 ;  /* 0x000000202112723e */ /* 0x004fe400000000ff */
[----:B---3--:R-:W-:-:S04]  /*cb70*/  F2FP.F16.F32.PACK_AB R19, R35, R34 ;  /* 0x000000222313723e */ /* 0x008fc800000000ff */
[----:B------:R1:W-:Y:S01]  /*cb80*/  STTM.x16 tmem[UR4], R4 ;  /* 0x00000004000079ed */ /* 0x0003e20008240004 */
[----:B------:R-:W-:Y:S01]  /*cb90*/  USHF.L.U32 UR4, UR10, 0x1f, URZ ;  /* 0x0000001f0a047899 */ /* 0x000fe200080006ff */
[----:B------:R-:W2:Y:S02]  /*cba0*/  FENCE.VIEW.ASYNC.T ;  /* 0x00000000000073c6 */ /* 0x000ea40000000200 */
[----:B--2---:R-:W-:-:S03]  /*cbb0*/  NOP ;  /* 0x0000000000007918 */ /* 0x004fc60000000000 */
[----:B------:R-:W-:Y:S01]  /*cbc0*/  IMAD.U32 R47, RZ, RZ, UR4 ;  /* 0x00000004ff2f7e24 */ /* 0x000fe2000f8e00ff */
[----:B------:R1:W-:Y:S03]  /*cbd0*/  @P0 SYNCS.ARRIVE.TRANS64.RED.ART0 RZ, [UR9], R46 ;  /* 0x0000002effff09a7 */ /* 0x0003e60008500409 */
[----:B------:R-:W2:Y:S02]  /*cbe0*/  SYNCS.PHASECHK.TRANS64.TRYWAIT P0, [UR7+0x168], R47 ;  /* 0x0001682fff0075a7 */ /* 0x000ea40008001107 */
[----:B-12---:R-:W-:Y:S05]  /*cbf0*/  @!P0 BRA `(.L_x_70) ;  /* 0x0000002800bc8947 */ /* 0x006fea0003800000 */
.L_x_140:
[----:B------:R-:W-:Y:S01]  /*cc00*/  MOV R5, UR12 ;  /* 0x0000000c00057c02 */ /* 0x000fe20008000f00 */
[----:B-1----:R-:W-:Y:S01]  /*cc10*/  FMUL R4, R165, R132 ;  /* 0x00000084a5047220 */ /* 0x002fe20000400000 */
[----:B------:R-:W-:Y:S01]  /*cc20*/  FADD2 R136, R136.F32x2.HI_LO, R144.F32x2.HI_LO ;  /* 0x000000908888724b */ /* 0x000fe20000000000 */
[----:B------:R-:W-:Y:S01]  /*cc30*/  UIADD3 UR8, UPT, UPT, UR8, 0x1, URZ ;  /* 0x0000000108087890 */ /* 0x000fe2000fffe0ff */
[----:B------:R-:W-:Y:S01]  /*cc40*/  FADD2 R138, R138.F32x2.HI_LO, R146.F32x2.HI_LO ;  /* 0x000000928a8a724b */ /* 0x000fe20000000000 */
[----:B------:R-:W-:Y:S01]  /*cc50*/  MOV R162, R155 ;  /* 0x0000009b00a27202 */ /* 0x000fe20000000f00 */
[----:B------:R-:W-:Y:S01]  /*cc60*/  FADD2 R4, R4.F32x2.HI_LO, R134.F32x2.HI_LO ;  /* 0x000000860404724b */ /* 0x000fe20000000000 */
[----:B------:R-:W-:Y:S01]  /*cc70*/  UISETP.NE.AND UP0, UPT, UR8, URZ, UPT ;  /* 0x000000ff0800728c */ /* 0x000fe2000bf05270 */
        /* <DEDUP_REMOVED lines=65> */
.L_x_68:
[----:B-1----:R-:W1:Y:S01]  /*d090*/  S2R R4, SR_TID.X ;  /* 0x0000000000047919 */ /* 0x002e620000002100 */
[----:B------:R-:W2:Y:S01]  /*d0a0*/  S2UR UR4, SR_CgaCtaId ;  /* 0x00000000000479c3 */ /* 0x000ea20000008800 */
[----:B------:R-:W-:Y:S01]  /*d0b0*/  UMOV UR5, 0x400 ;  /* 0x0000040000057882 */ /* 0x000fe20000000000 */
[----:B------:R-:W-:Y:S01]  /*d0c0*/  MOV R3, UR14 ;  /* 0x0000000e00037c02 */ /* 0x000fe20008000f00 */
[----:B--2---:R-:W-:Y:S01]  /*d0d0*/  ULEA UR4, UR4, UR5, 0x18 ;  /* 0x0000000504047291 */ /* 0x004fe2000f8ec0ff */
[----:B-1----:R-:W-:-:S05]  /*d0e0*/  IMAD.SHL.U32 R4, R4, 0x4, RZ ;  /* 0x0000000404047824 */ /* 0x002fca00078e00ff */
[----:B------:R-:W-:-:S05]  /*d0f0*/  LOP3.LUT R4, R4, 0x1fc, RZ, 0xc0, !PT ;  /* 0x000001fc04047812 */ /* 0x000fca00078ec0ff */
[----:B------:R1:W-:Y:S04]  /*d100*/  STS [R4+UR4+0x1ac], R132 ;  /* 0x0001ac8404007988 */ /* 0x0003e80008000804 */
[----:B------:R1:W-:Y:S01]  /*d110*/  STS [R4+UR4+0x3ac], R155 ;  /* 0x0003ac9b04007988 */ /* 0x0003e20008000804 */
[----:B------:R1:W-:Y:S06]  /*d120*/  BAR.ARV R3, 0x40 ;  /* 0x000100030000751d */ /* 0x0003ec0000002000 */
.L_x_60:
[----:B-12---:R-:W1:Y:S01]  /*d130*/  S2R R4, SR_CgaCtaId ;  /* 0x0000000000047919 */ /* 0x006e620000008800 */
[----:B------:R-:W-:Y:S01]  /*d140*/  USHF.L.U32 UR4, UR10, 0x1f, URZ ;  /* 0x0000001f0a047899 */ /* 0x000fe200080006ff */
[----:B------:R-:W-:-:S04]  /*d150*/  MOV R3, 0x400 ;  /* 0x0000040000037802 */ /* 0x000fc80000000f00 */
[----:B-1----:R-:W-:Y:S01]  /*d160*/  LEA R4, R4, R3, 0x18 ;  /* 0x0000000304047211 */ /* 0x002fe200078ec0ff */
[----:B------:R-:W-:-:S04]  /*d170*/  IMAD.U32 R3, RZ, RZ, UR4 ;  /* 0x00000004ff037e24 */ /* 0x000fc8000f8e00ff */
[----:B------:R-:W1:Y:S02]  /*d180*/  SYNCS.PHASECHK.TRANS64.TRYWAIT P0, [R4+URZ+0x168], R3 ;  /* 0x00016803040075a7 */ /* 0x000e6400080011ff */
[----:B-1----:R-:W-:Y:S05]  /*d190*/  @!P0 BRA `(.L_x_72) ;  /* 0x0000002400748947 */ /* 0x002fea0003800000 */
.L_x_142:
[----:B------:R-:W-:Y:S06]  /*d1a0*/  BAR.ARV 0x2, 0x120 ;  /* 0x0084800000007b1d */ /* 0x000fec0000002000 */
[----:B------:R-:W-:Y:S05]  /*d1b0*/  BRA `(.L_x_73) ;  /* 0x0000000000347947 */ /* 0x000fea0003800000 */
.L_x_58:
[----:B------:R-:W-:Y:S05]  /*d1c0*/  BRA.U UP1, `(.L_x_74) ;  /* 0x00000001012c7547 */ /* 0x000fea000b800000 */
[----:B------:R-:W1:Y:S01]  /*d1d0*/  S2UR UR4, SR_CgaCtaId ;  /* 0x00000000000479c3 */ /* 0x000e620000008800 */
[----:B----4-:R-:W-:Y:S01]  /*d1e0*/  UMOV UR6, 0x400 ;  /* 0x0000040000067882 */ /* 0x010fe20000000000 */
[----:B---3--:R-:W-:Y:S01]  /*d1f0*/  UMOV UR5, 0x20 ;  /* 0x0000002000057882 */ /* 0x008fe20000000000 */
[----:B------:R-:W-:Y:S01]  /*d200*/  ELECT P0, URZ, PT ;  /* 0x0000000000ff782f */ /* 0x000fe20003800000 */
[----:B-1----:R-:W-:Y:S02]  /*d210*/  ULEA UR6, UR4, UR6, 0x18 ;  /* 0x0000000604067291 */ /* 0x002fe4000f8ec0ff */
[----:B------:R-:W-:-:S04]  /*d220*/  UIADD3 UR4, UPT, UPT, -UR5, 0x100000, URZ ;  /* 0x0010000005047890 */ /* 0x000fc8000fffe1ff */
[----:B------:R-:W-:Y:S02]  /*d230*/  USHF.L.U32 UR5, UR4, 0xb, URZ ;  /* 0x0000000b04057899 */ /* 0x000fe400080006ff */
[----:B------:R-:W-:Y:S01]  /*d240*/  USHF.L.U32 UR4, UR4, 0x1, URZ ;  /* 0x0000000104047899 */ /* 0x000fe200080006ff */
[----:B------:R-:W1:Y:S11]  /*d250*/  FENCE.VIEW.ASYNC.S ;  /* 0x00000000000073c6 */ /* 0x000e760000000000 */
[----:B-1----:R1:W3:Y:S01]  /*d260*/  SYNCS.EXCH.64 URZ, [UR6+0x1a0], UR4 ;  /* 0x0001a00406ff75b2 */ /* 0x0022e20008000100 */
[----:B------:R-:W-:Y:S01]  /*d270*/  NOP ;  /* 0x0000000000007918 */ /* 0x000fe20000000000 */
.L_x_74:
[----:B------:R-:W-:Y:S01]  /*d280*/  NOP ;  /* 0x0000000000007918 */ /* 0x000fe20000000000 */
.L_x_73:
[----:B-1-3--:R-:W-:-:S13]  /*d290*/  R2UR UR5, R0 ;  /* 0x00000000000572ca */ /* 0x00afda00000e0000 */
[----:B------:R-:W-:Y:S02]  /*d2a0*/  UISETP.NE.AND UP0, UPT, UR5, 0xc, UPT ;  /* 0x0000000c0500788c */ /* 0x000fe4000bf05270 */
[----:B------:R-:W-:-:S04]  /*d2b0*/  ULOP3.LUT UR4, UR5, 0xfffffffc, URZ, 0xc0, !UPT ;  /* 0xfffffffc05047892 */ /* 0x000fc8000f8ec0ff */
[----:B------:R-:W-:-:S03]  /*d2c0*/  UISETP.NE.AND UP1, UPT, UR4, 0x8, UPT ;  /* 0x000000080400788c */ /* 0x000fc6000bf25270 */
[----:B------:R-:W-:Y:S08]  /*d2d0*/  BRA.U UP0, `(.L_x_75) ;  /* 0x00000001002c7547 */ /* 0x000ff0000b800000 */
[----:B------:R-:W1:Y:S01]  /*d2e0*/  S2UR UR4, SR_CgaCtaId ;  /* 0x00000000000479c3 */ /* 0x000e620000008800 */
[----:B----4-:R-:W-:Y:S01]  /*d2f0*/  UMOV UR6, 0x400 ;  /* 0x0000040000067882 */ /* 0x010fe20000000000 */
[----:B------:R-:W-:Y:S01]  /*d300*/  UMOV UR5, 0x20 ;  /* 0x0000002000057882 */ /* 0x000fe20000000000 */
        /* <DEDUP_REMOVED lines=8> */
.L_x_75:
[----:B------:R-:W-:Y:S01]  /*d390*/  NOP ;  /* 0x0000000000007918 */ /* 0x000fe20000000000 */
[----:B------:R-:W-:Y:S05]  /*d3a0*/  BRA.U UP1, `(.L_x_76) ;  /* 0x0000001501447547 */ /* 0x000fea000b800000 */
[----:B------:R-:W-:-:S08]  /*d3b0*/  NOP ;  /* 0x0000000000007918 */ /* 0x000fd00000000000 */
[----:B------:R-:W1:-:S00]  /*d3c0*/  USETMAXREG.DEALLOC.CTAPOOL 0x40 ;  /* 0x00000040000079c8 */ /* 0x000e4000080e0500 */
[----:B------:R-:W2:Y:S01]  /*d3d0*/  S2UR UR19, SR_CTAID.X ;  /* 0x00000000001379c3 */ /* 0x000ea20000002500 */
[----:B-1----:R-:W2:Y:S01]  /*d3e0*/  LDCU UR4, c[0x0][0x640] ;  /* 0x0000c800ff0477ac */ /* 0x002ea20008000800 */
[----:B------:R-:W-:Y:S01]  /*d3f0*/  R2UR UR15, R2 ;  /* 0x00000000020f72ca */ /* 0x000fe200000e0000 */
[----:B------:R-:W1:Y:S01]  /*d400*/  S2R R37, SR_TID.X ;  /* 0x0000000000257919 */ /* 0x000e620000002100 */
[----:B------:R-:W-:Y:S01]  /*d410*/  IMAD.MOV.U32 R2, RZ, RZ, 0x1 ;  /* 0x00000001ff027424 */ /* 0x000fe200078e00ff */
[----:B----4-:R-:W4:Y:S01]  /*d420*/  LDCU.U8 UR8, c[0x0][0x644] ;  /* 0x0000c880ff0877ac */ /* 0x010f220008000000 */
[----:B------:R-:W-:Y:S01]  /*d430*/  IMAD.MOV.U32 R6, RZ, RZ, 0x1 ;  /* 0x00000001ff067424 */ /* 0x000fe200078e00ff */
[----:B------:R-:W5:Y:S01]  /*d440*/  LDCU.U8 UR7, c[0x0][0x645] ;  /* 0x0000c8a0ff0777ac */ /* 0x000f620008000000 */
[----:B------:R-:W3:Y:S01]  /*d450*/  LDCU UR6, c[0x0][0x654] ;  /* 0x0000ca80ff0677ac */ /* 0x000ee20008000800 */
[----:B------:R-:W1:Y:S01]  /*d460*/  LDCU.U8 UR13, c[0x0][0x638] ;  /* 0x0000c700ff0d77ac */ /* 0x000e620008000000 */
[----:B------:R-:W1:Y:S01]  /*d470*/  LDCU.U8 UR14, c[0x0][0x650] ;  /* 0x0000ca00ff0e77ac */ /* 0x000e620008000000 */
[----:B--2---:R-:W-:Y:S01]  /*d480*/  UIMAD.WIDE.U32 UR4, UR19, UR4, URZ ;  /* 0x00000004130472a5 */ /* 0x004fe2000f8e00ff */
[----:B------:R-:W2:Y:S03]  /*d490*/  LDCU.U8 UR11, c[0x0][0x639] ;  /* 0x0000c720ff0b77ac */ /* 0x000ea60008000000 */
[----:B------:R-:W-:Y:S01]  /*d4a0*/  UIADD3 UR4, UPT, UPT, -UR5, UR19, URZ ;  /* 0x0000001305047290 */ /* 0x000fe2000fffe1ff */
[----:B------:R-:W2:Y:S01]  /*d4b0*/  LDCU.U8 UR12, c[0x0][0x651] ;  /* 0x0000ca20ff0c77ac */ /* 0x000ea20008000000 */
[C---:B-1----:R-:W-:Y:S01]  /*d4c0*/  IMAD.SHL.U32 R4, R37.reuse, 0x20, RZ ;  /* 0x0000002025047824 */ /* 0x042fe200078e00ff */
[----:B------:R-:W-:Y:S01]  /*d4d0*/  LOP3.LUT R36, R37, 0x7f, RZ, 0xc0, !PT ;  /* 0x0000007f25247812 */ /* 0x000fe200078ec0ff */
[----:B----4-:R-:W-:Y:S01]  /*d4e0*/  USHF.R.U32.HI UR4, URZ, UR8, UR4 ;  /* 0x00000008ff047299 */ /* 0x010fe20008011604 */
[----:B------:R-:W1:Y:S02]  /*d4f0*/  LDCU.64 UR8, c[0x0][0x630] ;  /* 0x0000c600ff0877ac */ /* 0x000e640008000a00 */
[----:B------:R-:W-:-:S02]  /*d500*/  LOP3.LUT R4, R4, 0x3e0, RZ, 0xc0, !PT ;  /* 0x000003e004047812 */ /* 0x000fc400078ec0ff */
[----:B------:R-:W-:Y:S01]  /*d510*/  SHF.R.U32.HI R3, RZ, 0x5, R36 ;  /* 0x00000005ff037819 */ /* 0x000fe20000011624 */
[----:B------:R-:W-:-:S04]  /*d520*/  UIADD3 UR4, UPT, UPT, UR5, UR4, URZ ;  /* 0x0000000405047290 */ /* 0x000fc8000fffe0ff */
[----:B-----5:R-:W-:Y:S01]  /*d530*/  USHF.R.U32.HI UR10, URZ, UR7, UR4 ;  /* 0x00000007ff0a7299 */ /* 0x020fe20008011604 */
[----:B------:R-:W-:Y:S01]  /*d540*/  IMAD R39, R3, 0x400, R4 ;  /* 0x0000040003277824 */ /* 0x000fe200078e0204 */
[----:B------:R-:W4:Y:S02]  /*d550*/  LDCU UR7, c[0x0][0x63c] ;  /* 0x0000c780ff0777ac */ /* 0x000f240008000800 */
[----:B---3--:R-:W-:Y:S02]  /*d560*/  UISETP.GE.AND UP0, UPT, UR10, UR6, UPT ;  /* 0x000000060a00728c */ /* 0x008fe4000bf06270 */
[----:B------:R-:W-:Y:S02]  /*d570*/  UIADD3 UR4, UPT, UPT, -UR10, URZ, URZ ;  /* 0x000000ff0a047290 */ /* 0x000fe4000fffe1ff */
[----:B------:R-:W-:Y:S01]  /*d580*/  USEL UR6, UR13, UR14, !UP0 ;  /* 0x0000000e0d067287 */ /* 0x000fe2000c000000 */
[----:B------:R-:W3:Y:S03]  /*d590*/  LDCU.U8 UR14, c[0x0][0x62c] ;  /* 0x0000c580ff0e77ac */ /* 0x000ee60008000000 */
[----:B------:R-:W-:-:S03]  /*d5a0*/  ULOP3.LUT UR6, UR6, 0xff, URZ, 0xc0, !UPT ;  /* 0x000000ff06067892 */ /* 0x000fc6000f8ec0ff */
[----:B-1----:R-:W1:Y:S01]  /*d5b0*/  @UP0 LDCU UR9, c[0x0][0x64c] ;  /* 0x0000c980ff0907ac */ /* 0x002e620008000800 */
[----:B----4-:R-:W-:Y:S01]  /*d5c0*/  UIMAD UR7, UR4, UR7, UR19 ;  /* 0x00000007040772a4 */ /* 0x010fe2000f8e0213 */
[----:B------:R-:W4:Y:S03]  /*d5d0*/  @UP0 LDCU UR8, c[0x0][0x648] ;  /* 0x0000c900ff0807ac */ /* 0x000f260008000800 */
[----:B-1----:R-:W-:Y:S02]  /*d5e0*/  UIMAD.WIDE.U32 UR4, UR7, UR9, URZ ;  /* 0x00000009070472a5 */ /* 0x002fe4000f8e00ff */
[----:B--2---:R-:W-:Y:S01]  /*d5f0*/  USEL UR9, UR11, UR12, !UP0 ;  /* 0x0000000c0b097287 */ /* 0x004fe2000c000000 */
[----:B------:R-:W1:Y:S01]  /*d600*/  S2UR UR11, SR_CgaCtaId ;  /* 0x00000000000b79c3 */ /* 0x000e620000008800 */
[----:B------:R-:W-:Y:S01]  /*d610*/  UIADD3 UR4, UPT, UPT, UR7, -UR5, URZ ;  /* 0x8000000507047290 */ /* 0x000fe2000fffe0ff */
[----:B------:R-:W2:Y:S03]  /*d620*/  LDCU.64 UR12, c[0x0][0x620] ;  /* 0x0000c400ff0c77ac */ /* 0x000ea60008000a00 */
[----:B------:R-:W-:-:S02]  /*d630*/  USHF.R.U32.HI UR4, URZ, UR6, UR4 ;  /* 0x00000006ff047299 */ /* 0x000fc40008011604 */
[----:B------:R-:W-:Y:S02]  /*d640*/  ULOP3.LUT UR6, UR9, 0xff, URZ, 0xc0, !UPT ;  /* 0x000000ff09067892 */ /* 0x000fe4000f8ec0ff */
[----:B------:R-:W-:Y:S01]  /*d650*/  UIADD3 UR4, UPT, UPT, UR5, UR4, URZ ;  /* 0x0000000405047290 */ /* 0x000fe2000fffe0ff */
[----:B------:R-:W5:Y:S03]  /*d660*/  LDCU UR5, c[0x0][0x628] ;  /* 0x0000c500ff0577ac */ /* 0x000f660008000800 */
[----:B------:R-:W-:Y:S01]  /*d670*/  USHF.R.U32.HI UR18, URZ, UR6, UR4 ;  /* 0x00000006ff127299 */ /* 0x000fe20008011604 */
[----:B------:R-:W3:Y:S03]  /*d680*/  LDCU UR9, c[0x0][0x60c] ;  /* 0x0000c180ff0977ac */ /* 0x000ee60008000800 */
[----:B------:R-:W-:-:S04]  /*d690*/  UIADD3 UR4, UPT, UPT, -UR18, URZ, URZ ;  /* 0x000000ff12047290 */ /* 0x000fc8000fffe1ff */
[----:B----4-:R-:W-:-:S03]  /*d6a0*/  UIMAD UR4, UR8, UR4, UR7 ;  /* 0x00000004080472a4 */ /* 0x010fc6000f8e0207 */
[----:B------:R-:W-:Y:S01]  /*d6b0*/  UMOV UR7, 0x400 ;  /* 0x0000040000077882 */ /* 0x000fe20000000000 */
[----:B--2---:R-:W-:Y:S02]  /*d6c0*/  UIMAD UR6, UR10, UR12, UR4 ;  /* 0x0000000c0a0672a4 */ /* 0x004fe4000f8e0204 */
[----:B-1----:R-:W-:Y:S02]  /*d6d0*/  ULEA UR7, UR11, UR7, 0x18 ;  /* 0x000000070b077291 */ /* 0x002fe4000f8ec0ff */
[----:B-----5:R-:W-:Y:S02]  /*d6e0*/  UIMAD.WIDE.U32 UR4, UR6, UR5, URZ ;  /* 0x00000005060472a5 */ /* 0x020fe4000f8e00ff */
[----:B------:R-:W-:Y:S02]  /*d6f0*/  UIADD3 UR8, UPT, UPT, UR7, 0x138, URZ ;  /* 0x0000013807087890 */ /* 0x000fe4000fffe0ff */
[----:B------:R-:W-:Y:S02]  /*d700*/  UIADD3 UR4, UPT, UPT, UR6, -UR5, URZ ;  /* 0x8000000506047290 */ /* 0x000fe4000fffe0ff */
[----:B------:R-:W-:Y:S01]  /*d710*/  UPRMT UR8, UR15, 0x654, UR8 ;  /* 0x000006540f087896 */ /* 0x000fe20008000008 */
[----:B------:R-:W-:Y:S01]  /*d720*/  BAR.SYNC.DEFER_BLOCKING 0x2, 0x120 ;  /* 0x0084800000007b1d */ /* 0x000fe20000010000 */
[----:B---3--:R-:W-:-:S02]  /*d730*/  USHF.R.U32.HI UR4, URZ, UR14, UR4 ;  /* 0x0000000eff047299 */ /* 0x008fc40008011604 */
[----:B------:R-:W-:Y:S02]  /*d740*/  UISETP.GE.AND UP0, UPT, UR19, UR9, UPT ;  /* 0x000000091300728c */ /* 0x000fe4000bf06270 */
[----:B------:R-:W-:Y:S01]  /*d750*/  UIADD3 UR4, UPT, UPT, UR5, UR4, URZ ;  /* 0x0000000405047290 */ /* 0x000fe2000fffe0ff */
[----:B------:R-:W1:Y:S02]  /*d760*/  LDCU.U8 UR14, c[0x0][0x62d] ;  /* 0x0000c5a0ff0e77ac */ /* 0x000e640008000000 */
[----:B------:R2:W-:Y:S01]  /*d770*/  SYNCS.ARRIVE.TRANS64.RED.ART0 RZ, [UR8], R2 ;  /* 0x00000002ffff79a7 */ /* 0x0005e20008500408 */
[----:B-1----:R-:W-:-:S04]  /*d780*/  USHF.R.U32.HI UR14, URZ, UR14, UR4 ;  /* 0x0000000eff0e7299 */ /* 0x002fc80008011604 */
[----:B------:R-:W-:-:S04]  /*d790*/  UIADD3 UR4, UPT, UPT, -UR14, URZ, URZ ;  /* 0x000000ff0e047290 */ /* 0x000fc8000fffe1ff */
[----:B------:R-:W-:Y:S01]  /*d7a0*/  UIMAD UR15, UR4, UR13, UR6 ;  /* 0x0000000d040f72a4 */ /* 0x000fe2000f8e0206 */
[----:B--2---:R-:W-:Y:S11]  /*d7b0*/  BRA.U UP0, `(.L_x_77) ;  /* 0x00000011002c7547 */ /* 0x004ff6000b800000 */
[----:B------:R-:W-:Y:S01]  /*d7c0*/  R2UR UR4, R0 ;  /* 0x00000000000472ca */ /* 0x000fe200000e0000 */
[----:B------:R-:W1:Y:S01]  /*d7d0*/  LDCU UR5, c[0x0][0x614] ;  /* 0x0000c280ff0577ac */ /* 0x000e620008000800 */
[----:B------:R-:W-:Y:S01]  /*d7e0*/  MOV R38, UR7 ;  /* 0x0000000700267c02 */ /* 0x000fe20008000f00 */
[----:B------:R-:W-:Y:S01]  /*d7f0*/  IMAD.SHL.U32 R3, R3, 0x200000, RZ ;  /* 0x0020000003037824 */ /* 0x000fe200078e00ff */
[----:B------:R-:W2:Y:S02]  /*d800*/  LDCU UR12, c[0x0][0x38c] ;  /* 0x00007180ff0c77ac */ /* 0x000ea40008000800 */
[----:B------:R-:W-:Y:S01]  /*d810*/  IADD3 R39, PT, PT, R38, 0x800, R39 ;  /* 0x0000080026277810 */ /* 0x000fe20007ffe027 */
[----:B------:R-:W3:Y:S06]  /*d820*/  LDCU UR9, c[0x0][0x380] ;  /* 0x00007000ff0977ac */ /* 0x000eec0008000800 */
[----:B------:R-:W-:Y:S01]  /*d830*/  ULOP3.LUT UR4, UR4, 0x3, URZ, 0xc0, !UPT ;  /* 0x0000000304047892 */ /* 0x000fe2000f8ec0ff */
[----:B------:R-:W-:Y:S01]  /*d840*/  UMOV UR20, 0x0 ;  /* 0x0000000000147882 */ /* 0x000fe20000000000 */
[----:B------:R-:W-:-:S02]  /*d850*/  UMOV UR21, 0x1 ;  /* 0x0000000100157882 */ /* 0x000fc40000000000 */
[----:B------:R-:W-:Y:S02]  /*d860*/  UIADD3 UR6, UPT, UPT, UR4, 0x3, URZ ;  /* 0x0000000304067890 */ /* 0x000fe4000fffe0ff */
[----:B-1----:R-:W-:-:S04]  /*d870*/  UIADD3 UR5, UPT, UPT, -UR18, UR5, URZ ;  /* 0x0000000512057290 */ /* 0x002fc8000fffe1ff */
[----:B------:R-:W-:Y:S01]  /*d880*/  IMAD.U32 R4, RZ, RZ, UR6 ;  /* 0x00000006ff047e24 */ /* 0x000fe2000f8e00ff */
[----:B--2---:R-:W-:Y:S02]  /*d890*/  UISETP.GT.AND UP0, UPT, UR12, URZ, UPT ;  /* 0x000000ff0c00728c */ /* 0x004fe4000bf04270 */
[----:B------:R-:W-:Y:S02]  /*d8a0*/  UIADD3 UR13, UPT, UPT, UR12, -0x1, URZ ;  /* 0xffffffff0c0d7890 */ /* 0x000fe4000fffe0ff */
[----:B---3--:R-:W-:Y:S01]  /*d8b0*/  UIADD3 UR4, UPT, UPT, UR12, -UR9, URZ ;  /* 0x800000090c047290 */ /* 0x008fe2000fffe0ff */
[----:B------:R1:W-:Y:S01]  /*d8c0*/  BAR.SYNC.DEFER_BLOCKING R4, 0x40 ;  /* 0x000100040000751d */ /* 0x0003e20000010000 */
[----:B------:R-:W-:Y:S02]  /*d8d0*/  UIADD3 UR9, UPT, UPT, -UR12, URZ, URZ ;  /* 0x000000ff0c097290 */ /* 0x000fe4000fffe1ff */
[----:B------:R-:W-:Y:S02]  /*d8e0*/  ULEA UR4, UR5, UR4, 0x7 ;  /* 0x0000000405047291 */ /* 0x000fe4000f8e38ff */
[----:B------:R-:W-:-:S02]  /*d8f0*/  USHF.R.S32.HI UR9, URZ, 0x1f, UR9 ;  /* 0x0000001fff097899 */ /* 0x000fc40008011409 */
[----:B------:R-:W-:Y:S02]  /*d900*/  UIADD3 UR10, UPT, UPT, -UR4, URZ, URZ ;  /* 0x000000ff040a7290 */ /* 0x000fe4000fffe1ff */
[----:B------:R-:W-:Y:S02]  /*d910*/  ULEA.HI UR12, UR9, -UR12, URZ, 0x7 ;  /* 0x8000000c090c7291 */ /* 0x000fe4000f8f38ff */
[----:B------:R-:W-:Y:S02]  /*d920*/  USHF.R.S32.HI UR9, URZ, 0x1f, UR10 ;  /* 0x0000001fff097899 */ /* 0x000fe4000801140a */
[----:B------:R-:W-:Y:S02]  /*d930*/  UIADD3 UR5, UPT, UPT, UR4, -0x1, URZ ;  /* 0xffffffff04057890 */ /* 0x000fe4000fffe0ff */
[----:B------:R-:W-:Y:S02]  /*d940*/  UISETP.GT.AND UP1, UPT, UR4, URZ, UPT ;  /* 0x000000ff0400728c */ /* 0x000fe4000bf24270 */
[----:B------:R-:W-:-:S02]  /*d950*/  USHF.R.S32.HI UR11, URZ, 0x1f, UR13 ;  /* 0x0000001fff0b7899 */ /* 0x000fc4000801140d */
[----:B------:R-:W-:Y:S02]  /*d960*/  ULEA.HI UR4, UR9, -UR4, URZ, 0x7 ;  /* 0x8000000409047291 */ /* 0x000fe4000f8f38ff */
[----:B------:R-:W-:Y:S02]  /*d970*/  USHF.R.S32.HI UR10, URZ, 0x1f, UR5 ;  /* 0x0000001fff0a7899 */ /* 0x000fe40008011405 */
[----:B------:R-:W-:Y:S01]  /*d980*/  ULEA.HI UR13, UR11, UR13, URZ, 0x7 ;  /* 0x0000000d0b0d7291 */ /* 0x000fe2000f8f38ff */
[----:B------:R1:W-:Y:S01]  /*d990*/  SYNCS.ARRIVE.TRANS64.ART0 RZ, [UR7+0x168], R2 ;  /* 0x00016802ffff79a7 */ /* 0x0003e20008500007 */
[----:B------:R-:W-:Y:S02]  /*d9a0*/  USHF.R.S32.HI UR4, URZ, 0x7, UR4 ;  /* 0x00000007ff047899 */ /* 0x000fe40008011404 */
[----:B------:R-:W-:Y:S02]  /*d9b0*/  USHF.R.S32.HI UR11, URZ, 0x7, UR12 ;  /* 0x00000007ff0b7899 */ /* 0x000fe4000801140c */
[----:B------:R-:W-:-:S02]  /*d9c0*/  ULEA.HI UR5, UR10, UR5, URZ, 0x7 ;  /* 0x000000050a057291 */ /* 0x000fc4000f8f38ff */
[----:B------:R-:W-:Y:S02]  /*d9d0*/  UIADD3 UR9, UPT, UPT, -UR4, URZ, URZ ;  /* 0x000000ff04097290 */ /* 0x000fe4000fffe1ff */
[----:B------:R-:W-:Y:S02]  /*d9e0*/  @UP0 UIMAD.WIDE UR16, UR13, 0x2000000, UR20 ;  /* 0x020000000d1008a5 */ /* 0x000fe4000f8e0214 */
[----:B------:R-:W-:Y:S02]  /*d9f0*/  ULEA.HI.SX32 UR5, UR5, 0x1, 0x19 ;  /* 0x0000000105057891 */ /* 0x000fe4000f8fcaff */
[----:B------:R-:W-:-:S05]  /*da00*/  UIADD3 UR4, UPT, UPT, -UR11, URZ, URZ ;  /* 0x000000ff0b047290 */ /* 0x000fca000fffe1ff */
[----:B------:R-:W-:Y:S02]  /*da10*/  @!UP1 UMOV UR5, UR9 ;  /* 0x0000000900059c82 */ /* 0x000fe40008000000 */
[----:B------:R-:W-:Y:S02]  /*da20*/  @UP0 UMOV UR4, UR17 ;  /* 0x0000001100040c82 */ /* 0x000fe40008000000 */
[----:B------:R-:W-:-:S04]  /*da30*/  UISETP.LT.AND UP0, UPT, UR5, UR4, UPT ;  /* 0x000000040500728c */ /* 0x000fc8000bf01270 */
[----:B------:R-:W-:-:S04]  /*da40*/  USEL UR4, UR5, UR4, UP0 ;  /* 0x0000000405047287 */ /* 0x000fc80008000000 */
[----:B------:R-:W-:-:S09]  /*da50*/  UISETP.GE.AND UP0, UPT, UR4, 0x2, UPT ;  /* 0x000000020400788c */ /* 0x000fd2000bf06270 */
[----:B-1----:R-:W-:Y:S05]  /*da60*/  BRA.U !UP0, `(.L_x_78) ;  /* 0x0000000508087547 */ /* 0x002fea000b800000 */
[----:B------:R-:W-:Y:S01]  /*da70*/  LEA R40, R36, UR7, 0x2 ;  /* 0x0000000724287c11 */ /* 0x000fe2000f8e10ff */
[----:B------:R-:W-:-:S12]  /*da80*/  UIADD3 UR5, UPT, UPT, -UR4, URZ, URZ ;  /* 0x000000ff04057290 */ /* 0x000fd8000fffe1ff */
.L_x_80:
[----:B-1----:R-:W-:-:S05]  /*da90*/  IMAD.U32 R5, RZ, RZ, UR6 ;  /* 0x00000006ff057e24 */ /* 0x002fca000f8e00ff */
[----:B------:R1:W-:Y:S06]  /*daa0*/  BAR.SYNC.DEFER_BLOCKING R5, 0x40 ;  /* 0x000100050000751d */ /* 0x0003ec0000010000 */
[----:B--2---:R-:W2:Y:S02]  /*dab0*/  LDS R41, [R40+0x1ac] ;  /* 0x0001ac0028297984 */ /* 0x004ea40000000800 */
[----:B--2---:R-:W-:-:S13]  /*dac0*/  FSETP.GEU.AND P0, PT, R41, 1, PT ;  /* 0x3f8000002900780b */ /* 0x004fda0003f0e000 */
[----:B------:R-:W-:-:S04]  /*dad0*/  VOTE.ANY R4, PT, !P0 ;  /* 0x0000000000047806 */ /* 0x000fc800040e0100 */
[----:B------:R-:W-:-:S13]  /*dae0*/  ISETP.NE.AND P0, PT, R4, RZ, PT ;  /* 0x000000ff0400720c */ /* 0x000fda0003f05270 */
[----:B-1----:R-:W-:Y:S05]  /*daf0*/  @!P0 BRA `(.L_x_79) ;  /* 0x0000000000d08947 */ /* 0x002fea0003800000 */
[----:B------:R-:W-:-:S13]  /*db00*/  R2UR UR4, R3 ;  /* 0x00000000030472ca */ /* 0x000fda00000e0000 */
[----:B------:R-:W1:Y:S02]  /*db10*/  LDTM.x16 R4, tmem[UR4+0x100] ;  /* 0x00010004000479ee */ /* 0x000e640008240000 */
[-C--:B-1----:R-:W-:Y:S02]  /*db20*/  FMUL2 R4, R4.F32x2.HI_LO, R41.reuse.F32 ;  /* 0x000000290404724a */ /* 0x082fe40001000000 */
[-C--:B------:R-:W-:Y:S02]  /*db30*/  FMUL2 R6, R6.F32x2.HI_LO, R41.reuse.F32 ;  /* 0x000000290606724a */ /* 0x080fe40001000000 */
[-C--:B------:R-:W-:Y:S02]  /*db40*/  FMUL2 R8, R8.F32x2.HI_LO, R41.reuse.F32 ;  /* 0x000000290808724a */ /* 0x080fe40001000000 */
[-C--:B------:R-:W-:Y:S02]  /*db50*/  FMUL2 R10, R10.F32x2.HI_LO, R41.reuse.F32 ;  /* 0x000000290a0a724a */ /* 0x080fe40001000000 */
[----:B------:R-:W-:-:S02]  /*db60*/  FMUL2 R12, R12.F32x2.HI_LO, R41.F32 ;  /* 0x000000290c0c724a */ /* 0x000fc40001000000 */
[-C--:B------:R-:W-:Y:S02]  /*db70*/  FMUL2 R14, R14.F32x2.HI_LO, R41.reuse.F32 ;  /* 0x000000290e0e724a */ /* 0x080fe40001000000 */
[-C--:B------:R-:W-:Y:S02]  /*db80*/  FMUL2 R16, R16.F32x2.HI_LO, R41.reuse.F32 ;  /* 0x000000291010724a */ /* 0x080fe40001000000 */
[----:B------:R-:W-:-:S04]  /*db90*/  FMUL2 R18, R18.F32x2.HI_LO, R41.F32 ;  /* 0x000000291212724a */ /* 0x000fc80001000000 */
[----:B------:R-:W-:Y:S01]  /*dba0*/  STTM.x16 tmem[UR4+0x100], R4 ;  /* 0x00010004000079ed */ /* 0x000fe20008240004 */
        /* <DEDUP_REMOVED lines=39> */
[----:B------:R1:W-:Y:S01]  /*de20*/  STTM.x16 tmem[UR4+0x140], R4 ;  /* 0x00014004000079ed */ /* 0x0003e20008240004 */
[----:B------:R-:W2:Y:S02]  /*de30*/  FENCE.VIEW.ASYNC.T ;  /* 0x00000000000073c6 */ /* 0x000ea40000000200 */
.L_x_79:
[----:B--2---:R2:W-:Y:S01]  /*de40*/  SYNCS.ARRIVE.TRANS64.RED.ART0 RZ, [UR8], R2 ;  /* 0x00000002ffff79a7 */ /* 0x0045e20008500408 */
[----:B------:R-:W-:-:S04]  /*de50*/  UIADD3 UR5, UPT, UPT, UR5, 0x1, URZ ;  /* 0x0000000105057890 */ /* 0x000fc8000fffe0ff */
[----:B------:R-:W-:Y:S01]  /*de60*/  UISETP.NE.AND UP0, UPT, UR5, -0x1, UPT ;  /* 0xffffffff0500788c */ /* 0x000fe2000bf05270 */
[----:B------:R2:W-:Y:S08]  /*de70*/  SYNCS.ARRIVE.TRANS64.ART0 RZ, [UR7+0x168], R2 ;  /* 0x00016802ffff79a7 */ /* 0x0005f00008500007 */
[----:B------:R-:W-:Y:S05]  /*de80*/  BRA.U UP0, `(.L_x_80) ;  /* 0xfffffffd00007547 */ /* 0x000fea000b83ffff */
.L_x_78:
[----:B-1----:R-:W-:Y:S01]  /*de90*/  IMAD.U32 R6, RZ, RZ, UR6 ;  /* 0x00000006ff067e24 */ /* 0x002fe2000f8e00ff */
[----:B------:R-:W-:Y:S01]  /*dea0*/  LEA R5, R36, UR7, 0x2 ;  /* 0x0000000724057c11 */ /* 0x000fe2000f8e10ff */
[----:B------:R-:W-:-:S03]  /*deb0*/  HFMA2 R4, -RZ, RZ, -0.0 , 0 ;  /* 0x80000000ff047431 */ /* 0x000fc600000001ff */
[----:B------:R1:W-:Y:S06]  /*dec0*/  BAR.SYNC.DEFER_BLOCKING R6, 0x40 ;  /* 0x000100060000751d */ /* 0x0003ec0000010000 */
[----:B------:R1:W3:Y:S04]  /*ded0*/  LDS R29, [R5+0x1ac] ;  /* 0x0001ac00051d7984 */ /* 0x0002e80000000800 */
[----:B------:R1:W4:Y:S01]  /*dee0*/  LDS R28, [R5+0x3ac] ;  /* 0x0003ac00051c7984 */ /* 0x0003220000000800 */
[----:B------:R1:W-:Y:S01]  /*def0*/  SYNCS.ARRIVE.TRANS64.ART0 RZ, [UR7+0x168], R2 ;  /* 0x00016802ffff79a7 */ /* 0x0003e20008500007 */
[----:B------:R-:W5:Y:S02]  /*df00*/  SYNCS.PHASECHK.TRANS64.TRYWAIT P0, [UR7+0x150], RZ ;  /* 0x000150ffff0075a7 */ /* 0x000f640008001107 */
[----:B-1-345:R-:W-:Y:S05]  /*df10*/  @!P0 BRA `(.L_x_81) ;  /* 0x0000001800308947 */ /* 0x03afea0003800000 */
.L_x_143:
[----:B------:R-:W3:Y:S01]  /*df20*/  SYNCS.PHASECHK.TRANS64.TRYWAIT P0, [UR7+0x178], R4 ;  /* 0x00017804ff0075a7 */ /* 0x000ee20008001107 */
[----:B------:R-:W-:Y:S02]  /*df30*/  SHF.R.U32.HI R6, RZ, 0x3, R39 ;  /* 0x00000003ff067819 */ /* 0x000fe40000011627 */
[----:B------:R-:W-:Y:S02]  /*df40*/  FSETP.NE.AND P1, PT, R29, RZ, PT ;  /* 0x000000ff1d00720b */ /* 0x000fe40003f25000 */
[----:B------:R-:W-:Y:S02]  /*df50*/  R2UR UR4, R3 ;  /* 0x00000000030472ca */ /* 0x000fe400000e0000 */
[----:B------:R-:W-:Y:S02]  /*df60*/  LOP3.LUT R31, R39, 0x10, R6, 0x78, !PT ;  /* 0x00000010271f7812 */ /* 0x000fe400078e7806 */
[----:B------:R-:W-:Y:S01]  /*df70*/  FSEL R30, R29, 1, P1 ;  /* 0x3f8000001d1e7808 */ /* 0x000fe20000800000 */
[----:B---3--:R-:W-:Y:S10]  /*df80*/  @!P0 BRA `(.L_x_82) ;  /* 0x0000001800288947 */ /* 0x008ff40003800000 */
.L_x_145:
[----:B---3--:R-:W3:Y:S01]  /*df90*/  LDTM.x16 R4, tmem[UR4+0x100] ;  /* 0x00010004000479ee */ /* 0x008ee20008240000 */
[----:B------:R-:W3:Y:S01]  /*dfa0*/  MUFU.RCP R30, R30 ;  /* 0x0000001e001e7308 */ /* 0x000ee20000001000 */
[----:B------:R-:W-:Y:S01]  /*dfb0*/  R2UR UR4, R3 ;  /* 0x00000000030472ca */ /* 0x000fe200000e0000 */
[----:B------:R-:W-:Y:S01]  /*dfc0*/  VIADD R32, R31, 0x10 ;  /* 0x000000101f207836 */ /* 0x000fe20000000000 */
[----:B------:R-:W-:Y:S01]  /*dfd0*/  LOP3.LUT P0, RZ, R37, 0x4, RZ, 0xc0, !PT ;  /* 0x0000000425ff7812 */ /* 0x000fe2000780c0ff */
[----:B------:R-:W4:Y:S01]  /*dfe0*/  LDCU UR5, c[0x0][0x614] ;  /* 0x0000c280ff0577ac */ /* 0x000f220008000800 */
[----:B------:R-:W5:Y:S01]  /*dff0*/  @P1 LDC R3, c[0x0][0x600] ;  /* 0x00018000ff031b82 */ /* 0x000f620000000800 */
[----:B------:R-:W-:Y:S01]  /*e000*/  BSSY.RECONVERGENT B0, `(.L_x_77) ;  /* 0x0000086000007945 */ /* 0x000fe20003800200 */
[----:B------:R-:W1:Y:S01]  /*e010*/  LDCU UR9, c[0x0][0x380] ;  /* 0x00007000ff0977ac */ /* 0x000e620008000800 */
[----:B------:R-:W5:Y:S01]  /*e020*/  @P1 MUFU.LG2 R29, R29 ;  /* 0x0000001d001d1308 */ /* 0x000f620000000c00 */
[----:B------:R-:W-:-:S07]  /*e030*/  USHF.L.U32 UR6, UR19, 0x7, URZ ;  /* 0x0000000713067899 */ /* 0x000fce00080006ff */
[----:B------:R-:W-:Y:S02]  /*e040*/  @P0 VIADD R32, R31, 0xfffffff0 ;  /* 0xfffffff01f200836 */ /* 0x000fe40000000000 */
[-C--:B---3--:R-:W-:Y:S02]  /*e050*/  FMUL2 R10, R10.F32x2.HI_LO, R30.reuse.F32 ;  /* 0x0000001e0a0a724a */ /* 0x088fe40001000000 */
[-C--:B------:R-:W-:Y:S02]  /*e060*/  FMUL2 R8, R8.F32x2.HI_LO, R30.reuse.F32 ;  /* 0x0000001e0808724a */ /* 0x080fe40001000000 */
[----:B------:R-:W-:Y:S01]  /*e070*/  FMUL2 R6, R6.F32x2.HI_LO, R30.F32 ;  /* 0x0000001e0606724a */ /* 0x000fe20001000000 */
[----:B------:R-:W-:Y:S01]  /*e080*/  F2FP.F16.F32.PACK_AB R11, R11, R10 ;  /* 0x0000000a0b0b723e */ /* 0x000fe200000000ff */
        /* <DEDUP_REMOVED lines=10> */
[----:B------:R3:W-:Y:S01]  /*e130*/  STS.128 [R31], R8 ;  /* 0x000000081f007388 */ /* 0x0007e20000000c00 */
[----:B------:R-:W-:Y:S01]  /*e140*/  F2FP.F16.F32.PACK_AB R21, R15, R14 ;  /* 0x0000000e0f15723e */ /* 0x000fe200000000ff */
[----:B-----5:R-:W-:Y:S01]  /*e150*/  @P1 FFMA R3, R28, R3, R29 ;  /* 0x000000031c031223 */ /* 0x020fe2000000001d */
[----:B------:R-:W-:-:S05]  /*e160*/  F2FP.F16.F32.PACK_AB R20, R13, R12 ;  /* 0x0000000c0d14723e */ /* 0x000fca00000000ff */
[----:B------:R5:W-:Y:S01]  /*e170*/  STS.128 [R32], R20 ;  /* 0x0000001420007388 */ /* 0x000be20000000c00 */
[----:B---3--:R-:W3:Y:S02]  /*e180*/  LDTM.x16 R4, tmem[UR4+0x110] ;  /* 0x00011004000479ee */ /* 0x008ee40008240000 */
        /* <DEDUP_REMOVED lines=11> */
[----:B-----5:R-:W-:Y:S01]  /*e240*/  F2FP.F16.F32.PACK_AB R23, R19, R18 ;  /* 0x000000121317723e */ /* 0x020fe200000000ff */
[----:B------:R-:W-:Y:S01]  /*e250*/  FMUL2 R12, R12.F32x2.HI_LO, R30.F32 ;  /* 0x0000001e0c0c724a */ /* 0x000fe20001000000 */
[----:B------:R-:W-:Y:S01]  /*e260*/  F2FP.F16.F32.PACK_AB R22, R17, R16 ;  /* 0x000000101116723e */ /* 0x000fe200000000ff */
[----:B------:R3:W-:Y:S01]  /*e270*/  STS.128 [R31+0x1000], R8 ;  /* 0x001000081f007388 */ /* 0x0007e20000000c00 */
[----:B------:R-:W-:-:S02]  /*e280*/  F2FP.F16.F32.PACK_AB R21, R15, R14 ;  /* 0x0000000e0f15723e */ /* 0x000fc400000000ff */
[----:B------:R-:W-:-:S05]  /*e290*/  F2FP.F16.F32.PACK_AB R20, R13, R12 ;  /* 0x0000000c0d14723e */ /* 0x000fca00000000ff */
[----:B------:R-:W-:Y:S01]  /*e2a0*/  STS.128 [R32+0x1000], R20 ;  /* 0x0010001420007388 */ /* 0x000fe20000000c00 */
        /* <DEDUP_REMOVED lines=15> */
[----:B------:R3:W-:Y:S01]  /*e3a0*/  STS.128 [R31+0x2000], R8 ;  /* 0x002000081f007388 */ /* 0x0007e20000000c00 */
[----:B------:R-:W-:-:S02]  /*e3b0*/  F2FP.F16.F32.PACK_AB R25, R15, R14 ;  /* 0x0000000e0f19723e */ /* 0x000fc400000000ff */
[----:B------:R-:W-:-:S05]  /*e3c0*/  F2FP.F16.F32.PACK_AB R24, R13, R12 ;  /* 0x0000000c0d18723e */ /* 0x000fca00000000ff */
[----:B------:R5:W-:Y:S01]  /*e3d0*/  STS.128 [R32+0x2000], R24 ;  /* 0x0020001820007388 */ /* 0x000be20000000c00 */
        /* <DEDUP_REMOVED lines=13> */
[----:B------:R-:W-:Y:S01]  /*e4b0*/  FMUL2 R12, R12.F32x2.HI_LO, R30.F32 ;  /* 0x0000001e0c0c724a */ /* 0x000fe20001000000 */
[----:B------:R-:W-:-:S02]  /*e4c0*/  F2FP.F16.F32.PACK_AB R25, R7, R6 ;  /* 0x000000060719723e */ /* 0x000fc400000000ff */
[----:B------:R-:W-:Y:S02]  /*e4d0*/  F2FP.F16.F32.PACK_AB R24, R5, R4 ;  /* 0x000000040518723e */ /* 0x000fe400000000ff */
[----:B------:R-:W-:Y:S02]  /*e4e0*/  F2FP.F16.F32.PACK_AB R20, R13, R12 ;  /* 0x0000000c0d14723e */ /* 0x000fe400000000ff */
[----:B------:R-:W3:Y:S01]  /*e4f0*/  LDTM.x16 R4, tmem[UR4+0x140] ;  /* 0x00014004000479ee */ /* 0x000ee20008240000 */
[----:B------:R-:W-:Y:S01]  /*e500*/  ULOP3.LUT UR4, URZ, UR18, URZ, 0x33, !UPT ;  /* 0x00000012ff047292 */ /* 0x000fe2000f8e33ff */
[----:B------:R-:W-:Y:S03]  /*e510*/  STS.128 [R31+0x3000], R24 ;  /* 0x003000181f007388 */ /* 0x000fe60000000c00 */
[----:B----4-:R-:W-:Y:S01]  /*e520*/  UIADD3 UR5, UPT, UPT, UR4, UR5, URZ ;  /* 0x0000000504057290 */ /* 0x010fe2000fffe0ff */
[----:B------:R-:W-:Y:S01]  /*e530*/  STS.128 [R32+0x3000], R20 ;  /* 0x0030001420007388 */ /* 0x000fe20000000c00 */
[----:B------:R-:W-:-:S04]  /*e540*/  ULOP3.LUT UR4, UR6, 0x80, URZ, 0xc0, !UPT ;  /* 0x0000008006047892 */ /* 0x000fc8000f8ec0ff */
[----:B------:R-:W-:-:S04]  /*e550*/  ULEA UR5, UR5, UR4, 0x8 ;  /* 0x0000000405057291 */ /* 0x000fc8000f8e40ff */
[----:B-1----:R-:W-:-:S06]  /*e560*/  UIADD3 UR4, UPT, UPT, -UR5, UR9, URZ ;  /* 0x0000000905047290 */ /* 0x002fcc000fffe1ff */
[----:B------:R-:W-:Y:S01]  /*e570*/  ISETP.LT.AND P0, PT, R36, UR4, PT ;  /* 0x0000000424007c0c */ /* 0x000fe2000bf01270 */
        /* <DEDUP_REMOVED lines=18> */
[----:B------:R4:W-:Y:S06]  /*e6a0*/  MEMBAR.ALL.CTA ;  /* 0x0000000000007992 */ /* 0x0009ec0000008000 */
[----:B----4-:R-:W4:Y:S01]  /*e6b0*/  FENCE.VIEW.ASYNC.S ;  /* 0x00000000000073c6 */ /* 0x010f220000000000 */
[----:B-1----:R-:W-:Y:S01]  /*e6c0*/  MOV R8, 0xff800000 ;  /* 0xff80000000087802 */ /* 0x002fe20000000f00 */
[----:B------:R-:W-:Y:S01]  /*e6d0*/  @P1 FMUL R8, R3, 0.69314718246459960938 ;  /* 0x3f31721803081820 */ /* 0x000fe20000400000 */
[----:B----4-:R1:W-:Y:S01]  /*e6e0*/  SYNCS.ARRIVE.TRANS64.RED.ART0 RZ, [UR8], R2 ;  /* 0x00000002ffff79a7 */ /* 0x0103e20008500408 */
[----:B---3--:R-:W-:Y:S01]  /*e6f0*/  HFMA2 R6, -RZ, RZ, 0, 0 ;  /* 0x00000000ff067431 */ /* 0x008fe200000001ff */
[----:B------:R1:W-:Y:S01]  /*e700*/  SYNCS.ARRIVE.TRANS64.ART0 RZ, [UR7+0x170], R2 ;  /* 0x00017002ffff79a7 */ /* 0x0003e20008500007 */
[----:B------:R-:W-:Y:S05]  /*e710*/  @!P0 BRA `(.L_x_83) ;  /* 0x0000000000508947 */ /* 0x000fea0003800000 */
[----:B------:R-:W3:Y:S01]  /*e720*/  LDC.64 R4, c[0x0][0x3c8] ;  /* 0x0000f200ff047b82 */ /* 0x000ee20000000a00 */
[----:B------:R-:W-:Y:S01]  /*e730*/  USHF.R.S32.HI UR4, URZ, 0x1f, UR15 ;  /* 0x0000001fff047899 */ /* 0x000fe2000801140f */
[----:B------:R-:W-:Y:S01]  /*e740*/  MOV R37, RZ ;  /* 0x000000ff00257202 */ /* 0x000fe20000000f00 */
[----:B------:R-:W4:Y:S01]  /*e750*/  LDCU.64 UR8, c[0x0][0x3b0] ;  /* 0x00007600ff0877ac */ /* 0x000f220008000a00 */
[----:B------:R-:W5:Y:S04]  /*e760*/  LDCU.64 UR10, c[0x0][0x358] ;  /* 0x00006b00ff0a77ac */ /* 0x000f680008000a00 */
[----:B-12---:R-:W1:Y:S01]  /*e770*/  LDC.64 R2, c[0x0][0x3d0] ;  /* 0x0000f400ff027b82 */ /* 0x006e620000000a00 */
[C---:B---3--:R-:W-:Y:S01]  /*e780*/  IMAD R10, R4.reuse, UR4, RZ ;  /* 0x00000004040a7c24 */ /* 0x048fe2000f8e02ff */
[----:B------:R-:W-:Y:S01]  /*e790*/  USHF.R.S32.HI UR4, URZ, 0x1f, UR14 ;  /* 0x0000001fff047899 */ /* 0x000fe2000801140e */
[----:B------:R-:W-:-:S04]  /*e7a0*/  IMAD.WIDE.U32 R36, R4, UR15, R36 ;  /* 0x0000000f04247c25 */ /* 0x000fc8000f8e0024 */
[----:B------:R-:W-:Y:S02]  /*e7b0*/  IMAD R5, R5, UR15, R10 ;  /* 0x0000000f05057c24 */ /* 0x000fe4000f8e020a */
[C---:B-1----:R-:W-:Y:S01]  /*e7c0*/  IMAD R4, R2.reuse, UR4, RZ ;  /* 0x0000000402047c24 */ /* 0x042fe2000f8e02ff */
[----:B------:R-:W-:Y:S02]  /*e7d0*/  USHF.R.S32.HI UR4, URZ, 0x1f, UR5 ;  /* 0x0000001fff047899 */ /* 0x000fe40008011405 */
[----:B------:R-:W-:Y:S01]  /*e7e0*/  IADD3 R37, PT, PT, R37, R5, RZ ;  /* 0x0000000525257210 */ /* 0x000fe20007ffe0ff */
[----:B------:R-:W-:Y:S02]  /*e7f0*/  IMAD R3, R3, UR14, R4 ;  /* 0x0000000e03037c24 */ /* 0x000fe4000f8e0204 */
[----:B------:R-:W-:-:S03]  /*e800*/  IMAD.WIDE.U32 R36, R2, UR14, R36 ;  /* 0x0000000e02247c25 */ /* 0x000fc6000f8e0024 */
[----:B------:R-:W-:-:S04]  /*e810*/  IADD3 R2, P0, PT, R36, UR5, RZ ;  /* 0x0000000524027c10 */ /* 0x000fc8000ff1e0ff */
[----:B------:R-:W-:Y:S02]  /*e820*/  IADD3.X R3, PT, PT, R37, UR4, R3, P0, !PT ;  /* 0x0000000425037c10 */ /* 0x000fe400087fe403 */
[----:B----4-:R-:W-:-:S04]  /*e830*/  LEA R4, P0, R2, UR8, 0x2 ;  /* 0x0000000802047c11 */ /* 0x010fc8000f8010ff */
[----:B------:R-:W-:-:S05]  /*e840*/  LEA.HI.X R5, R2, UR9, R3, 0x2, P0 ;  /* 0x0000000902057c11 */ /* 0x000fca00080f1403 */
[----:B-----5:R3:W-:Y:S04]  /*e850*/  STG.E desc[UR10][R4.64], R8 ;  /* 0x0000000804007986 */ /* 0x0207e8000c10190a */
.L_x_83:
[----:B------:R-:W-:Y:S05]  /*e860*/  BSYNC.RECONVERGENT B0 ;  /* 0x0000000000007941 */ /* 0x000fea0003800200 */
.L_x_77:
[----:B------:R-:W-:-:S04]  /*e870*/  SHF.L.U32 R6, R6, 0x1f, RZ ;  /* 0x0000001f06067819 */ /* 0x000fc800000006ff */
[----:B------:R-:W4:Y:S02]  /*e880*/  SYNCS.PHASECHK.TRANS64.TRYWAIT P0, [UR7+0x178], R6 ;  /* 0x00017806ff0075a7 */ /* 0x000f240008001107 */
[----:B----4-:R-:W-:Y:S05]  /*e890*/  @!P0 BRA `(.L_x_84) ;  /* 0x0000001000008947 */ /* 0x010fea0003800000 */
.L_x_147:
[----:B------:R-:W-:Y:S06]  /*e8a0*/  BAR.ARV 0x2, 0x120 ;  /* 0x0084800000007b1d */ /* 0x000fec0000002000 */
[----:B------:R-:W-:Y:S05]  /*e8b0*/  BRA `(.L_x_85) ;  /* 0x0000000000347947 */ /* 0x000fea0003800000 */
.L_x_76:
[----:B------:R-:W-:Y:S05]  /*e8c0*/  BRA.U UP0, `(.L_x_86) ;  /* 0x00000001002c7547 */ /* 0x000fea000b800000 */
[----:B-1----:R-:W1:Y:S01]  /*e8d0*/  S2UR UR4, SR_CgaCtaId ;  /* 0x00000000000479c3 */ /* 0x002e620000008800 */
        /* <DEDUP_REMOVED lines=8> */
[----:B-1----:R1:W4:Y:S01]  /*e960*/  SYNCS.EXCH.64 URZ, [UR6+0x1a0], UR4 ;  /* 0x0001a00406ff75b2 */ /* 0x0023220008000100 */
[----:B------:R-:W-:Y:S01]  /*e970*/  NOP ;  /* 0x0000000000007918 */ /* 0x000fe20000000000 */
.L_x_86:
[----:B------:R-:W-:Y:S01]  /*e980*/  NOP ;  /* 0x0000000000007918 */ /* 0x000fe20000000000 */
.L_x_85:
[----:B-1----:R-:W-:-:S13]  /*e990*/  R2UR UR4, R0 ;  /* 0x00000000000472ca */ /* 0x002fda00000e0000 */
[----:B------:R-:W-:-:S09]  /*e9a0*/  UISETP.NE.AND UP0, UPT, UR4, 0xc, UPT ;  /* 0x0000000c0400788c */ /* 0x000fd2000bf05270 */
[----:B------:R-:W-:Y:S05]  /*e9b0*/  BRA.U UP0, `(.L_x_87) ;  /* 0x00000001002c7547 */ /* 0x000fea000b800000 */
        /* <DEDUP_REMOVED lines=11> */
.L_x_87:
[----:B------:R-:W-:Y:S01]  /*ea70*/  NOP ;  /* 0x0000000000007918 */ /* 0x000fe20000000000 */
[----:B-1--4-:R-:W-:Y:S05]  /*ea80*/  EXIT ;  /* 0x000000000000794d */ /* 0x012fea0003800000 */
.L_x_12:
[----:B------:R-:W-:Y:S01]  /*ea90*/  HFMA2 R12, -RZ, RZ, -0.0 , 0 ;  /* 0x80000000ff0c7431 */ /* 0x000fe200000001ff */
[----:B------:R-:W-:Y:S02]  /*eaa0*/  MOV R4, UR7 ;  /* 0x0000000700047c02 */ /* 0x000fe40008000f00 */
[----:B------:R-:W-:-:S07]  /*eab0*/  MOV R13, 0x80000000 ;  /* 0x80000000000d7802 */ /* 0x000fce0000000f00 */
.L_x_88:
[----:B-1----:R1:W2:Y:S02]  /*eac0*/  SYNCS.PHASECHK.TRANS64.TRYWAIT P0, [R4+URZ+0xa0], R13 ;  /* 0x0000a00d040075a7 */ /* 0x0022a400080011ff */
[----:B--2---:R-:W-:Y:S05]  /*ead0*/  @!P0 NANOSLEEP.SYNCS 0x989680 ;  /* 0x009896800000895d */ /* 0x004fea0003900000 */
[----:B------:R-:W2:Y:S02]  /*eae0*/  @!P0 SYNCS.PHASECHK.TRANS64 P0, [R4+URZ+0xa0], R13 ;  /* 0x0000a00d040085a7 */ /* 0x000ea400080010ff */
[----:B--2---:R-:W-:Y:S05]  /*eaf0*/  @!P0 BRA `(.L_x_88) ;  /* 0xfffffffc00f08947 */ /* 0x004fea000383ffff */
[----:B------:R-:W-:Y:S05]  /*eb00*/  BRA `(.L_x_89) ;  /* 0xffffff2800647947 */ /* 0x000fea000383ffff */
.L_x_14:
[----:B------:R-:W-:Y:S01]  /*eb10*/  HFMA2 R12, -RZ, RZ, -0.0 , 0 ;  /* 0x80000000ff0c7431 */ /* 0x000fe200000001ff */
[----:B--2---:R-:W-:Y:S02]  /*eb20*/  MOV R4, UR7 ;  /* 0x0000000700047c02 */ /* 0x004fe40008000f00 */
[----:B------:R-:W-:-:S07]  /*eb30*/  MOV R13, 0x80000000 ;  /* 0x80000000000d7802 */ /* 0x000fce0000000f00 */
.L_x_90:
[----:B-1----:R1:W2:Y:S02]  /*eb40*/  SYNCS.PHASECHK.TRANS64.TRYWAIT P0, [R4+URZ+0x8], R13 ;  /* 0x0000080d040075a7 */ /* 0x0022a400080011ff */
[----:B--2---:R-:W-:Y:S05]  /*eb50*/  @!P0 NANOSLEEP.SYNCS 0x989680 ;  /* 0x009896800000895d */ /* 0x004fea0003900000 */
[----:B------:R-:W2:Y:S02]  /*eb60*/  @!P0 SYNCS.PHASECHK.TRANS64 P0, [R4+URZ+0x8], R13 ;  /* 0x0000080d040085a7 */ /* 0x000ea400080010ff */
[----:B--2---:R-:W-:Y:S05]  /*eb70*/  @!P0 BRA `(.L_x_90) ;  /* 0xfffffffc00f08947 */ /* 0x004fea000383ffff */
[----:B------:R-:W-:Y:S05]  /*eb80*/  BRA `(.L_x_91) ;  /* 0xffffff2c00507947 */ /* 0x000fea000383ffff */
.L_x_16:
[----:B------:R-:W-:Y:S01]  /*eb90*/  HFMA2 R12, -RZ, RZ, -0.0 , 0 ;  /* 0x80000000ff0c7431 */ /* 0x000fe200000001ff */
[----:B------:R-:W-:Y:S02]  /*eba0*/  MOV R4, UR7 ;  /* 0x0000000700047c02 */ /* 0x000fe40008000f00 */
[----:B------:R-:W-:-:S07]  /*ebb0*/  MOV R13, 0x80000000 ;  /* 0x80000000000d7802 */ /* 0x000fce0000000f00 */
.L_x_92:
[----:B-1----:R1:W2:Y:S02]  /*ebc0*/  SYNCS.PHASECHK.TRANS64.TRYWAIT P0, [R4+URZ+0xa8], R13 ;  /* 0x0000a80d040075a7 */ /* 0x0022a400080011ff */
[----:B--2---:R-:W-:Y:S05]  /*ebd0*/  @!P0 NANOSLEEP.SYNCS 0x989680 ;  /* 0x009896800000895d */ /* 0x004fea0003900000 */
[----:B------:R-:W2:Y:S02]  /*ebe0*/  @!P0 SYNCS.PHASECHK.TRANS64 P0, [R4+URZ+0xa8], R13 ;  /* 0x0000a80d040085a7 */ /* 0x000ea400080010ff */
[----:B--2---:R-:W-:Y:S05]  /*ebf0*/  @!P0 BRA `(.L_x_92) ;  /* 0xfffffffc00f08947 */ /* 0x004fea000383ffff */
[----:B------:R-:W-:Y:S05]  /*ec00*/  BRA `(.L_x_93) ;  /* 0xffffff3000387947 */ /* 0x000fea000383ffff */
.L_x_18:
[----:B------:R-:W-:Y:S02]  /*ec10*/  MOV R12, UR8 ;  /* 0x00000008000c7c02 */ /* 0x000fe40008000f00 */
[----:B------:R-:W-:Y:S02]  /*ec20*/  MOV R13, UR8 ;  /* 0x00000008000d7c02 */ /* 0x000fe40008000f00 */
[----:B------:R-:W-:-:S07]  /*ec30*/  MOV R11, UR5 ;  /* 0x00000005000b7c02 */ /* 0x000fce0008000f00 */
.L_x_94:
[----:B-1----:R1:W2:Y:S02]  /*ec40*/  SYNCS.PHASECHK.TRANS64.TRYWAIT P0, [R11+URZ+0xa0], R13 ;  /* 0x0000a00d0b0075a7 */ /* 0x0022a400080011ff */
[----:B--2---:R-:W-:Y:S05]  /*ec50*/  @!P0 NANOSLEEP.SYNCS 0x989680 ;  /* 0x009896800000895d */ /* 0x004fea0003900000 */
[----:B------:R-:W2:Y:S02]  /*ec60*/  @!P0 SYNCS.PHASECHK.TRANS64 P0, [R11+URZ+0xa0], R13 ;  /* 0x0000a00d0b0085a7 */ /* 0x000ea400080010ff */
[----:B--2---:R-:W-:Y:S05]  /*ec70*/  @!P0 BRA `(.L_x_94) ;  /* 0xfffffffc00f08947 */ /* 0x004fea000383ffff */
[----:B------:R-:W-:Y:S05]  /*ec80*/  BRA `(.L_x_95) ;  /* 0xffffff3400d47947 */ /* 0x000fea000383ffff */
.L_x_20:
[----:B------:R-:W-:Y:S02]  /*ec90*/  MOV R12, UR5 ;  /* 0x00000005000c7c02 */ /* 0x000fe40008000f00 */
[----:B------:R-:W-:Y:S02]  /*eca0*/  MOV R13, UR5 ;  /* 0x00000005000d7c02 */ /* 0x000fe40008000f00 */
[----:B------:R-:W-:-:S07]  /*ecb0*/  MOV R5, UR6 ;  /* 0x0000000600057c02 */ /* 0x000fce0008000f00 */
.L_x_96:
[----:B-1----:R1:W2:Y:S02]  /*ecc0*/  SYNCS.PHASECHK.TRANS64.TRYWAIT P0, [R5+URZ+0xa0], R13 ;  /* 0x0000a00d050075a7 */ /* 0x0022a400080011ff */
[----:B--2---:R-:W-:Y:S05]  /*ecd0*/  @!P0 NANOSLEEP.SYNCS 0x989680 ;  /* 0x009896800000895d */ /* 0x004fea0003900000 */
[----:B------:R-:W2:Y:S02]  /*ece0*/  @!P0 SYNCS.PHASECHK.TRANS64 P0, [R5+URZ+0xa0], R13 ;  /* 0x0000a00d050085a7 */ /* 0x000ea400080010ff */
[----:B--2---:R-:W-:Y:S05]  /*ecf0*/  @!P0 BRA `(.L_x_96) ;  /* 0xfffffffc00f08947 */ /* 0x004fea000383ffff */
[----:B------:R-:W-:Y:S05]  /*ed00*/  BRA `(.L_x_97) ;  /* 0xffffff3800547947 */ /* 0x000fea000383ffff */
.L_x_23:
[----:B------:R-:W-:Y:S01]  /*ed10*/  MOV R5, UR5 ;  /* 0x0000000500057c02 */ /* 0x000fe20008000f00 */
[----:B------:R-:W-:-:S06]  /*ed20*/  UMOV UR7, UR6 ;  /* 0x0000000600077c82 */ /* 0x000fcc0008000000 */
.L_x_98:
[----:B------:R-:W-:Y:S02]  /*ed30*/  MOV R8, UR6 ;  /* 0x0000000600087c02 */ /* 0x000fe40008000f00 */
[----:B-1----:R-:W-:-:S04]  /*ed40*/  MOV R9, UR7 ;  /* 0x0000000700097c02 */ /* 0x002fc80008000f00 */
[----:B------:R1:W2:Y:S03]  /*ed50*/  SYNCS.PHASECHK.TRANS64.TRYWAIT P0, [R5+URZ+0xa0], R9 ;  /* 0x0000a009050075a7 */ /* 0x0002a600080011ff */
[----:B--2---:R-:W-:Y:S05]  /*ed60*/  @!P0 NANOSLEEP.SYNCS 0x989680 ;  /* 0x009896800000895d */ /* 0x004fea0003900000 */
[----:B------:R-:W2:Y:S02]  /*ed70*/  @!P0 SYNCS.PHASECHK.TRANS64 P0, [R5+URZ+0xa0], R9 ;  /* 0x0000a009050085a7 */ /* 0x000ea400080010ff */
[----:B--2---:R-:W-:Y:S05]  /*ed80*/  @!P0 BRA `(.L_x_98) ;  /* 0xfffffffc00e88947 */ /* 0x004fea000383ffff */
[----:B------:R-:W-:Y:S05]  /*ed90*/  BRA `(.L_x_99) ;  /* 0xffffff4000387947 */ /* 0x000fea000383ffff */
.L_x_25:
[----:B------:R-:W-:Y:S02]  /*eda0*/  MOV R4, UR4 ;  /* 0x0000000400047c02 */ /* 0x000fe40008000f00 */
[----:B-1----:R-:W-:-:S07]  /*edb0*/  MOV R9, R8 ;  /* 0x0000000800097202 */ /* 0x002fce0000000f00 */
.L_x_100:
[----:B-1----:R1:W2:Y:S02]  /*edc0*/  SYNCS.PHASECHK.TRANS64.TRYWAIT P0, [R4+URZ+0x8], R9 ;  /* 0x00000809040075a7 */ /* 0x0022a400080011ff */
[----:B--2---:R-:W-:Y:S05]  /*edd0*/  @!P0 NANOSLEEP.SYNCS 0x989680 ;  /* 0x009896800000895d */ /* 0x004fea0003900000 */
[----:B------:R-:W2:Y:S02]  /*ede0*/  @!P0 SYNCS.PHASECHK.TRANS64 P0, [R4+URZ+0x8], R9 ;  /* 0x00000809040085a7 */ /* 0x000ea400080010ff */
[----:B--2---:R-:W-:Y:S05]  /*edf0*/  @!P0 BRA `(.L_x_100) ;  /* 0xfffffffc00f08947 */ /* 0x004fea000383ffff */
[----:B------:R-:W-:Y:S05]  /*ee00*/  BRA `(.L_x_101) ;  /* 0xffffff40003c7947 */ /* 0x000fea000383ffff */
.L_x_27:
[----:B------:R-:W-:Y:S02]  /*ee10*/  MOV R4, UR4 ;  /* 0x0000000400047c02 */ /* 0x000fe40008000f00 */
[----:B-1----:R-:W-:-:S07]  /*ee20*/  MOV R9, R8 ;  /* 0x0000000800097202 */ /* 0x002fce0000000f00 */
.L_x_102:
[----:B-1----:R1:W2:Y:S02]  /*ee30*/  SYNCS.PHASECHK.TRANS64.TRYWAIT P0, [R4+URZ+0x8], R9 ;  /* 0x00000809040075a7 */ /* 0x0022a400080011ff */
[----:B--2---:R-:W-:Y:S05]  /*ee40*/  @!P0 NANOSLEEP.SYNCS 0x989680 ;  /* 0x009896800000895d */ /* 0x004fea0003900000 */
[----:B------:R-:W2:Y:S02]  /*ee50*/  @!P0 SYNCS.PHASECHK.TRANS64 P0, [R4+URZ+0x8], R9 ;  /* 0x00000809040085a7 */ /* 0x000ea400080010ff */
[----:B--2---:R-:W-:Y:S05]  /*ee60*/  @!P0 BRA `(.L_x_102) ;  /* 0xfffffffc00f08947 */ /* 0x004fea000383ffff */
[----:B------:R-:W-:Y:S05]  /*ee70*/  BRA `(.L_x_26) ;  /* 0xffffff4000407947 */ /* 0x000fea000383ffff */
.L_x_34:
[----:B------:R-:W-:-:S07]  /*ee80*/  MOV R5, R4 ;  /* 0x0000000400057202 */ /* 0x000fce0000000f00 */
.L_x_103:
[----:B-1----:R1:W2:Y:S02]  /*ee90*/  SYNCS.PHASECHK.TRANS64.TRYWAIT P0, [R8+URZ], R5 ;  /* 0x00000005080075a7 */ /* 0x0022a400080011ff */
[----:B--2---:R-:W-:Y:S05]  /*eea0*/  @!P0 NANOSLEEP.SYNCS 0x989680 ;  /* 0x009896800000895d */ /* 0x004fea0003900000 */
[----:B------:R-:W2:Y:S02]  /*eeb0*/  @!P0 SYNCS.PHASECHK.TRANS64 P0, [R8+URZ], R5 ;  /* 0x00000005080085a7 */ /* 0x000ea400080010ff */
[----:B--2---:R-:W-:Y:S05]  /*eec0*/  @!P0 BRA `(.L_x_103) ;  /* 0xfffffffc00f08947 */ /* 0x004fea000383ffff */
[----:B------:R-:W-:Y:S05]  /*eed0*/  BRA `(.L_x_33) ;  /* 0xffffff4400107947 */ /* 0x000fea000383ffff */
.L_x_37:
[----:B------:R-:W-:-:S07]  /*eee0*/  MOV R9, R8 ;  /* 0x0000000800097202 */ /* 0x000fce0000000f00 */
.L_x_104:
[----:B-1----:R1:W2:Y:S02]  /*eef0*/  SYNCS.PHASECHK.TRANS64.TRYWAIT P0, [R5+URZ], R9 ;  /* 0x00000009050075a7 */ /* 0x0022a400080011ff */
[----:B--2---:R-:W-:Y:S05]  /*ef00*/  @!P0 NANOSLEEP.SYNCS 0x989680 ;  /* 0x009896800000895d */ /* 0x004fea0003900000 */
[----:B------:R-:W2:Y:S02]  /*ef10*/  @!P0 SYNCS.PHASECHK.TRANS64 P0, [R5+URZ], R9 ;  /* 0x00000009050085a7 */ /* 0x000ea400080010ff */
[----:B--2---:R-:W-:Y:S05]  /*ef20*/  @!P0 BRA `(.L_x_104) ;  /* 0xfffffffc00f08947 */ /* 0x004fea000383ffff */
[----:B------:R-:W-:Y:S05]  /*ef30*/  BRA `(.L_x_36) ;  /* 0xffffff44008c7947 */ /* 0x000fea000383ffff */
.L_x_39:
[----:B------:R-:W-:-:S07]  /*ef40*/  MOV R4, UR4 ;  /* 0x0000000400047c02 */ /* 0x000fce0008000f00 */
.L_x_105:
[----:B-1----:R1:W2:Y:S02]  /*ef50*/  SYNCS.PHASECHK.TRANS64.TRYWAIT P0, [R4+URZ], RZ ;  /* 0x000000ff040075a7 */ /* 0x0022a400080011ff */
[----:B--2---:R-:W-:Y:S05]  /*ef60*/  @!P0 NANOSLEEP.SYNCS 0x989680 ;  /* 0x009896800000895d */ /* 0x004fea0003900000 */
[----:B------:R-:W2:Y:S02]  /*ef70*/  @!P0 SYNCS.PHASECHK.TRANS64 P0, [R4+URZ], RZ ;  /* 0x000000ff040085a7 */ /* 0x000ea400080010ff */
[----:B--2---:R-:W-:Y:S05]  /*ef80*/  @!P0 BRA `(.L_x_105) ;  /* 0xfffffffc00f08947 */ /* 0x004fea000383ffff */
[----:B------:R-:W-:Y:S05]  /*ef90*/  BRA `(.L_x_106) ;  /* 0xffffff4c00247947 */ /* 0x000fea000383ffff */
.L_x_40:
[----:B------:R-:W-:-:S07]  /*efa0*/  MOV R4, UR4 ;  /* 0x0000000400047c02 */ /* 0x000fce0008000f00 */
.L_x_107:
[----:B-1----:R1:W2:Y:S02]  /*efb0*/  SYNCS.PHASECHK.TRANS64.TRYWAIT P0, [R4+URZ+0x10], RZ ;  /* 0x000010ff040075a7 */ /* 0x0022a400080011ff */
[----:B--2---:R-:W-:Y:S05]  /*efc0*/  @!P0 NANOSLEEP.SYNCS 0x989680 ;  /* 0x009896800000895d */ /* 0x004fea0003900000 */
[----:B------:R-:W2:Y:S02]  /*efd0*/  @!P0 SYNCS.PHASECHK.TRANS64 P0, [R4+URZ+0x10], RZ ;  /* 0x000010ff040085a7 */ /* 0x000ea400080010ff */
[----:B--2---:R-:W-:Y:S05]  /*efe0*/  @!P0 BRA `(.L_x_107) ;  /* 0xfffffffc00f08947 */ /* 0x004fea000383ffff */
[----:B------:R-:W-:Y:S05]  /*eff0*/  BRA `(.L_x_108) ;  /* 0xffffff4c00c07947 */ /* 0x000fea000383ffff */
.L_x_42:
[----:B------:R-:W-:Y:S02]  /*f000*/  MOV R10, UR21 ;  /* 0x00000015000a7c02 */ /* 0x000fe40008000f00 */
[----:B------:R-:W-:Y:S07]  /*f010*/  MOV R12, R13 ;  /* 0x0000000d000c7202 */ /* 0x000fee0000000f00 */
.L_x_109:
[----:B-1----:R1:W2:Y:S02]  /*f020*/  SYNCS.PHASECHK.TRANS64.TRYWAIT P0, [R10+URZ+0x10], R13 ;  /* 0x0000100d0a0075a7 */ /* 0x0022a400080011ff */
[----:B--2---:R-:W-:Y:S05]  /*f030*/  @!P0 NANOSLEEP.SYNCS 0x989680 ;  /* 0x009896800000895d */ /* 0x004fea0003900000 */
[----:B------:R-:W2:Y:S02]  /*f040*/  @!P0 SYNCS.PHASECHK.TRANS64 P0, [R10+URZ+0x10], R13 ;  /* 0x0000100d0a0085a7 */ /* 0x000ea400080010ff */
[----:B--2---:R-:W-:Y:S05]  /*f050*/  @!P0 BRA `(.L_x_109) ;  /* 0xfffffffc00f08947 */ /* 0x004fea000383ffff */
[----:B------:R-:W-:Y:S05]  /*f060*/  BRA `(.L_x_110) ;  /* 0xffffff5000807947 */ /* 0x000fea000383ffff */
.L_x_43:
[----:B------:R-:W-:Y:S02]  /*f070*/  MOV R12, UR20 ;  /* 0x00000014000c7c02 */ /* 0x000fe40008000f00 */
[----:B------:R-:W-:Y:S02]  /*f080*/  MOV R13, UR20 ;  /* 0x00000014000d7c02 */ /* 0x000fe40008000f00 */
[----:B------:R-:W-:Y:S07]  /*f090*/  MOV R10, UR4 ;  /* 0x00000004000a7c02 */ /* 0x000fee0008000f00 */
.L_x_111:
[----:B-1----:R1:W2:Y:S02]  /*f0a0*/  SYNCS.PHASECHK.TRANS64.TRYWAIT P0, [R10+URZ+0x138], R13 ;  /* 0x0001380d0a0075a7 */ /* 0x0022a400080011ff */
[----:B--2---:R-:W-:Y:S05]  /*f0b0*/  @!P0 NANOSLEEP.SYNCS 0x989680 ;  /* 0x009896800000895d */ /* 0x004fea0003900000 */
[----:B------:R-:W2:Y:S02]  /*f0c0*/  @!P0 SYNCS.PHASECHK.TRANS64 P0, [R10+URZ+0x138], R13 ;  /* 0x0001380d0a0085a7 */ /* 0x000ea400080010ff */
[----:B--2---:R-:W-:Y:S05]  /*f0d0*/  @!P0 BRA `(.L_x_111) ;  /* 0xfffffffc00f08947 */ /* 0x004fea000383ffff */
[----:B------:R-:W-:Y:S05]  /*f0e0*/  BRA `(.L_x_112) ;  /* 0xffffff5000e07947 */ /* 0x000fea000383ffff */
.L_x_44:
[----:B------:R-:W-:Y:S02]  /*f0f0*/  MOV R12, UR20 ;  /* 0x00000014000c7c02 */ /* 0x000fe40008000f00 */
[----:B------:R-:W-:Y:S02]  /*f100*/  MOV R13, UR20 ;  /* 0x00000014000d7c02 */ /* 0x000fe40008000f00 */
[----:B------:R-:W-:Y:S07]  /*f110*/  MOV R10, UR4 ;  /* 0x00000004000a7c02 */ /* 0x000fee0008000f00 */
.L_x_113:
[----:B-1----:R1:W2:Y:S02]  /*f120*/  SYNCS.PHASECHK.TRANS64.TRYWAIT P0, [R10+URZ+0x140], R13 ;  /* 0x0001400d0a0075a7 */ /* 0x0022a400080011ff */
[----:B--2---:R-:W-:Y:S05]  /*f130*/  @!P0 NANOSLEEP.SYNCS 0x989680 ;  /* 0x009896800000895d */ /* 0x004fea0003900000 */
[----:B------:R-:W2:Y:S02]  /*f140*/  @!P0 SYNCS.PHASECHK.TRANS64 P0, [R10+URZ+0x140], R13 ;  /* 0x0001400d0a0085a7 */ /* 0x000ea400080010ff */
[----:B--2---:R-:W-:Y:S05]  /*f150*/  @!P0 BRA `(.L_x_113) ;  /* 0xfffffffc00f08947 */ /* 0x004fea000383ffff */
[----:B------:R-:W-:Y:S05]  /*f160*/  BRA `(.L_x_114) ;  /* 0xffffff5400647947 */ /* 0x000fea000383ffff */
.L_x_45:
[----:B------:R-:W-:Y:S02]  /*f170*/  MOV R10, UR18 ;  /* 0x00000012000a7c02 */ /* 0x000fe40008000f00 */
[----:B------:R-:W-:Y:S07]  /*f180*/  MOV R12, R13 ;  /* 0x0000000d000c7202 */ /* 0x000fee0000000f00 */
.L_x_115:
[----:B-1----:R1:W2:Y:S02]  /*f190*/  SYNCS.PHASECHK.TRANS64.TRYWAIT P0, [R10+URZ+0x10], R13 ;  /* 0x0000100d0a0075a7 */ /* 0x0022a400080011ff */
[----:B--2---:R-:W-:Y:S05]  /*f1a0*/  @!P0 NANOSLEEP.SYNCS 0x989680 ;  /* 0x009896800000895d */ /* 0x004fea0003900000 */
[----:B------:R-:W2:Y:S02]  /*f1b0*/  @!P0 SYNCS.PHASECHK.TRANS64 P0, [R10+URZ+0x10], R13 ;  /* 0x0000100d0a0085a7 */ /* 0x000ea400080010ff */
[----:B--2---:R-:W-:Y:S05]  /*f1c0*/  @!P0 BRA `(.L_x_115) ;  /* 0xfffffffc00f08947 */ /* 0x004fea000383ffff */
[----:B------:R-:W-:Y:S05]  /*f1d0*/  BRA `(.L_x_116) ;  /* 0xffffff5400687947 */ /* 0x000fea000383ffff */
.L_x_47:
[----:B-1----:R-:W-:Y:S02]  /*f1e0*/  MOV R4, UR18 ;  /* 0x0000001200047c02 */ /* 0x002fe40008000f00 */
[----:B------:R-:W-:-:S07]  /*f1f0*/  MOV R9, R8 ;  /* 0x0000000800097202 */ /* 0x000fce0000000f00 */
.L_x_117:
[----:B-1----:R1:W2:Y:S02]  /*f200*/  SYNCS.PHASECHK.TRANS64.TRYWAIT P0, [R4+URZ+0x10], R9 ;  /* 0x00001009040075a7 */ /* 0x0022a400080011ff */
[----:B--2---:R-:W-:Y:S05]  /*f210*/  @!P0 NANOSLEEP.SYNCS 0x989680 ;  /* 0x009896800000895d */ /* 0x004fea0003900000 */
[----:B------:R-:W2:Y:S02]  /*f220*/  @!P0 SYNCS.PHASECHK.TRANS64 P0, [R4+URZ+0x10], R9 ;  /* 0x00001009040085a7 */ /* 0x000ea400080010ff */
[----:B--2---:R-:W-:Y:S05]  /*f230*/  @!P0 BRA `(.L_x_117) ;  /* 0xfffffffc00f08947 */ /* 0x004fea000383ffff */
[----:B------:R-:W-:Y:S05]  /*f240*/  BRA `(.L_x_118) ;  /* 0xffffff58000c7947 */ /* 0x000fea000383ffff */
.L_x_48:
[----:B------:R-:W-:Y:S02]  /*f250*/  MOV R8, UR28 ;  /* 0x0000001c00087c02 */ /* 0x000fe40008000f00 */
[----:B------:R-:W-:Y:S02]  /*f260*/  MOV R9, UR28 ;  /* 0x0000001c00097c02 */ /* 0x000fe40008000f00 */
[----:B------:R-:W-:-:S07]  /*f270*/  MOV R4, UR4 ;  /* 0x0000000400047c02 */ /* 0x000fce0008000f00 */
.L_x_119:
[----:B-1----:R1:W2:Y:S02]  /*f280*/  SYNCS.PHASECHK.TRANS64.TRYWAIT P0, [R4+URZ+0x138], R9 ;  /* 0x00013809040075a7 */ /* 0x0022a400080011ff */
[----:B--2---:R-:W-:Y:S05]  /*f290*/  @!P0 NANOSLEEP.SYNCS 0x989680 ;  /* 0x009896800000895d */ /* 0x004fea0003900000 */
[----:B------:R-:W2:Y:S02]  /*f2a0*/  @!P0 SYNCS.PHASECHK.TRANS64 P0, [R4+URZ+0x138], R9 ;  /* 0x00013809040085a7 */ /* 0x000ea400080010ff */
[----:B--2---:R-:W-:Y:S05]  /*f2b0*/  @!P0 BRA `(.L_x_119) ;  /* 0xfffffffc00f08947 */ /* 0x004fea000383ffff */
[----:B------:R-:W-:Y:S05]  /*f2c0*/  BRA `(.L_x_120) ;  /* 0xffffff5800d47947 */ /* 0x000fea000383ffff */
.L_x_49:
[----:B------:R-:W-:Y:S01]  /*f2d0*/  MOV R4, UR4 ;  /* 0x0000000400047c02 */ /* 0x000fe20008000f00 */
[----:B------:R-:W-:Y:S01]  /*f2e0*/  UMOV UR10, UR28 ;  /* 0x0000001c000a7c82 */ /* 0x000fe20008000000 */
[----:B------:R-:W-:-:S05]  /*f2f0*/  UMOV UR11, UR28 ;  /* 0x0000001c000b7c82 */ /* 0x000fca0008000000 */
.L_x_121:
[----:B------:R-:W-:Y:S02]  /*f300*/  MOV R6, UR10 ;  /* 0x0000000a00067c02 */ /* 0x000fe40008000f00 */
[----:B-1----:R-:W-:-:S04]  /*f310*/  MOV R7, UR11 ;  /* 0x0000000b00077c02 */ /* 0x002fc80008000f00 */
[----:B------:R1:W2:Y:S03]  /*f320*/  SYNCS.PHASECHK.TRANS64.TRYWAIT P0, [R4+URZ+0x140], R7 ;  /* 0x00014007040075a7 */ /* 0x0002a600080011ff */
[----:B--2---:R-:W-:Y:S05]  /*f330*/  @!P0 NANOSLEEP.SYNCS 0x989680 ;  /* 0x009896800000895d */ /* 0x004fea0003900000 */
[----:B------:R-:W2:Y:S02]  /*f340*/  @!P0 SYNCS.PHASECHK.TRANS64 P0, [R4+URZ+0x140], R7 ;  /* 0x00014007040085a7 */ /* 0x000ea400080010ff */
[----:B--2---:R-:W-:Y:S05]  /*f350*/  @!P0 BRA `(.L_x_121) ;  /* 0xfffffffc00e88947 */ /* 0x004fea000383ffff */
[----:B------:R-:W-:Y:S05]  /*f360*/  BRA `(.L_x_122) ;  /* 0xffffff5c00287947 */ /* 0x000fea000383ffff */
.L_x_50:
[----:B------:R-:W-:-:S07]  /*f370*/  MOV R4, UR4 ;  /* 0x0000000400047c02 */ /* 0x000fce0008000f00 */
.L_x_123:
[----:B-1----:R1:W2:Y:S02]  /*f380*/  SYNCS.PHASECHK.TRANS64.TRYWAIT P0, [R4+URZ+0x1a0], RZ ;  /* 0x0001a0ff040075a7 */ /* 0x0022a400080011ff */
[----:B--2---:R-:W-:Y:S05]  /*f390*/  @!P0 NANOSLEEP.SYNCS 0x989680 ;  /* 0x009896800000895d */ /* 0x004fea0003900000 */
[----:B------:R-:W2:Y:S02]  /*f3a0*/  @!P0 SYNCS.PHASECHK.TRANS64 P0, [R4+URZ+0x1a0], RZ ;  /* 0x0001a0ff040085a7 */ /* 0x000ea400080010ff */
[----:B--2---:R-:W-:Y:S05]  /*f3b0*/  @!P0 BRA `(.L_x_123) ;  /* 0xfffffffc00f08947 */ /* 0x004fea000383ffff */
[----:B------:R-:W-:Y:S05]  /*f3c0*/  BRA `(.L_x_124) ;  /* 0xffffff5c00647947 */ /* 0x000fea000383ffff */
.L_x_57:
[----:B------:R-:W-:-:S07]  /*f3d0*/  MOV R4, UR4 ;  /* 0x0000000400047c02 */ /* 0x000fce0008000f00 */
.L_x_125:
[----:B-1----:R1:W2:Y:S02]  /*f3e0*/  SYNCS.PHASECHK.TRANS64.TRYWAIT P0, [R4+URZ+0x170], RZ ;  /* 0x000170ff040075a7 */ /* 0x0022a400080011ff */
[----:B--2---:R-:W-:Y:S05]  /*f3f0*/  @!P0 NANOSLEEP.SYNCS 0x989680 ;  /* 0x009896800000895d */ /* 0x004fea0003900000 */
[----:B------:R-:W2:Y:S02]  /*f400*/  @!P0 SYNCS.PHASECHK.TRANS64 P0, [R4+URZ+0x170], RZ ;  /* 0x000170ff040085a7 */ /* 0x000ea400080010ff */
[----:B--2---:R-:W-:Y:S05]  /*f410*/  @!P0 BRA `(.L_x_125) ;  /* 0xfffffffc00f08947 */ /* 0x004fea000383ffff */
[----:B------:R-:W-:Y:S05]  /*f420*/  BRA `(.L_x_126) ;  /* 0xffffff6400507947 */ /* 0x000fea000383ffff */
.L_x_61:
[----:B------:R-:W-:Y:S02]  /*f430*/  MOV R4, UR8 ;  /* 0x0000000800047c02 */ /* 0x000fe40008000f00 */
[----:B------:R-:W-:Y:S02]  /*f440*/  MOV R6, 0x80000000 ;  /* 0x8000000000067802 */ /* 0x000fe40000000f00 */
[----:B------:R-:W-:-:S07]  /*f450*/  MOV R7, 0x80000000 ;  /* 0x8000000000077802 */ /* 0x000fce0000000f00 */
.L_x_127:
[----:B-1----:R1:W2:Y:S02]  /*f460*/  SYNCS.PHASECHK.TRANS64.TRYWAIT P0, [R4+URZ+0x168], R7 ;  /* 0x00016807040075a7 */ /* 0x0022a400080011ff */
[----:B--2---:R-:W-:Y:S05]  /*f470*/  @!P0 NANOSLEEP.SYNCS 0x989680 ;  /* 0x009896800000895d */ /* 0x004fea0003900000 */
[----:B------:R-:W2:Y:S02]  /*f480*/  @!P0 SYNCS.PHASECHK.TRANS64 P0, [R4+URZ+0x168], R7 ;  /* 0x00016807040085a7 */ /* 0x000ea400080010ff */
[----:B--2---:R-:W-:Y:S05]  /*f490*/  @!P0 BRA `(.L_x_127) ;  /* 0xfffffffc00f08947 */ /* 0x004fea000383ffff */
[----:B------:R-:W-:Y:S05]  /*f4a0*/  BRA `(.L_x_128) ;  /* 0xffffff6800187947 */ /* 0x000fea000383ffff */
.L_x_62:
[----:B------:R-:W-:-:S07]  /*f4b0*/  MOV R4, UR8 ;  /* 0x0000000800047c02 */ /* 0x000fce0008000f00 */
.L_x_129:
[----:B-1----:R1:W2:Y:S02]  /*f4c0*/  SYNCS.PHASECHK.TRANS64.TRYWAIT P0, [R4+URZ+0x130], RZ ;  /* 0x000130ff040075a7 */ /* 0x0022a400080011ff */
[----:B--2---:R-:W-:Y:S05]  /*f4d0*/  @!P0 NANOSLEEP.SYNCS 0x989680 ;  /* 0x009896800000895d */ /* 0x004fea0003900000 */
[----:B------:R-:W2:Y:S02]  /*f4e0*/  @!P0 SYNCS.PHASECHK.TRANS64 P0, [R4+URZ+0x130], RZ ;  /* 0x000130ff040085a7 */ /* 0x000ea400080010ff */
[----:B--2---:R-:W-:Y:S05]  /*f4f0*/  @!P0 BRA `(.L_x_129) ;  /* 0xfffffffc00f08947 */ /* 0x004fea000383ffff */
[----:B------:R-:W-:Y:S05]  /*f500*/  BRA `(.L_x_130) ;  /* 0xffffff6800f87947 */ /* 0x000fea000383ffff */
.L_x_63:
[----:B------:R-:W-:-:S07]  /*f510*/  MOV R4, UR8 ;  /* 0x0000000800047c02 */ /* 0x000fce0008000f00 */
.L_x_131:
[----:B-1----:R1:W2:Y:S02]  /*f520*/  SYNCS.PHASECHK.TRANS64.TRYWAIT P0, [R4+URZ+0x168], RZ ;  /* 0x000168ff040075a7 */ /* 0x0022a400080011ff */
[----:B--2---:R-:W-:Y:S05]  /*f530*/  @!P0 NANOSLEEP.SYNCS 0x989680 ;  /* 0x009896800000895d */ /* 0x004fea0003900000 */
[----:B------:R-:W2:Y:S02]  /*f540*/  @!P0 SYNCS.PHASECHK.TRANS64 P0, [R4+URZ+0x168], RZ ;  /* 0x000168ff040085a7 */ /* 0x000ea400080010ff */
[----:B--2---:R-:W-:Y:S05]  /*f550*/  @!P0 BRA `(.L_x_131) ;  /* 0xfffffffc00f08947 */ /* 0x004fea000383ffff */
[----:B------:R-:W-:Y:S05]  /*f560*/  BRA `(.L_x_132) ;  /* 0xffffff90008c7947 */ /* 0x000fea000383ffff */
.L_x_65:
[----:B------:R-:W-:Y:S02]  /*f570*/  MOV R6, UR4 ;  /* 0x0000000400067c02 */ /* 0x000fe40008000f00 */
[----:B------:R-:W-:Y:S02]  /*f580*/  MOV R7, UR4 ;  /* 0x0000000400077c02 */ /* 0x000fe40008000f00 */
[----:B------:R-:W-:-:S07]  /*f590*/  MOV R4, UR8 ;  /* 0x0000000800047c02 */ /* 0x000fce0008000f00 */
.L_x_133:
[----:B-1----:R1:W4:Y:S02]  /*f5a0*/  SYNCS.PHASECHK.TRANS64.TRYWAIT P0, [R4+URZ+0x130], R7 ;  /* 0x00013007040075a7 */ /* 0x00232400080011ff */
[----:B----4-:R-:W-:Y:S05]  /*f5b0*/  @!P0 NANOSLEEP.SYNCS 0x989680 ;  /* 0x009896800000895d */ /* 0x010fea0003900000 */
[----:B------:R-:W4:Y:S02]  /*f5c0*/  @!P0 SYNCS.PHASECHK.TRANS64 P0, [R4+URZ+0x130], R7 ;  /* 0x00013007040085a7 */ /* 0x000f2400080010ff */
[----:B----4-:R-:W-:Y:S05]  /*f5d0*/  @!P0 BRA `(.L_x_133) ;  /* 0xfffffffc00f08947 */ /* 0x010fea000383ffff */
[----:B------:R-:W-:Y:S05]  /*f5e0*/  BRA `(.L_x_134) ;  /* 0xffffff9000cc7947 */ /* 0x000fea000383ffff */
.L_x_66:
[----:B------:R-:W-:Y:S02]  /*f5f0*/  MOV R6, UR4 ;  /* 0x0000000400067c02 */ /* 0x000fe40008000f00 */
[----:B------:R-:W-:Y:S02]  /*f600*/  MOV R7, UR4 ;  /* 0x0000000400077c02 */ /* 0x000fe40008000f00 */
[----:B------:R-:W-:-:S07]  /*f610*/  MOV R4, UR8 ;  /* 0x0000000800047c02 */ /* 0x000fce0008000f00 */
.L_x_135:
[----:B-1----:R1:W2:Y:S02]  /*f620*/  SYNCS.PHASECHK.TRANS64.TRYWAIT P0, [R4+URZ+0x168], R7 ;  /* 0x00016807040075a7 */ /* 0x0022a400080011ff */
[----:B--2---:R-:W-:Y:S05]  /*f630*/  @!P0 NANOSLEEP.SYNCS 0x989680 ;  /* 0x009896800000895d */ /* 0x004fea0003900000 */
[----:B------:R-:W2:Y:S02]  /*f640*/  @!P0 SYNCS.PHASECHK.TRANS64 P0, [R4+URZ+0x168], R7 ;  /* 0x00016807040085a7 */ /* 0x000ea400080010ff */
[----:B--2---:R-:W-:Y:S05]  /*f650*/  @!P0 BRA `(.L_x_135) ;  /* 0xfffffffc00f08947 */ /* 0x004fea000383ffff */
[----:B------:R-:W-:Y:S05]  /*f660*/  BRA `(.L_x_136) ;  /* 0xffffffb400247947 */ /* 0x000fea000383ffff */
.L_x_69:
[----:B------:R-:W-:Y:S02]  /*f670*/  MOV R6, UR4 ;  /* 0x0000000400067c02 */ /* 0x000fe40008000f00 */
[----:B------:R-:W-:Y:S02]  /*f680*/  MOV R7, UR4 ;  /* 0x0000000400077c02 */ /* 0x000fe40008000f00 */
[----:B------:R-:W-:-:S07]  /*f690*/  MOV R4, UR7 ;  /* 0x0000000700047c02 */ /* 0x000fce0008000f00 */
.L_x_137:
[----:B-1----:R1:W2:Y:S02]  /*f6a0*/  SYNCS.PHASECHK.TRANS64.TRYWAIT P0, [R4+URZ+0x130], R7 ;  /* 0x00013007040075a7 */ /* 0x0022a400080011ff */
[----:B--2---:R-:W-:Y:S05]  /*f6b0*/  @!P0 NANOSLEEP.SYNCS 0x989680 ;  /* 0x009896800000895d */ /* 0x004fea0003900000 */
[----:B------:R-:W2:Y:S02]  /*f6c0*/  @!P0 SYNCS.PHASECHK.TRANS64 P0, [R4+URZ+0x130], R7 ;  /* 0x00013007040085a7 */ /* 0x000ea400080010ff */
[----:B--2---:R-:W-:Y:S05]  /*f6d0*/  @!P0 BRA `(.L_x_137) ;  /* 0xfffffffc00f08947 */ /* 0x004fea000383ffff */
[----:B------:R-:W-:Y:S05]  /*f6e0*/  BRA `(.L_x_138) ;  /* 0xffffffb800947947 */ /* 0x000fea000383ffff */
.L_x_70:
[----:B------:R-:W-:Y:S02]  /*f6f0*/  MOV R6, UR4 ;  /* 0x0000000400067c02 */ /* 0x000fe40008000f00 */
[----:B------:R-:W-:Y:S02]  /*f700*/  MOV R7, UR4 ;  /* 0x0000000400077c02 */ /* 0x000fe40008000f00 */
[----:B------:R-:W-:-:S07]  /*f710*/  MOV R4, UR7 ;  /* 0x0000000700047c02 */ /* 0x000fce0008000f00 */
.L_x_139:
[----:B-1----:R1:W2:Y:S02]  /*f720*/  SYNCS.PHASECHK.TRANS64.TRYWAIT P0, [R4+URZ+0x168], R7 ;  /* 0x00016807040075a7 */ /* 0x0022a400080011ff */
[----:B--2---:R-:W-:Y:S05]  /*f730*/  @!P0 NANOSLEEP.SYNCS 0x989680 ;  /* 0x009896800000895d */ /* 0x004fea0003900000 */
[----:B------:R-:W2:Y:S02]  /*f740*/  @!P0 SYNCS.PHASECHK.TRANS64 P0, [R4+URZ+0x168], R7 ;  /* 0x00016807040085a7 */ /* 0x000ea400080010ff */
[----:B--2---:R-:W-:Y:S05]  /*f750*/  @!P0 BRA `(.L_x_139) ;  /* 0xfffffffc00f08947 */ /* 0x004fea000383ffff */
[----:B------:R-:W-:Y:S05]  /*f760*/  BRA `(.L_x_140) ;  /* 0xffffffd400247947 */ /* 0x000fea000383ffff */
.L_x_72:
[----:B------:R-:W-:Y:S02]  /*f770*/  MOV R6, UR4 ;  /* 0x0000000400067c02 */ /* 0x000fe40008000f00 */
[----:B------:R-:W-:-:S07]  /*f780*/  MOV R7, UR4 ;  /* 0x0000000400077c02 */ /* 0x000fce0008000f00 */
.L_x_141:
[----:B-1----:R1:W2:Y:S02]  /*f790*/  SYNCS.PHASECHK.TRANS64.TRYWAIT P0, [R4+URZ+0x168], R7 ;  /* 0x00016807040075a7 */ /* 0x0022a400080011ff */
[----:B--2---:R-:W-:Y:S05]  /*f7a0*/  @!P0 NANOSLEEP.SYNCS 0x989680 ;  /* 0x009896800000895d */ /* 0x004fea0003900000 */
[----:B------:R-:W2:Y:S02]  /*f7b0*/  @!P0 SYNCS.PHASECHK.TRANS64 P0, [R4+URZ+0x168], R7 ;  /* 0x00016807040085a7 */ /* 0x000ea400080010ff */
[----:B--2---:R-:W-:Y:S05]  /*f7c0*/  @!P0 BRA `(.L_x_141) ;  /* 0xfffffffc00f08947 */ /* 0x004fea000383ffff */
[----:B------:R-:W-:Y:S05]  /*f7d0*/  BRA `(.L_x_142) ;  /* 0xffffffd800707947 */ /* 0x000fea000383ffff */
.L_x_81:
[----:B-1----:R1:W3:Y:S02]  /*f7e0*/  SYNCS.PHASECHK.TRANS64.TRYWAIT P0, [R38+URZ+0x150], RZ ;  /* 0x000150ff260075a7 */ /* 0x0022e400080011ff */
[----:B---3--:R-:W-:Y:S05]  /*f7f0*/  @!P0 NANOSLEEP.SYNCS 0x989680 ;  /* 0x009896800000895d */ /* 0x008fea0003900000 */
[----:B------:R-:W3:Y:S02]  /*f800*/  @!P0 SYNCS.PHASECHK.TRANS64 P0, [R38+URZ+0x150], RZ ;  /* 0x000150ff260085a7 */ /* 0x000ee400080010ff */
[----:B---3--:R-:W-:Y:S05]  /*f810*/  @!P0 BRA `(.L_x_81) ;  /* 0xfffffffc00f08947 */ /* 0x008fea000383ffff */
[----:B------:R-:W-:Y:S05]  /*f820*/  BRA `(.L_x_143) ;  /* 0xffffffe400bc7947 */ /* 0x000fea000383ffff */
.L_x_82:
[----:B------:R-:W-:Y:S01]  /*f830*/  HFMA2 R4, -RZ, RZ, -0.0 , 0 ;  /* 0x80000000ff047431 */ /* 0x000fe200000001ff */
[----:B------:R-:W-:-:S07]  /*f840*/  MOV R5, 0x80000000 ;  /* 0x8000000000057802 */ /* 0x000fce0000000f00 */
.L_x_144:
[----:B---3--:R3:W4:Y:S02]  /*f850*/  SYNCS.PHASECHK.TRANS64.TRYWAIT P0, [R38+URZ+0x178], R5 ;  /* 0x00017805260075a7 */ /* 0x00872400080011ff */
[----:B----4-:R-:W-:Y:S05]  /*f860*/  @!P0 NANOSLEEP.SYNCS 0x989680 ;  /* 0x009896800000895d */ /* 0x010fea0003900000 */
[----:B------:R-:W4:Y:S02]  /*f870*/  @!P0 SYNCS.PHASECHK.TRANS64 P0, [R38+URZ+0x178], R5 ;  /* 0x00017805260085a7 */ /* 0x000f2400080010ff */
[----:B----4-:R-:W-:Y:S05]  /*f880*/  @!P0 BRA `(.L_x_144) ;  /* 0xfffffffc00f08947 */ /* 0x010fea000383ffff */
[----:B------:R-:W-:Y:S05]  /*f890*/  BRA `(.L_x_145) ;  /* 0xffffffe400bc7947 */ /* 0x000fea000383ffff */
.L_x_84:
[----:B-12---:R-:W-:Y:S02]  /*f8a0*/  MOV R2, UR7 ;  /* 0x0000000700027c02 */ /* 0x006fe40008000f00 */
[----:B------:R-:W-:-:S07]  /*f8b0*/  MOV R7, R6 ;  /* 0x0000000600077202 */ /* 0x000fce0000000f00 */
.L_x_146:
[----:B-1----:R1:W2:Y:S02]  /*f8c0*/  SYNCS.PHASECHK.TRANS64.TRYWAIT P0, [R2+URZ+0x178], R7 ;  /* 0x00017807020075a7 */ /* 0x0022a400080011ff */
[----:B--2---:R-:W-:Y:S05]  /*f8d0*/  @!P0 NANOSLEEP.SYNCS 0x989680 ;  /* 0x009896800000895d */ /* 0x004fea0003900000 */
[----:B------:R-:W2:Y:S02]  /*f8e0*/  @!P0 SYNCS.PHASECHK.TRANS64 P0, [R2+URZ+0x178], R7 ;  /* 0x00017807020085a7 */ /* 0x000ea400080010ff */
[----:B--2---:R-:W-:Y:S05]  /*f8f0*/  @!P0 BRA `(.L_x_146) ;  /* 0xfffffffc00f08947 */ /* 0x004fea000383ffff */
[----:B------:R-:W-:Y:S05]  /*f900*/  BRA `(.L_x_147) ;  /* 0xffffffec00e47947 */ /* 0x000fea000383ffff */
        .weak           $__internal_0_$__cuda_sm10x_tcgen05_guardrail_trap_col_being_dealloced_not_returned_by_alloc
        .type           $__internal_0_$__cuda_sm10x_tcgen05_guardrail_trap_col_being_dealloced_not_returned_by_alloc,@function
        .size           $__internal_0_$__cuda_sm10x_tcgen05_guardrail_trap_col_being_dealloced_not_returned_by_alloc,($__internal_1_$__cuda_sm10x_tcgen05_guardrail_trap_phase_invalid_during_alloc - $__internal_0_$__cuda_sm10x_tcgen05_guardrail_trap_col_being_dealloced_not_returned_by_alloc)
$__internal_0_$__cuda_sm10x_tcgen05_guardrail_trap_col_being_dealloced_not_returned_by_alloc:
[----:B------:R-:W-:Y:S05]  /*f910*/  BPT.TRAP 0x1 ;  /* 0x000000040000795c */ /* 0x000fea0000300000 */
[----:B------:R-:W-:-:S04]  /*f920*/  HFMA2 R5, -RZ, RZ, 0, 0 ;  /* 0x00000000ff057431 */ /* 0x000fc800000001ff */
[----:B------:R-:W-:Y:S05]  /*f930*/  RET.REL.NODEC R4 `(kernel_cutlass_kernel_flash_attncuteflash_fwd_sm100FlashAttentionForwardSm100_object_at__tensor0000o8011101213_tensor0000o8011101213_tensor0000o8010111213_tensor0000o8011101213_tensorptrf_0) ;  /* 0xffffff0404b07950 */ /* 0x000fea0003c3ffff */
        .weak           $__internal_1_$__cuda_sm10x_tcgen05_guardrail_trap_phase_invalid_during_alloc
        .type           $__internal_1_$__cuda_sm10x_tcgen05_guardrail_trap_phase_invalid_during_alloc,@function
        .size           $__internal_1_$__cuda_sm10x_tcgen05_guardrail_trap_phase_invalid_during_alloc,($__internal_2_$__cuda_sm10x_tcgen05_guardrail_trap_unallocated_columns_being_dealloced - $__internal_1_$__cuda_sm10x_tcgen05_guardrail_trap_phase_invalid_during_alloc)
$__internal_1_$__cuda_sm10x_tcgen05_guardrail_trap_phase_invalid_during_alloc:
[----:B------:R-:W-:Y:S05]  /*f940*/  BPT.TRAP 0x1 ;  /* 0x000000040000795c */ /* 0x000fea0000300000 */
[----:B------:R-:W-:-:S04]  /*f950*/  MOV R5, 0x0 ;  /* 0x0000000000057802 */ /* 0x000fc80000000f00 */
[----:B------:R-:W-:Y:S05]  /*f960*/  RET.REL.NODEC R4 `(kernel_cutlass_kernel_flash_attncuteflash_fwd_sm100FlashAttentionForwardSm100_object_at__tensor0000o8011101213_tensor0000o8011101213_tensor0000o8010111213_tensor0000o8011101213_tensorptrf_0) ;  /* 0xffffff0404a47950 */ /* 0x000fea0003c3ffff */
        .weak           $__internal_2_$__cuda_sm10x_tcgen05_guardrail_trap_unallocated_columns_being_dealloced
        .type           $__internal_2_$__cuda_sm10x_tcgen05_guardrail_trap_unallocated_columns_being_dealloced,@function
        .size           $__internal_2_$__cuda_sm10x_tcgen05_guardrail_trap_unallocated_columns_being_dealloced,(.L_x_166 - $__internal_2_$__cuda_sm10x_tcgen05_guardrail_trap_unallocated_columns_being_dealloced)
$__internal_2_$__cuda_sm10x_tcgen05_guardrail_trap_unallocated_columns_being_dealloced:
[----:B------:R-:W-:Y:S05]  /*f970*/  BPT.TRAP 0x1 ;  /* 0x000000040000795c */ /* 0x000fea0000300000 */
[----:B------:R-:W-:-:S04]  /*f980*/  HFMA2 R5, -RZ, RZ, 0, 0 ;  /* 0x00000000ff057431 */ /* 0x000fc800000001ff */
[----:B------:R-:W-:Y:S05]  /*f990*/  RET.REL.NODEC R4 `(kernel_cutlass_kernel_flash_attncuteflash_fwd_sm100FlashAttentionForwardSm100_object_at__tensor0000o8011101213_tensor0000o8011101213_tensor0000o8010111213_tensor0000o8011101213_tensorptrf_0) ;  /* 0xffffff0404987950 */ /* 0x000fea0003c3ffff */
.L_x_148:
[----:B------:R-:W-:-:S00]  /*f9a0*/  BRA `(.L_x_148) ;  /* 0xfffffffc00fc7947 */ /* 0x000fc0000383ffff */
[----:B------:R-:W-:-:S00]  /*f9b0*/  NOP ;  /* 0x0000000000007918 */ /* 0x000fc00000000000 */
        /* <DEDUP_REMOVED lines=12> */
.L_x_166:


//--------------------- .nv.shared.kernel_cutlass_kernel_flash_attncuteflash_fwd_sm100FlashAttentionForwardSm100_object_at__tensor0000o8011101213_tensor0000o8011101213_tensor0000o8010111213_tensor0000o8011101213_tensorptrf_0 --------------------------
	.section	.nv.shared.kernel_cutlass_kernel_flash_attncuteflash_fwd_sm100FlashAttentionForwardSm100_object_at__tensor0000o8011101213_tensor0000o8011101213_tensor0000o8010111213_tensor0000o8011101213_tensorptrf_0,"aw",@nobits
	.sectionflags	@""
	.align	1024
	.zero		1024


//--------------------- .nv.shared.reserved.0     --------------------------
	.section	.nv.shared.reserved.0,"aw",@nobits
	.align	8
	.weak		__nv_reservedSMEM_offset_0_alias
	.size		__nv_reservedSMEM_offset_0_alias, 0, 64
	.other		__nv_reservedSMEM_offset_0_alias,@"STO_CUDA_RESERVED_SHARED STV_DEFAULT"
__nv_reservedSMEM_offset_0_alias:
	.zero		0
.nv.shared.reserved.0:
	.zero		64
	.weak		__nv_reservedSMEM_allocation_phase
	.type		__nv_reservedSMEM_allocation_phase,@object
	.size		__nv_reservedSMEM_allocation_phase,(.L_0 - __nv_reservedSMEM_allocation_phase)
__nv_reservedSMEM_allocation_phase:
	.zero		1
.L_0:
	.zero		7
	.weak		__nv_reservedSMEM_devtool_atexit_pc
	.type		__nv_reservedSMEM_devtool_atexit_pc,@object
	.size		__nv_reservedSMEM_devtool_atexit_pc,(__nv_reservedSMEM_allocation_mask - __nv_reservedSMEM_devtool_atexit_pc)
__nv_reservedSMEM_devtool_atexit_pc:
	.zero		8
	.weak		__nv_reservedSMEM_allocation_mask
	.type		__nv_reservedSMEM_allocation_mask,@object
	.size		__nv_reservedSMEM_allocation_mask,(.L_2 - __nv_reservedSMEM_allocation_mask)
__nv_reservedSMEM_allocation_mask:
	.zero		4
.L_2:
	.zero		4
	.weak		__nv_reservedSMEM_tmem_allocation_pipeline_mbarrier
	.type		__nv_reservedSMEM_tmem_allocation_pipeline_mbarrier,@object
	.size		__nv_reservedSMEM_tmem_allocation_pipeline_mbarrier,(__nv_reservedSMEM_tmem_allocation_pipeline_mbarrier_parity - __nv_reservedSMEM_tmem_allocation_pipeline_mbarrier)
__nv_reservedSMEM_tmem_allocation_pipeline_mbarrier:
	.zero		8
	.weak		__nv_reservedSMEM_tmem_allocation_pipeline_mbarrier_parity
	.type		__nv_reservedSMEM_tmem_allocation_pipeline_mbarrier_parity,@object
	.size		__nv_reservedSMEM_tmem_allocation_pipeline_mbarrier_parity,(.L_4 - __nv_reservedSMEM_tmem_allocation_pipeline_mbarrier_parity)
__nv_reservedSMEM_tmem_allocation_pipeline_mbarrier_parity:
	.zero		4
.L_4:


//--------------------- .nv.constant0.kernel_cutlass_kernel_flash_attncuteflash_fwd_sm100FlashAttentionForwardSm100_object_at__tensor0000o8011101213_tensor0000o8011101213_tensor0000o8010111213_tensor0000o8011101213_tensorptrf_0 --------------------------
	.section	.nv.constant0.kernel_cutlass_kernel_flash_attncuteflash_fwd_sm100FlashAttentionForwardSm100_object_at__tensor0000o8011101213_tensor0000o8011101213_tensor0000o8010111213_tensor0000o8011101213_tensorptrf_0,"a",@progbits
	.sectionflags	@""
	.align	4
.nv.constant0.kernel_cutlass_kernel_flash_attncuteflash_fwd_sm100FlashAttentionForwardSm100_object_at__tensor0000o8011101213_tensor0000o8011101213_tensor0000o8010111213_tensor0000o8011101213_tensorptrf_0:
	.zero		1640


//--------------------- SYMBOLS --------------------------

	.type		.nv.reservedSmem.offset0,@object
	.size		.nv.reservedSmem.offset0,0x4
	.type		.nv.reservedSmem.cap,@object
	.size		.nv.reservedSmem.cap,0x4
